def attn_fwd(
    Q,
    K,
    V,
    Out,
    Lse,
    sm_scale,
    stride_qz,
    stride_qh,
    stride_qm,
    stride_qk,
    stride_kz,
    stride_kh,
    stride_kn,
    stride_kk,
    stride_vz,
    stride_vh,
    stride_vn,
    stride_vk,
    stride_oz,
    stride_oh,
    stride_om,
    stride_ok,
    seqlen_q,
    seqlen_k,
    BLOCK_M: tl.constexpr,
    BLOCK_N: tl.constexpr,
    HEAD_DIM: tl.constexpr,
    CAUSAL: tl.constexpr,
):
    start_m = tl.program_id(0)
    off_hz = tl.program_id(1)
    q_off = off_hz * stride_qh
    k_off = off_hz * stride_kh
    v_off = off_hz * stride_vh
    offs_m = start_m * BLOCK_M + tl.arange(0, BLOCK_M)
    offs_d = tl.arange(0, HEAD_DIM)
    offs_n = tl.arange(0, BLOCK_N)
    q_ptrs = Q + q_off + offs_m[:, None] * stride_qm + offs_d[None, :] * stride_qk
    k_ptrs = K + k_off + offs_d[:, None] * stride_kk + offs_n[None, :] * stride_kn
    v_ptrs = V + v_off + offs_n[:, None] * stride_vn + offs_d[None, :] * stride_vk
    m_i = tl.full([BLOCK_M], float("-inf"), dtype=tl.float32)
    l_i = tl.zeros([BLOCK_M], dtype=tl.float32) + 1.0
    acc = tl.zeros([BLOCK_M, HEAD_DIM], dtype=tl.float32)
    q = tl.load(q_ptrs)
    acc, l_i, m_i = _attn_fwd_inner(
        acc,
        l_i,
        m_i,
        q,
        k_ptrs,
        v_ptrs,
        sm_scale,
        stride_kn,
        stride_vn,
        start_m,
        seqlen_k,
        BLOCK_M,
        BLOCK_N,
        HEAD_DIM,
        CAUSAL,
    )
    acc = acc / l_i[:, None]
    lse = m_i + tl.math.log2(l_i) / 1.4426950408889634
    o_ptrs = (
        Out
        + off_hz * stride_oh
        + offs_m[:, None] * stride_om
        + offs_d[None, :] * stride_ok
    )
    tl.store(o_ptrs, acc.to(Out.dtype.element_ty))
    tl.store(Lse + off_hz * seqlen_q + offs_m, lse)

# config = {"BLOCK_M": 64, "BLOCK_N": 64, "HEAD_DIM": 512, "arch": "sm_100", "causal": true, "dtype": "bf16", "num_stages": 3, "num_warps": 4}
# arch = sm_100


// ===== COMPILED SASS (sm_100a) =====

	.target	sm_100a

	.elftype	@"ET_EXEC"


//--------------------- .note.nv.tkinfo           --------------------------
	.section	.note.nv.tkinfo,"",@"SHT_NOTE"
	.sectionflags	@"SHF_NOTE_NV_TKINFO"
	.tkinfo
        /*0018*/ 	.word	0x00000081
        /*0030*/ 	.string	""
        /*0030*/ 	.string	"ptxas-blackwell"
        /*0030*/ 	.string	"Cuda compilation tools, release 12.9, V12.9.86"
        /*0030*/ 	.string	"Build cuda_12.9.r12.9/compiler.36037853_0"
        /*0030*/ 	.string	"-v  -suppress-debug-info  -lineinfo  -arch sm_100a "



//--------------------- .note.nv.cuver            --------------------------
	.section	.note.nv.cuver,"",@"SHT_NOTE"
	.sectionflags	@"SHF_NOTE_NV_CUVER"
        /*0018*/ 	.short	0x0001
        /*001a*/ 	.short	0x0064
        /*001c*/ 	.short	0x0001
        /*001e*/ 	.short	0x0000
        /*0020*/ 	.short	0x0001
        /*0022*/ 	.short	0x0000


//--------------------- .nv.info                  --------------------------
	.section	.nv.info,"",@"SHT_CUDA_INFO"
	.align	4


	//----- nvinfo : EIATTR_REGCOUNT
	.align		4
        /*0000*/ 	.byte	0x04, 0x2f
        /*0002*/ 	.short	(.L_5 - .L_4)
	.align		4
.L_4:
        /*0004*/ 	.word	index@(attn_fwd)
        /*0008*/ 	.word	0x000000ff


	//----- nvinfo : EIATTR_FRAME_SIZE
	.align		4
.L_5:
        /*000c*/ 	.byte	0x04, 0x11
        /*000e*/ 	.short	(.L_7 - .L_6)
	.align		4
.L_6:
        /*0010*/ 	.word	index@($__internal_2_$__cuda_sm10x_tcgen05_guardrail_trap_unallocated_columns_being_dealloced)
        /*0014*/ 	.word	0x00001518


	//----- nvinfo : EIATTR_FRAME_SIZE
	.align		4
.L_7:
        /*0018*/ 	.byte	0x04, 0x11
        /*001a*/ 	.short	(.L_9 - .L_8)
	.align		4
.L_8:
        /*001c*/ 	.word	index@($__internal_1_$__cuda_sm10x_tcgen05_guardrail_trap_phase_invalid_during_alloc)
        /*0020*/ 	.word	0x00001518


	//----- nvinfo : EIATTR_FRAME_SIZE
	.align		4
.L_9:
        /*0024*/ 	.byte	0x04, 0x11
        /*0026*/ 	.short	(.L_11 - .L_10)
	.align		4
.L_10:
        /*0028*/ 	.word	index@($__internal_0_$__cuda_sm10x_tcgen05_guardrail_trap_col_being_dealloced_not_returned_by_alloc)
        /*002c*/ 	.word	0x00001518


	//----- nvinfo : EIATTR_FRAME_SIZE
	.align		4
.L_11:
        /*0030*/ 	.byte	0x04, 0x11
        /*0032*/ 	.short	(.L_13 - .L_12)
	.align		4
.L_12:
        /*0034*/ 	.word	index@(attn_fwd)
        /*0038*/ 	.word	0x00001518


	//----- nvinfo : EIATTR_MIN_STACK_SIZE
	.align		4
.L_13:
        /*003c*/ 	.byte	0x04, 0x12
        /*003e*/ 	.short	(.L_15 - .L_14)
	.align		4
.L_14:
        /*0040*/ 	.word	index@(attn_fwd)
        /*0044*/ 	.word	0x00001518
.L_15:


//--------------------- .nv.info.attn_fwd         --------------------------
	.section	.nv.info.attn_fwd,"",@"SHT_CUDA_INFO"
	.sectionflags	@""
	.align	4


	//----- nvinfo : EIATTR_CUDA_API_VERSION
	.align		4
        /*0000*/ 	.byte	0x04, 0x37
        /*0002*/ 	.short	(.L_17 - .L_16)
.L_16:
        /*0004*/ 	.word	0x00000081


	//----- nvinfo : EIATTR_KPARAM_INFO
	.align		4
.L_17:
        /*0008*/ 	.byte	0x04, 0x17
        /*000a*/ 	.short	(.L_19 - .L_18)
.L_18:
        /*000c*/ 	.word	0x00000000
        /*0010*/ 	.short	0x0019
        /*0012*/ 	.short	0x0080
        /*0014*/ 	.byte	0x00, 0xf4, 0x21, 0x00


	//----- nvinfo : EIATTR_KPARAM_INFO
	.align		4
.L_19:
        /*0018*/ 	.byte	0x04, 0x17
        /*001a*/ 	.short	(.L_21 - .L_20)
.L_20:
        /*001c*/ 	.word	0x00000000
        /*0020*/ 	.short	0x0018
        /*0022*/ 	.short	0x0078
        /*0024*/ 	.byte	0x00, 0xf4, 0x21, 0x00


	//----- nvinfo : EIATTR_KPARAM_INFO
	.align		4
.L_21:
        /*0028*/ 	.byte	0x04, 0x17
        /*002a*/ 	.short	(.L_23 - .L_22)
.L_22:
        /*002c*/ 	.word	0x00000000
        /*0030*/ 	.short	0x0017
        /*0032*/ 	.short	0x0070
        /*0034*/ 	.byte	0x00, 0xf0, 0x11, 0x00


	//----- nvinfo : EIATTR_KPARAM_INFO
	.align		4
.L_23:
        /*0038*/ 	.byte	0x04, 0x17
        /*003a*/ 	.short	(.L_25 - .L_24)
.L_24:
        /*003c*/ 	.word	0x00000000
        /*0040*/ 	.short	0x0016
        /*0042*/ 	.short	0x006c
        /*0044*/ 	.byte	0x00, 0xf0, 0x11, 0x00


	//----- nvinfo : EIATTR_KPARAM_INFO
	.align		4
.L_25:
        /*0048*/ 	.byte	0x04, 0x17
        /*004a*/ 	.short	(.L_27 - .L_26)
.L_26:
        /*004c*/ 	.word	0x00000000
        /*0050*/ 	.short	0x0015
        /*0052*/ 	.short	0x0068
        /*0054*/ 	.byte	0x00, 0xf0, 0x11, 0x00


	//----- nvinfo : EIATTR_KPARAM_INFO
	.align		4
.L_27:
        /*0058*/ 	.byte	0x04, 0x17
        /*005a*/ 	.short	(.L_29 - .L_28)
.L_28:
        /*005c*/ 	.word	0x00000000
        /*0060*/ 	.short	0x0014
        /*0062*/ 	.short	0x0064
        /*0064*/ 	.byte	0x00, 0xf0, 0x11, 0x00


	//----- nvinfo : EIATTR_KPARAM_INFO
	.align		4
.L_29:
        /*0068*/ 	.byte	0x04, 0x17
        /*006a*/ 	.short	(.L_31 - .L_30)
.L_30:
        /*006c*/ 	.word	0x00000000
        /*0070*/ 	.short	0x0013
        /*0072*/ 	.short	0x0060
        /*0074*/ 	.byte	0x00, 0xf0, 0x11, 0x00


	//----- nvinfo : EIATTR_KPARAM_INFO
	.align		4
.L_31:
        /*0078*/ 	.byte	0x04, 0x17
        /*007a*/ 	.short	(.L_33 - .L_32)
.L_32:
        /*007c*/ 	.word	0x00000000
        /*0080*/ 	.short	0x0012
        /*0082*/ 	.short	0x005c
        /*0084*/ 	.byte	0x00, 0xf0, 0x11, 0x00


	//----- nvinfo : EIATTR_KPARAM_INFO
	.align		4
.L_33:
        /*0088*/ 	.byte	0x04, 0x17
        /*008a*/ 	.short	(.L_35 - .L_34)
.L_34:
        /*008c*/ 	.word	0x00000000
        /*0090*/ 	.short	0x0011
        /*0092*/ 	.short	0x0058
        /*0094*/ 	.byte	0x00, 0xf0, 0x11, 0x00


	//----- nvinfo : EIATTR_KPARAM_INFO
	.align		4
.L_35:
        /*0098*/ 	.byte	0x04, 0x17
        /*009a*/ 	.short	(.L_37 - .L_36)
.L_36:
        /*009c*/ 	.word	0x00000000
        /*00a0*/ 	.short	0x0010
        /*00a2*/ 	.short	0x0054
        /*00a4*/ 	.byte	0x00, 0xf0, 0x11, 0x00


	//----- nvinfo : EIATTR_KPARAM_INFO
	.align		4
.L_37:
        /*00a8*/ 	.byte	0x04, 0x17
        /*00aa*/ 	.short	(.L_39 - .L_38)
.L_38:
        /*00ac*/ 	.word	0x00000000
        /*00b0*/ 	.short	0x000f
        /*00b2*/ 	.short	0x0050
        /*00b4*/ 	.byte	0x00, 0xf0, 0x11, 0x00


	//----- nvinfo : EIATTR_KPARAM_INFO
	.align		4
.L_39:
        /*00b8*/ 	.byte	0x04, 0x17
        /*00ba*/ 	.short	(.L_41 - .L_40)
.L_40:
        /*00bc*/ 	.word	0x00000000
        /*00c0*/ 	.short	0x000e
        /*00c2*/ 	.short	0x004c
        /*00c4*/ 	.byte	0x00, 0xf0, 0x11, 0x00


	//----- nvinfo : EIATTR_KPARAM_INFO
	.align		4
.L_41:
        /*00c8*/ 	.byte	0x04, 0x17
        /*00ca*/ 	.short	(.L_43 - .L_42)
.L_42:
        /*00cc*/ 	.word	0x00000000
        /*00d0*/ 	.short	0x000d
        /*00d2*/ 	.short	0x0048
        /*00d4*/ 	.byte	0x00, 0xf0, 0x11, 0x00


	//----- nvinfo : EIATTR_KPARAM_INFO
	.align		4
.L_43:
        /*00d8*/ 	.byte	0x04, 0x17
        /*00da*/ 	.short	(.L_45 - .L_44)
.L_44:
        /*00dc*/ 	.word	0x00000000
        /*00e0*/ 	.short	0x000c
        /*00e2*/ 	.short	0x0044
        /*00e4*/ 	.byte	0x00, 0xf0, 0x11, 0x00


	//----- nvinfo : EIATTR_KPARAM_INFO
	.align		4
.L_45:
        /*00e8*/ 	.byte	0x04, 0x17
        /*00ea*/ 	.short	(.L_47 - .L_46)
.L_46:
        /*00ec*/ 	.word	0x00000000
        /*00f0*/ 	.short	0x000b
        /*00f2*/ 	.short	0x0040
        /*00f4*/ 	.byte	0x00, 0xf0, 0x11, 0x00


	//----- nvinfo : EIATTR_KPARAM_INFO
	.align		4
.L_47:
        /*00f8*/ 	.byte	0x04, 0x17
        /*00fa*/ 	.short	(.L_49 - .L_48)
.L_48:
        /*00fc*/ 	.word	0x00000000
        /*0100*/ 	.short	0x000a
        /*0102*/ 	.short	0x003c
        /*0104*/ 	.byte	0x00, 0xf0, 0x11, 0x00


	//----- nvinfo : EIATTR_KPARAM_INFO
	.align		4
.L_49:
        /*0108*/ 	.byte	0x04, 0x17
        /*010a*/ 	.short	(.L_51 - .L_50)
.L_50:
        /*010c*/ 	.word	0x00000000
        /*0110*/ 	.short	0x0009
        /*0112*/ 	.short	0x0038
        /*0114*/ 	.byte	0x00, 0xf0, 0x11, 0x00


	//----- nvinfo : EIATTR_KPARAM_INFO
	.align		4
.L_51:
        /*0118*/ 	.byte	0x04, 0x17
        /*011a*/ 	.short	(.L_53 - .L_52)
.L_52:
        /*011c*/ 	.word	0x00000000
        /*0120*/ 	.short	0x0008
        /*0122*/ 	.short	0x0034
        /*0124*/ 	.byte	0x00, 0xf0, 0x11, 0x00


	//----- nvinfo : EIATTR_KPARAM_INFO
	.align		4
.L_53:
        /*0128*/ 	.byte	0x04, 0x17
        /*012a*/ 	.short	(.L_55 - .L_54)
.L_54:
        /*012c*/ 	.word	0x00000000
        /*0130*/ 	.short	0x0007
        /*0132*/ 	.short	0x0030
        /*0134*/ 	.byte	0x00, 0xf0, 0x11, 0x00


	//----- nvinfo : EIATTR_KPARAM_INFO
	.align		4
.L_55:
        /*0138*/ 	.byte	0x04, 0x17
        /*013a*/ 	.short	(.L_57 - .L_56)
.L_56:
        /*013c*/ 	.word	0x00000000
        /*0140*/ 	.short	0x0006
        /*0142*/ 	.short	0x002c
        /*0144*/ 	.byte	0x00, 0xf0, 0x11, 0x00


	//----- nvinfo : EIATTR_KPARAM_INFO
	.align		4
.L_57:
        /*0148*/ 	.byte	0x04, 0x17
        /*014a*/ 	.short	(.L_59 - .L_58)
.L_58:
        /*014c*/ 	.word	0x00000000
        /*0150*/ 	.short	0x0005
        /*0152*/ 	.short	0x0028
        /*0154*/ 	.byte	0x00, 0xf0, 0x11, 0x00


	//----- nvinfo : EIATTR_KPARAM_INFO
	.align		4
.L_59:
        /*0158*/ 	.byte	0x04, 0x17
        /*015a*/ 	.short	(.L_61 - .L_60)
.L_60:
        /*015c*/ 	.word	0x00000000
        /*0160*/ 	.short	0x0004
        /*0162*/ 	.short	0x0020
        /*0164*/ 	.byte	0x00, 0xf4, 0x21, 0x00


	//----- nvinfo : EIATTR_KPARAM_INFO
	.align		4
.L_61:
        /*0168*/ 	.byte	0x04, 0x17
        /*016a*/ 	.short	(.L_63 - .L_62)
.L_62:
        /*016c*/ 	.word	0x00000000
        /*0170*/ 	.short	0x0003
        /*0172*/ 	.short	0x0018
        /*0174*/ 	.byte	0x00, 0xf4, 0x21, 0x00


	//----- nvinfo : EIATTR_KPARAM_INFO
	.align		4
.L_63:
        /*0178*/ 	.byte	0x04, 0x17
        /*017a*/ 	.short	(.L_65 - .L_64)
.L_64:
        /*017c*/ 	.word	0x00000000
        /*0180*/ 	.short	0x0002
        /*0182*/ 	.short	0x0010
        /*0184*/ 	.byte	0x00, 0xf4, 0x21, 0x00


	//----- nvinfo : EIATTR_KPARAM_INFO
	.align		4
.L_65:
        /*0188*/ 	.byte	0x04, 0x17
        /*018a*/ 	.short	(.L_67 - .L_66)
.L_66:
        /*018c*/ 	.word	0x00000000
        /*0190*/ 	.short	0x0001
        /*0192*/ 	.short	0x0008
        /*0194*/ 	.byte	0x00, 0xf4, 0x21, 0x00


	//----- nvinfo : EIATTR_KPARAM_INFO
	.align		4
.L_67:
        /*0198*/ 	.byte	0x04, 0x17
        /*019a*/ 	.short	(.L_69 - .L_68)
.L_68:
        /*019c*/ 	.word	0x00000000
        /*01a0*/ 	.short	0x0000
        /*01a2*/ 	.short	0x0000
        /*01a4*/ 	.byte	0x00, 0xf4, 0x21, 0x00


	//----- nvinfo : EIATTR_AT_ENTRY_FRAGMENTS
	.align		4
.L_69:
        /*01a8*/ 	.byte	0x04, 0x4f
        /*01aa*/ 	.short	(.L_71 - .L_70)


	//   ....[0]....
.L_70:
        /*01ac*/ 	.word	0x00000004


	//----- nvinfo : EIATTR_RESERVED_SMEM_USED
	.align		4
.L_71:
        /*01b0*/ 	.byte	0x01, 0x41
	.zero		2


	//----- nvinfo : EIATTR_SPARSE_MMA_MASK
	.align		4
        /*01b4*/ 	.byte	0x03, 0x50
        /*01b6*/ 	.short	0x0000


	//----- nvinfo : EIATTR_TCGEN05_1CTA_USED
	.align		4
        /*01b8*/ 	.byte	0x01, 0x51
	.zero		2


	//----- nvinfo : EIATTR_MAXREG_COUNT
	.align		4
        /*01bc*/ 	.byte	0x03, 0x1b
        /*01be*/ 	.short	0x00ff


	//----- nvinfo : EIATTR_NUM_BARRIERS
	.align		4
        /*01c0*/ 	.byte	0x02, 0x4c
        /*01c2*/ 	.byte	0x01
	.zero		1


	//----- nvinfo : EIATTR_ANNOTATIONS
	.align		4
        /*01c4*/ 	.byte	0x04, 0x55
        /*01c6*/ 	.short	(.L_73 - .L_72)


	//   ....[0]....
.L_72:
        /*01c8*/ 	.word	0x00000001
        /*01cc*/ 	.byte	0x70, 0x09, 0x00, 0x00, 0x01, 0x00, 0x00, 0x00, 0xb0, 0x09, 0x00, 0x00, 0x01, 0x00, 0x00, 0x00
        /* <DEDUP_REMOVED lines=919> */
        /*3b4c*/ 	.byte	0x80, 0xc2, 0x02, 0x00


	//----- nvinfo : EIATTR_INT_WARP_WIDE_INSTR_OFFSETS
	.align		4
.L_73:
        /*3b50*/ 	.byte	0x04, 0x31
        /*3b52*/ 	.short	(.L_75 - .L_74)


	//   ....[0]....
.L_74:
        /*3b54*/ 	.word	0x00006240


	//   ....[1]....
        /*3b58*/ 	.word	0x000062c0


	//   ....[2]....
        /*3b5c*/ 	.word	0x00009930


	//   ....[3]....
        /*3b60*/ 	.word	0x0000cec0


	//   ....[4]....
        /*3b64*/ 	.word	0x0001ec40


	//   ....[5]....
        /*3b68*/ 	.word	0x00030aa0


	//   ....[6]....
        /*3b6c*/ 	.word	0x00030ae0


	//----- nvinfo : EIATTR_COOP_GROUP_MASK_REGIDS
	.align		4
.L_75:
        /*3b70*/ 	.byte	0x04, 0x29
        /*3b72*/ 	.short	(.L_77 - .L_76)


	//   ....[0]....
.L_76:
        /*3b74*/ 	.word	0xffffffff


	//   ....[1]....
        /*3b78*/ 	.word	0xffffffff


	//   ....[2]....
        /*3b7c*/ 	.word	0xffffffff


	//   ....[3]....
        /*3b80*/ 	.word	0xffffffff


	//   ....[4]....
        /*3b84*/ 	.word	0xffffffff


	//   ....[5]....
        /*3b88*/ 	.word	0xffffffff


	//   ....[6]....
        /*3b8c*/ 	.word	0xffffffff


	//   ....[7]....
        /*3b90*/ 	.word	0xffffffff


	//----- nvinfo : EIATTR_COOP_GROUP_INSTR_OFFSETS
	.align		4
.L_77:
        /*3b94*/ 	.byte	0x04, 0x28
        /*3b96*/ 	.short	(.L_79 - .L_78)


	//   ....[0]....
.L_78:
        /*3b98*/ 	.word	0x00000080


	//   ....[1]....
        /*3b9c*/ 	.word	0x00000340


	//   ....[2]....
        /*3ba0*/ 	.word	0x00016e30


	//   ....[3]....
        /*3ba4*/ 	.word	0x00017a70


	//   ....[4]....
        /*3ba8*/ 	.word	0x00020d70


	//   ....[5]....
        /*3bac*/ 	.word	0x00021580


	//   ....[6]....
        /*3bb0*/ 	.word	0x00030920


	//   ....[7]....
        /*3bb4*/ 	.word	0x00030b90


	//----- nvinfo : EIATTR_VRC_CTA_INIT_COUNT
	.align		4
.L_79:
        /*3bb8*/ 	.byte	0x02, 0x4a
        /*3bba*/ 	.byte	0x80
	.zero		1


	//----- nvinfo : EIATTR_MBARRIER_INSTR_OFFSETS
	.align		4
        /*3bbc*/ 	.byte	0x04, 0x39
        /*3bbe*/ 	.short	(.L_81 - .L_80)


	//   ....[0]....
.L_80:
        /*3bc0*/ 	.word	0x00006390
        /*3bc4*/ 	.word	0x000000ff
        /*3bc8*/ 	.word	0x00000000
        /*3bcc*/ 	.short	0x0100
        /*3bce*/ 	.byte	0x07
	.zero		1


	//   ....[1]....
        /*3bd0*/ 	.word	0x00009970
        /*3bd4*/ 	.word	0x000000ff
        /*3bd8*/ 	.word	0x00040008
        /*3bdc*/ 	.short	0x0100
        /*3bde*/ 	.byte	0x09
	.zero		1


	//   ....[2]....
        /*3be0*/ 	.word	0x0000e410
        /*3be4*/ 	.word	0x000000ff
        /*3be8*/ 	.word	0x00020000
        /*3bec*/ 	.short	0x0100
        /*3bee*/ 	.byte	0x09
	.zero		1


	//   ....[3]....
        /*3bf0*/ 	.word	0x00010910
        /*3bf4*/ 	.word	0x000000ff
        /*3bf8*/ 	.word	0x00020000
        /*3bfc*/ 	.short	0x010a
        /*3bfe*/ 	.byte	0x09
	.zero		1


	//   ....[4]....
        /*3c00*/ 	.word	0x000109f0
        /*3c04*/ 	.word	0x000000ff
        /*3c08*/ 	.word	0x00020000
        /*3c0c*/ 	.short	0x0108
        /*3c0e*/ 	.byte	0x09
	.zero		1


	//   ....[5]....
        /*3c10*/ 	.word	0x0001f210
        /*3c14*/ 	.word	0x000000ff
        /*3c18*/ 	.word	0x00040010
        /*3c1c*/ 	.short	0x0100
        /*3c1e*/ 	.byte	0x09
	.zero		1


	//   ....[6]....
        /*3c20*/ 	.word	0x0001ff00
        /*3c24*/ 	.word	0x000000ff
        /*3c28*/ 	.word	0x00040010
        /*3c2c*/ 	.short	0x010a
        /*3c2e*/ 	.byte	0x09
	.zero		1


	//   ....[7]....
        /*3c30*/ 	.word	0x00020210
        /*3c34*/ 	.word	0x000000ff
        /*3c38*/ 	.word	0x00040010
        /*3c3c*/ 	.short	0x0108
        /*3c3e*/ 	.byte	0x09
	.zero		1


	//   ....[8]....
        /*3c40*/ 	.word	0x00020d30
        /*3c44*/ 	.word	0x000000ff
        /*3c48*/ 	.word	0x00000000
        /*3c4c*/ 	.short	0x010a
        /*3c4e*/ 	.byte	0x07
	.zero		1


	//   ....[9]....
        /*3c50*/ 	.word	0x00027910
        /*3c54*/ 	.word	0x000000ff
        /*3c58*/ 	.word	0x00000000
        /*3c5c*/ 	.short	0x010a
        /*3c5e*/ 	.byte	0x07
	.zero		1


	//   ....[10]....
        /*3c60*/ 	.word	0x000279c0
        /*3c64*/ 	.word	0x000000ff
        /*3c68*/ 	.word	0x00040000
        /*3c6c*/ 	.short	0x0108
        /*3c6e*/ 	.byte	0x09
	.zero		1


	//   ....[11]....
        /*3c70*/ 	.word	0x00027a40
        /*3c74*/ 	.word	0x000000ff
        /*3c78*/ 	.word	0x00040008
        /*3c7c*/ 	.short	0x0108
        /*3c7e*/ 	.byte	0x09
	.zero		1


	//   ....[12]....
        /*3c80*/ 	.word	0x00030bb0
        /*3c84*/ 	.word	0x000000ff
        /*3c88*/ 	.word	0x00020000
        /*3c8c*/ 	.short	0x010a
        /*3c8e*/ 	.byte	0x09
	.zero		1


	//   ....[13]....
        /*3c90*/ 	.word	0x00030be0
        /*3c94*/ 	.word	0x000000ff
        /*3c98*/ 	.word	0x00040010
        /*3c9c*/ 	.short	0x010a
        /*3c9e*/ 	.byte	0x09
	.zero		1


	//   ....[14]....
        /*3ca0*/ 	.word	0x00030c10
        /*3ca4*/ 	.word	0x000000ff
        /*3ca8*/ 	.word	0x00000000
        /*3cac*/ 	.short	0x010a
        /*3cae*/ 	.byte	0x07
	.zero		1


	//   ....[15]....
        /*3cb0*/ 	.word	0x00030c40
        /*3cb4*/ 	.word	0x000000ff
        /*3cb8*/ 	.word	0x00000000
        /*3cbc*/ 	.short	0x010a
        /*3cbe*/ 	.byte	0x07
	.zero		1


	//----- nvinfo : EIATTR_NUM_MBARRIERS
	.align		4
.L_81:
        /*3cc0*/ 	.byte	0x03, 0x38
        /*3cc2*/ 	.short	0xffff


	//----- nvinfo : EIATTR_EXIT_INSTR_OFFSETS
	.align		4
        /*3cc4*/ 	.byte	0x04, 0x1c
        /*3cc6*/ 	.short	(.L_83 - .L_82)


	//   ....[0]....
.L_82:
        /*3cc8*/ 	.word	0x00030ba0


	//----- nvinfo : EIATTR_REQNTID
	.align		4
.L_83:
        /*3ccc*/ 	.byte	0x04, 0x10
        /*3cce*/ 	.short	(.L_85 - .L_84)
.L_84:
        /*3cd0*/ 	.word	0x00000080
        /*3cd4*/ 	.word	0x00000001
        /*3cd8*/ 	.word	0x00000001


	//----- nvinfo : EIATTR_CRS_STACK_SIZE
	.align		4
.L_85:
        /*3cdc*/ 	.byte	0x04, 0x1e
        /*3cde*/ 	.short	(.L_87 - .L_86)
.L_86:
        /*3ce0*/ 	.word	0x00000000


	//----- nvinfo : EIATTR_CBANK_PARAM_SIZE
	.align		4
.L_87:
        /*3ce4*/ 	.byte	0x03, 0x19
        /*3ce6*/ 	.short	0x0088


	//----- nvinfo : EIATTR_PARAM_CBANK
	.align		4
        /*3ce8*/ 	.byte	0x04, 0x0a
        /*3cea*/ 	.short	(.L_89 - .L_88)
	.align		4
.L_88:
        /*3cec*/ 	.word	index@(.nv.constant0.attn_fwd)
        /*3cf0*/ 	.short	0x0380
        /*3cf2*/ 	.short	0x0088


	//----- nvinfo : EIATTR_SW_WAR
	.align		4
.L_89:
        /*3cf4*/ 	.byte	0x04, 0x36
        /*3cf6*/ 	.short	(.L_91 - .L_90)
.L_90:
        /*3cf8*/ 	.word	0x00000008
.L_91:


//--------------------- .nv.compat                --------------------------
	.section	.nv.compat,"",@"SHT_CUDA_COMPAT_INFO"
	.align	4
        /*0000*/ 	.byte	0x02, 0x02, 0x02, 0x00, 0x02, 0x05, 0x05, 0x00, 0x02, 0x03, 0x00, 0x00, 0x02, 0x06, 0x01, 0x00


//--------------------- .nv.callgraph             --------------------------
	.section	.nv.callgraph,"",@"SHT_CUDA_CALLGRAPH"
	.align	4
	.sectionentsize	8
	.align		4
        /*0000*/ 	.word	0x00000000
	.align		4
        /*0004*/ 	.word	0xffffffff
	.align		4
        /*0008*/ 	.word	0x00000000
	.align		4
        /*000c*/ 	.word	0xfffffffe
	.align		4
        /*0010*/ 	.word	0x00000000
	.align		4
        /*0014*/ 	.word	0xfffffffd
	.align		4
        /*0018*/ 	.word	0x00000000
	.align		4
        /*001c*/ 	.word	0xfffffffc


//--------------------- .nv.constant4             --------------------------
	.section	.nv.constant4,"a",@progbits
	.align	8
	.align		8
.nv.constant4:
        /*0000*/ 	.dword	_$_str


//--------------------- .text.attn_fwd            --------------------------
	.section	.text.attn_fwd,"ax",@progbits
	.align	128
        .global         attn_fwd
        .type           attn_fwd,@function
        .size           attn_fwd,(.L_x_29 - attn_fwd)
        .other          attn_fwd,@"STO_CUDA_ENTRY STV_DEFAULT"
attn_fwd:
.text.attn_fwd:
[----:B------:R-:W0:Y:S01]  /*0000*/  LDC R1, c[0x0][0x37c] ;  /* 0x0000df00ff017b82 */ /* 0x000e220000000800 */
[----:B------:R-:W1:Y:S01]  /*0010*/  S2R R0, SR_TID.X ;  /* 0x0000000000007919 */ /* 0x000e620000002100 */
[----:B------:R-:W-:Y:S01]  /*0020*/  LOP3.LUT R2, R2, 0xffffbfff, RZ, 0xc0, !PT ;  /* 0xffffbfff02027812 */ /* 0x000fe200078ec0ff */
[----:B0-----:R-:W-:Y:S01]  /*0030*/  VIADD R1, R1, 0xffffeae8 ;  /* 0xffffeae801017836 */ /* 0x001fe20000000000 */
[----:B-1----:R-:W-:-:S13]  /*0040*/  ISETP.GE.U32.AND P0, PT, R0, 0x20, PT ;  /* 0x000000200000780c */ /* 0x002fda0003f06070 */
[----:B------:R-:W-:Y:S01]  /*0050*/  @P0 LOP3.LUT R2, R2, 0x4000, RZ, 0xfc, !PT ;  /* 0x0000400002020812 */ /* 0x000fe200078efcff */
[----:B------:R-:W-:Y:S06]  /*0060*/  @P0 BRA `(.L_x_0) ;  /* 0x0000000000b80947 */ /* 0x000fec0003800000 */
[----:B------:R-:W0:Y:S01]  /*0070*/  S2R R7, SR_CgaCtaId ;  /* 0x0000000000077919 */ /* 0x000e220000008800 */
[----:B------:R-:W-:Y:S01]  /*0080*/  NOP ;  /* 0x0000000000007918 */ /* 0x000fe20000000000 */
[----:B------:R-:W-:-:S04]  /*0090*/  MOV R0, 0x40 ;  /* 0x0000004000007802 */ /* 0x000fc80000000f00 */
[----:B0-----:R-:W-:Y:S02]  /*00a0*/  LEA R3, R7, R0, 0x18 ;  /* 0x0000000007037211 */ /* 0x001fe400078ec0ff */
[----:B------:R-:W-:-:S04]  /*00b0*/  MOV R0, 0x400 ;  /* 0x0000040000007802 */ /* 0x000fc80000000f00 */
[----:B------:R-:W0:Y:S01]  /*00c0*/  LDS.U8 R3, [R3] ;  /* 0x0000000003037984 */ /* 0x000e220000000000 */
[----:B------:R-:W-:Y:S02]  /*00d0*/  LEA R0, R7, R0, 0x18 ;  /* 0x0000000007007211 */ /* 0x000fe400078ec0ff */
[----:B0-----:R-:W-:-:S13]  /*00e0*/  ISETP.NE.AND P0, PT, R3, RZ, PT ;  /* 0x000000ff0300720c */ /* 0x001fda0003f05270 */
[----:B------:R-:W-:Y:S05]  /*00f0*/  @P0 BRA `(.L_x_1) ;  /* 0x00000000007c0947 */ /* 0x000fea0003800000 */
[----:B------:R-:W-:-:S13]  /*0100*/  ELECT P0, URZ, PT ;  /* 0x0000000000ff782f */ /* 0x000fda0003800000 */
[----:B------:R-:W-:Y:S05]  /*0110*/  @!P0 BRA `(.L_x_2) ;  /* 0x0000000000848947 */ /* 0x000fea0003800000 */
[----:B------:R-:W-:Y:S01]  /*0120*/  UMOV UR4, 0x10 ;  /* 0x0000001000047882 */ /* 0x000fe20000000000 */
[----:B------:R-:W-:Y:S02]  /*0130*/  IMAD.MOV.U32 R8, RZ, RZ, 0x1 ;  /* 0x00000001ff087424 */ /* 0x000fe400078e00ff */
[----:B------:R-:W-:Y:S02]  /*0140*/  IMAD.MOV.U32 R4, RZ, RZ, 0xffff ;  /* 0x0000ffffff047424 */ /* 0x000fe400078e00ff */
[----:B------:R-:W-:Y:S04]  /*0150*/  DEPBAR.LE SB0, 0x36 ;  /* 0x00008d800000791a */ /* 0x000fe80000000000 */
[----:B------:R-:W0:Y:S02]  /*0160*/  UTCATOMSWS.FIND_AND_SET.ALIGN UP0, UR4, UR4 ;  /* 0x00000004000475e3 */ /* 0x000e240008000800 */
[----:B0-----:R-:W-:-:S04]  /*0170*/  PLOP3.LUT P0, PT, PT, PT, UP0, 0x80, 0x8 ;  /* 0x000000000008781c */ /* 0x001fc80003f0f008 */
[----:B------:R-:W-:-:S04]  /*0180*/  SEL R3, RZ, 0xffffffff, !P0 ;  /* 0xffffffffff037807 */ /* 0x000fc80004000000 */
[----:B------:R-:W-:Y:S01]  /*0190*/  ISETP.NE.AND P0, PT, R3, RZ, PT ;  /* 0x000000ff0300720c */ /* 0x000fe20003f05270 */
[----:B------:R-:W-:-:S12]  /*01a0*/  IMAD.U32 R3, RZ, RZ, UR4 ;  /* 0x00000004ff037e24 */ /* 0x000fd8000f8e00ff */
[----:B------:R-:W-:Y:S05]  /*01b0*/  @P0 BRA `(.L_x_3) ;  /* 0x0000000000240947 */ /* 0x000fea0003800000 */
.L_x_4:
[----:B------:R-:W-:Y:S05]  /*01c0*/  NANOSLEEP 0x64 ;  /* 0x000000640000795d */ /* 0x000fea0003800000 */
[----:B------:R-:W-:-:S05]  /*01d0*/  UMOV UR4, 0x10 ;  /* 0x0000001000047882 */ /* 0x000fca0000000000 */
[----:B------:R-:W-:Y:S04]  /*01e0*/  DEPBAR.LE SB0, 0x36 ;  /* 0x00008d800000791a */ /* 0x000fe80000000000 */
[----:B------:R-:W0:Y:S02]  /*01f0*/  UTCATOMSWS.FIND_AND_SET.ALIGN UP0, UR4, UR4 ;  /* 0x00000004000475e3 */ /* 0x000e240008000800 */
[----:B0-----:R-:W-:-:S04]  /*0200*/  PLOP3.LUT P0, PT, PT, PT, UP0, 0x80, 0x8 ;  /* 0x000000000008781c */ /* 0x001fc80003f0f008 */
[----:B------:R-:W-:-:S04]  /*0210*/  SEL R3, RZ, 0xffffffff, !P0 ;  /* 0xffffffffff037807 */ /* 0x000fc80004000000 */
[----:B------:R-:W-:Y:S02]  /*0220*/  ISETP.NE.AND P0, PT, R3, RZ, PT ;  /* 0x000000ff0300720c */ /* 0x000fe40003f05270 */
[----:B------:R-:W-:-:S11]  /*0230*/  MOV R3, UR4 ;  /* 0x0000000400037c02 */ /* 0x000fd60008000f00 */
[----:B------:R-:W-:Y:S05]  /*0240*/  @!P0 BRA `(.L_x_4) ;  /* 0xfffffffc00dc8947 */ /* 0x000fea000383ffff */
.L_x_3:
[C---:B------:R-:W-:Y:S01]  /*0250*/  VIADD R5, R3.reuse, 0x10 ;  /* 0x0000001003057836 */ /* 0x040fe20000000000 */
[----:B------:R-:W-:Y:S01]  /*0260*/  SHF.L.U32 R4, R4, R3, RZ ;  /* 0x0000000304047219 */ /* 0x000fe200000006ff */
[----:B------:R-:W-:Y:S01]  /*0270*/  IMAD.SHL.U32 R3, R3, 0x20, RZ ;  /* 0x0000002003037824 */ /* 0x000fe200078e00ff */
[----:B------:R-:W-:Y:S02]  /*0280*/  MOV R6, 0x50 ;  /* 0x0000005000067802 */ /* 0x000fe40000000f00 */
[----:B------:R-:W-:Y:S02]  /*0290*/  SHF.L.U32 R5, R8, R5, RZ ;  /* 0x0000000508057219 */ /* 0x000fe400000006ff */
[----:B------:R-:W-:Y:S02]  /*02a0*/  LEA R7, R7, R6, 0x18 ;  /* 0x0000000607077211 */ /* 0x000fe400078ec0ff */
[----:B------:R-:W-:-:S05]  /*02b0*/  LOP3.LUT R4, R5, R4, RZ, 0xfc, !PT ;  /* 0x0000000405047212 */ /* 0x000fca00078efcff */
[----:B------:R0:W-:Y:S04]  /*02c0*/  ATOMS.OR RZ, [R7], R4 ;  /* 0x0000000407ff738c */ /* 0x0001e80003000000 */
[----:B------:R0:W-:Y:S01]  /*02d0*/  STS [R0], R3 ;  /* 0x0000000300007388 */ /* 0x0001e20000000800 */
[----:B------:R-:W-:Y:S05]  /*02e0*/  BRA `(.L_x_2) ;  /* 0x0000000000107947 */ /* 0x000fea0003800000 */
.L_x_1:
[----:B------:R-:W-:Y:S01]  /*02f0*/  IMAD.MOV.U32 R3, RZ, RZ, -0x1 ;  /* 0xffffffffff037424 */ /* 0x000fe200078e00ff */
[----:B------:R-:W-:-:S04]  /*0300*/  MOV R4, 0x330 ;  /* 0x0000033000047802 */ /* 0x000fc80000000f00 */
[----:B------:R0:W-:Y:S03]  /*0310*/  STS [R0], R3 ;  /* 0x0000000300007388 */ /* 0x0001e60000000800 */
[----:B0-----:R-:W-:Y:S05]  /*0320*/  CALL.REL.NOINC `($__internal_1_$__cuda_sm10x_tcgen05_guardrail_trap_phase_invalid_during_alloc) ;  /* 0x00000308005c7944 */ /* 0x001fea0003c00000 */
.L_x_2:
[----:B------:R-:W-:Y:S05]  /*0330*/  WARPSYNC.ALL ;  /* 0x0000000000007948 */ /* 0x000fea0003800000 */
[----:B------:R-:W-:Y:S01]  /*0340*/  NOP ;  /* 0x0000000000007918 */ /* 0x000fe20000000000 */
.L_x_0:
[----:B------:R-:W1:Y:S01]  /*0350*/  S2R R11, SR_TID.X ;  /* 0x00000000000b7919 */ /* 0x000e620000002100 */
[----:B0-----:R-:W0:Y:S01]  /*0360*/  LDC R3, c[0x0][0x3b8] ;  /* 0x0000ee00ff037b82 */ /* 0x001e220000000800 */
[----:B------:R-:W2:Y:S01]  /*0370*/  LDCU.64 UR10, c[0x0][0x358] ;  /* 0x00006b00ff0a77ac */ /* 0x000ea20008000a00 */
[----:B------:R-:W3:Y:S06]  /*0380*/  S2R R9, SR_CTAID.Y ;  /* 0x0000000000097919 */ /* 0x000eec0000002600 */
[----:B------:R-:W4:Y:S08]  /*0390*/  S2UR UR4, SR_CgaCtaId ;  /* 0x00000000000479c3 */ /* 0x000f300000008800 */
[----:B------:R-:W5:Y:S01]  /*03a0*/  LDC.64 R22, c[0x0][0x380] ;  /* 0x0000e000ff167b82 */ /* 0x000f620000000a00 */
[----:B-1----:R-:W-:-:S07]  /*03b0*/  SHF.R.U32.HI R0, RZ, 0x6, R11 ;  /* 0x00000006ff007819 */ /* 0x002fce000001160b */
[----:B------:R-:W-:Y:S01]  /*03c0*/  BAR.SYNC.DEFER_BLOCKING 0x0 ;  /* 0x0000000000007b1d */ /* 0x000fe20000010000 */
[----:B------:R-:W-:Y:S02]  /*03d0*/  ISETP.GE.U32.AND P2, PT, R11, 0x20, PT ;  /* 0x000000200b00780c */ /* 0x000fe40003f46070 */
[----:B------:R-:W-:-:S05]  /*03e0*/  SGXT.U32 R4, R0, 0x1 ;  /* 0x000000010004781a */ /* 0x000fca0000000000 */
[----:B0-----:R-:W-:Y:S01]  /*03f0*/  IMAD R14, R4, R3, RZ ;  /* 0x00000003040e7224 */ /* 0x001fe200078e02ff */
[----:B------:R-:W0:Y:S01]  /*0400*/  S2R R0, SR_CTAID.X ;  /* 0x0000000000007919 */ /* 0x000e220000002500 */
[----:B------:R-:W3:Y:S02]  /*0410*/  LDC.64 R4, c[0x0][0x3b0] ;  /* 0x0000ec00ff047b82 */ /* 0x000ee40000000a00 */
[----:B------:R-:W-:-:S05]  /*0420*/  IMAD R26, R3, 0x2, R14 ;  /* 0x00000002031a7824 */ /* 0x000fca00078e020e */
[----:B------:R-:W-:-:S05]  /*0430*/  LEA R32, R3, R26, 0x1 ;  /* 0x0000001a03207211 */ /* 0x000fca00078e08ff */
[----:B------:R-:W-:-:S04]  /*0440*/  IMAD R38, R3, 0x2, R32 ;  /* 0x0000000203267824 */ /* 0x000fc800078e0220 */
[----:B------:R-:W-:-:S04]  /*0450*/  IMAD R40, R3, 0x2, R38 ;  /* 0x0000000203287824 */ /* 0x000fc800078e0226 */
[----:B------:R-:W-:-:S04]  /*0460*/  IMAD R42, R3, 0x2, R40 ;  /* 0x00000002032a7824 */ /* 0x000fc800078e0228 */
[----:B------:R-:W-:Y:S02]  /*0470*/  IMAD R44, R3, 0x2, R42 ;  /* 0x00000002032c7824 */ /* 0x000fe400078e022a */
[----:B---3--:R-:W-:Y:S02]  /*0480*/  IMAD R4, R9, R4, RZ ;  /* 0x0000000409047224 */ /* 0x008fe400078e02ff */
[----:B------:R-:W1:Y:S01]  /*0490*/  S2R R9, SR_CgaCtaId ;  /* 0x0000000000097919 */ /* 0x000e620000008800 */
[----:B------:R-:W-:Y:S01]  /*04a0*/  LEA R48, R3, R44, 0x1 ;  /* 0x0000002c03307211 */ /* 0x000fe200078e08ff */
[----:B0-----:R-:W-:Y:S01]  /*04b0*/  IMAD.SHL.U32 R6, R0, 0x40, RZ ;  /* 0x0000004000067824 */ /* 0x001fe200078e00ff */
[----:B------:R-:W-:-:S03]  /*04c0*/  MOV R0, 0x400 ;  /* 0x0000040000007802 */ /* 0x000fc60000000f00 */
[----:B------:R-:W-:Y:S01]  /*04d0*/  IMAD R58, R3, 0x2, R48 ;  /* 0x00000002033a7824 */ /* 0x000fe200078e0230 */
[----:B------:R-:W-:-:S03]  /*04e0*/  R2UR UR9, R0 ;  /* 0x00000000000972ca */ /* 0x000fc600000e0000 */
[----:B------:R-:W-:Y:S01]  /*04f0*/  IMAD R60, R3, 0x2, R58 ;  /* 0x00000002033c7824 */ /* 0x000fe200078e023a */
[----:B------:R-:W-:-:S03]  /*0500*/  LOP3.LUT R6, R6, 0x3f, R11, 0xf8, !PT ;  /* 0x0000003f06067812 */ /* 0x000fc600078ef80b */
[C---:B------:R-:W-:Y:S02]  /*0510*/  IMAD R62, R3.reuse, 0x2, R60 ;  /* 0x00000002033e7824 */ /* 0x040fe400078e023c */
[----:B------:R-:W-:Y:S02]  /*0520*/  IMAD R6, R6, R5, RZ ;  /* 0x0000000506067224 */ /* 0x000fe400078e02ff */
[C---:B------:R-:W-:Y:S02]  /*0530*/  IMAD R70, R3.reuse, 0x2, R62 ;  /* 0x0000000203467824 */ /* 0x040fe400078e023e */
[----:B------:R-:W-:Y:S01]  /*0540*/  IMAD.SHL.U32 R5, R4, 0x2, RZ ;  /* 0x0000000204057824 */ /* 0x000fe200078e00ff */
[----:B----4-:R-:W-:Y:S01]  /*0550*/  ULEA UR9, UR4, UR9, 0x18 ;  /* 0x0000000904097291 */ /* 0x010fe2000f8ec0ff */
[----:B------:R-:W-:Y:S01]  /*0560*/  IMAD.SHL.U32 R0, R6, 0x2, RZ ;  /* 0x0000000206007824 */ /* 0x000fe200078e00ff */
[----:B------:R-:W-:Y:S01]  /*0570*/  LEA R72, R3, R70, 0x1 ;  /* 0x0000004603487211 */ /* 0x000fe200078e08ff */
[----:B------:R-:W-:-:S03]  /*0580*/  IMAD.HI R4, R4, 0x2, RZ ;  /* 0x0000000204047827 */ /* 0x000fc600078e02ff */
[----:B-----5:R-:W-:Y:S01]  /*0590*/  IADD3 R0, P0, P1, R0, R22, R5 ;  /* 0x0000001600007210 */ /* 0x020fe2000791e005 */
[C---:B------:R-:W-:Y:S02]  /*05a0*/  IMAD R76, R3.reuse, 0x2, R72 ;  /* 0x00000002034c7824 */ /* 0x040fe400078e0248 */
[----:B------:R-:W-:Y:S01]  /*05b0*/  IMAD.HI R57, R6, 0x2, RZ ;  /* 0x0000000206397827 */ /* 0x000fe200078e02ff */
[----:B------:R-:W0:Y:S03]  /*05c0*/  LDS R197, [UR9] ;  /* 0x00000009ffc57984 */ /* 0x000e260008000800 */
[----:B------:R-:W-:Y:S01]  /*05d0*/  IMAD R78, R3, 0x2, R76 ;  /* 0x00000002034e7824 */ /* 0x000fe200078e024c */
[----:B------:R-:W-:Y:S01]  /*05e0*/  IADD3.X R57, PT, PT, R57, R23, R4, P0, P1 ;  /* 0x0000001739397210 */ /* 0x000fe200007e2404 */
[----:B------:R-:W-:Y:S01]  /*05f0*/  BAR.SYNC.DEFER_BLOCKING 0x0 ;  /* 0x0000000000007b1d */ /* 0x000fe20000010000 */
[-C--:B------:R-:W-:Y:S01]  /*0600*/  LEA R66, P0, R14, R0.reuse, 0x1 ;  /* 0x000000000e427211 */ /* 0x080fe200078008ff */
[----:B------:R-:W-:Y:S01]  /*0610*/  IMAD R80, R3, 0x2, R78 ;  /* 0x0000000203507824 */ /* 0x000fe200078e024e */
[----:B------:R-:W-:-:S02]  /*0620*/  LEA R4, P1, R26, R0, 0x1 ;  /* 0x000000001a047211 */ /* 0x000fc400078208ff */
[----:B------:R-:W-:Y:S01]  /*0630*/  LEA.HI.X.SX32 R67, R14, R57, 0x1, P0 ;  /* 0x000000390e437211 */ /* 0x000fe200000f0eff */
[----:B------:R-:W-:-:S05]  /*0640*/  IMAD R82, R3, 0x2, R80 ;  /* 0x0000000203527824 */ /* 0x000fca00078e0250 */
[----:B------:R-:W-:-:S05]  /*0650*/  LEA R86, R3, R82, 0x1 ;  /* 0x0000005203567211 */ /* 0x000fca00078e08ff */
[----:B------:R-:W-:-:S04]  /*0660*/  IMAD R88, R3, 0x2, R86 ;  /* 0x0000000203587824 */ /* 0x000fc800078e0256 */
[----:B------:R-:W-:-:S04]  /*0670*/  IMAD R90, R3, 0x2, R88 ;  /* 0x00000002035a7824 */ /* 0x000fc800078e0258 */
[----:B------:R-:W-:-:S04]  /*0680*/  IMAD R92, R3, 0x2, R90 ;  /* 0x00000002035c7824 */ /* 0x000fc800078e025a */
        /* <DEDUP_REMOVED lines=29> */
[----:B------:R-:W-:-:S05]  /*0860*/  IMAD R16, R3, 0x2, R18 ;  /* 0x0000000203107824 */ /* 0x000fca00078e0212 */
[----:B------:R-:W-:-:S05]  /*0870*/  LEA R50, R3, R16, 0x1 ;  /* 0x0000001003327211 */ /* 0x000fca00078e08ff */
[----:B------:R-:W-:-:S04]  /*0880*/  IMAD R136, R3, 0x2, R50 ;  /* 0x0000000203887824 */ /* 0x000fc800078e0232 */
[----:B------:R-:W-:-:S05]  /*0890*/  IMAD R36, R3, 0x2, R136 ;  /* 0x0000000203247824 */ /* 0x000fca00078e0288 */
[----:B------:R-:W-:-:S05]  /*08a0*/  LEA R134, R3, R36, 0x1 ;  /* 0x0000002403867211 */ /* 0x000fca00078e08ff */
[----:B------:R-:W-:-:S04]  /*08b0*/  IMAD R51, R3, 0x2, R134 ;  /* 0x0000000203337824 */ /* 0x000fc800078e0286 */
[----:B------:R-:W-:-:S04]  /*08c0*/  IMAD R132, R3, 0x2, R51 ;  /* 0x0000000203847824 */ /* 0x000fc800078e0233 */
[----:B------:R-:W-:-:S04]  /*08d0*/  IMAD R24, R3, 0x2, R132 ;  /* 0x0000000203187824 */ /* 0x000fc800078e0284 */
[----:B------:R-:W-:Y:S01]  /*08e0*/  IMAD R22, R3, 0x2, R24 ;  /* 0x0000000203167824 */ /* 0x000fe200078e0218 */
[----:B012---:R-:W-:Y:S06]  /*08f0*/  @P2 BRA `(.L_x_5) ;  /* 0x0000000000182947 */ /* 0x007fec0003800000 */
[----:B------:R-:W-:Y:S01]  /*0900*/  ELECT P0, URZ, PT ;  /* 0x0000000000ff782f */ /* 0x000fe20003800000 */
[----:B------:R-:W-:Y:S01]  /*0910*/  HFMA2 R6, -RZ, RZ, 0, 5.9604644775390625e-08 ;  /* 0x00000001ff067431 */ /* 0x000fe200000001ff */
[----:B------:R-:W-:Y:S11]  /*0920*/  UVIRTCOUNT.DEALLOC.SMPOOL 0x80 ;  /* 0x000000800000784c */ /* 0x000ff60000000000 */
[----:B------:R-:W-:-:S04]  /*0930*/  @P0 MOV R14, 0x40 ;  /* 0x00000040000e0802 */ /* 0x000fc80000000f00 */
[----:B------:R-:W-:-:S05]  /*0940*/  @P0 LEA R9, R9, R14, 0x18 ;  /* 0x0000000e09090211 */ /* 0x000fca00078ec0ff */
[----:B------:R0:W-:Y:S02]  /*0950*/  @P0 STS.U8 [R9], R6 ;  /* 0x0000000609000388 */ /* 0x0001e40000000000 */
.L_x_5:
[-C--:B------:R-:W-:Y:S01]  /*0960*/  LEA R14, P0, R32, R0.reuse, 0x1 ;  /* 0x00000000200e7211 */ /* 0x080fe200078008ff */
[----:B------:R1:W-:Y:S01]  /*0970*/  STL [R1+0x1500], R54 ;  /* 0x0015003601007387 */ /* 0x0003e20000100800 */
[-C--:B------:R-:W-:Y:S01]  /*0980*/  LEA.HI.X.SX32 R5, R26, R57.reuse, 0x1, P1 ;  /* 0x000000391a057211 */ /* 0x080fe200008f0eff */
[C---:B------:R-:W-:Y:S01]  /*0990*/  IMAD R52, R3.reuse, 0x2, R22 ;  /* 0x0000000203347824 */ /* 0x040fe200078e0216 */
[-C--:B------:R-:W-:Y:S01]  /*09a0*/  LEA R28, P1, R38, R0.reuse, 0x1 ;  /* 0x00000000261c7211 */ /* 0x080fe200078208ff */
[----:B------:R-:W-:Y:S01]  /*09b0*/  STL [R1+0x14fc], R55 ;  /* 0x0014fc3701007387 */ /* 0x000fe20000100800 */
[-C--:B------:R-:W-:Y:S01]  /*09c0*/  LEA.HI.X.SX32 R15, R32, R57.reuse, 0x1, P0 ;  /* 0x00000039200f7211 */ /* 0x080fe200000f0eff */
[C---:B------:R-:W-:Y:S01]  /*09d0*/  IMAD R30, R3.reuse, 0x2, R52 ;  /* 0x00000002031e7824 */ /* 0x040fe200078e0234 */
[----:B------:R-:W-:Y:S01]  /*09e0*/  LEA.HI.X.SX32 R29, R38, R57, 0x1, P1 ;  /* 0x00000039261d7211 */ /* 0x000fe200008f0eff */
[----:B------:R2:W-:Y:S01]  /*09f0*/  STL [R1+0x14f8], R7 ;  /* 0x0014f80701007387 */ /* 0x0005e20000100800 */
[----:B------:R-:W3:Y:S03]  /*0a00*/  LDC R155, c[0x0][0x3b8] ;  /* 0x0000ee00ff9b7b82 */ /* 0x000ee60000000800 */
[----:B-1----:R-:W4:Y:S04]  /*0a10*/  LDG.E.U16 R54, desc[UR10][R14.64] ;  /* 0x0000000a0e367981 */ /* 0x002f28000c1e1500 */
[----:B0-----:R-:W3:Y:S01]  /*0a20*/  LDG.E.U16 R6, desc[UR10][R28.64] ;  /* 0x0000000a1c067981 */ /* 0x001ee2000c1e1500 */
[----:B------:R-:W0:Y:S03]  /*0a30*/  LDC R123, c[0x0][0x3b8] ;  /* 0x0000ee00ff7b7b82 */ /* 0x000e260000000800 */
[----:B--2---:R1:W2:Y:S01]  /*0a40*/  LDG.E.U16 R7, desc[UR10][R4.64] ;  /* 0x0000000a04077981 */ /* 0x0042a2000c1e1500 */
[----:B------:R-:W-:Y:S01]  /*0a50*/  LEA R64, P0, R40, R0, 0x1 ;  /* 0x0000000028407211 */ /* 0x000fe200078008ff */
[----:B------:R-:W-:-:S02]  /*0a60*/  IMAD R130, R3, 0x2, R30 ;  /* 0x0000000203827824 */ /* 0x000fc400078e021e */
[----:B------:R-:W-:Y:S01]  /*0a70*/  STL [R1+0x14f4], R56 ;  /* 0x0014f43801007387 */ /* 0x000fe20000100800 */
[-C--:B------:R-:W-:Y:S01]  /*0a80*/  LEA.HI.X.SX32 R65, R40, R57.reuse, 0x1, P0 ;  /* 0x0000003928417211 */ /* 0x080fe200000f0eff */
[----:B------:R-:W0:Y:S01]  /*0a90*/  LDC R157, c[0x0][0x3b8] ;  /* 0x0000ee00ff9d7b82 */ /* 0x000e220000000800 */
[CC--:B------:R-:W-:Y:S01]  /*0aa0*/  LEA R38, P0, R42.reuse, R0.reuse, 0x1 ;  /* 0x000000002a267211 */ /* 0x0c0fe200078008ff */
[C---:B------:R-:W-:Y:S01]  /*0ab0*/  IMAD R128, R3.reuse, 0x2, R130 ;  /* 0x0000000203807824 */ /* 0x040fe200078e0282 */
[----:B------:R-:W-:Y:S02]  /*0ac0*/  STL [R1+0x14f0], R50 ;  /* 0x0014f03201007387 */ /* 0x000fe40000100800 */
[-C--:B------:R-:W-:Y:S02]  /*0ad0*/  LEA.HI.X.SX32 R39, R42, R57.reuse, 0x1, P0 ;  /* 0x000000392a277211 */ /* 0x080fe400000f0eff */
[C---:B-1----:R-:W-:Y:S01]  /*0ae0*/  LEA R4, P0, R44.reuse, R0, 0x1 ;  /* 0x000000002c047211 */ /* 0x042fe200078008ff */
[----:B------:R-:W-:Y:S01]  /*0af0*/  STL [R1+0x14ec], R51 ;  /* 0x0014ec3301007387 */ /* 0x000fe20000100800 */
[C---:B------:R-:W-:Y:S01]  /*0b00*/  LEA R53, R3.reuse, R128, 0x1 ;  /* 0x0000008003357211 */ /* 0x040fe200078e08ff */
[----:B------:R-:W1:Y:S01]  /*0b10*/  LDC R121, c[0x0][0x3b8] ;  /* 0x0000ee00ff797b82 */ /* 0x000e620000000800 */
[----:B------:R-:W-:Y:S01]  /*0b20*/  LEA.HI.X.SX32 R5, R44, R57, 0x1, P0 ;  /* 0x000000392c057211 */ /* 0x000fe200000f0eff */
[----:B------:R0:W3:Y:S01]  /*0b30*/  LDG.E.U16 R9, desc[UR10][R38.64] ;  /* 0x0000000a26097981 */ /* 0x0000e2000c1e1500 */
[----:B------:R-:W-:Y:S01]  /*0b40*/  LEA R14, P0, R48, R0, 0x1 ;  /* 0x00000000300e7211 */ /* 0x000fe200078008ff */
[----:B------:R-:W-:-:S02]  /*0b50*/  IMAD R26, R3, 0x2, R53 ;  /* 0x00000002031a7824 */ /* 0x000fc400078e0235 */
[----:B------:R0:W3:Y:S01]  /*0b60*/  LDG.E.U16 R55, desc[UR10][R4.64] ;  /* 0x0000000a04377981 */ /* 0x0000e2000c1e1500 */
[-C--:B------:R-:W-:Y:S01]  /*0b70*/  LEA.HI.X.SX32 R15, R48, R57.reuse, 0x1, P0 ;  /* 0x00000039300f7211 */ /* 0x080fe200000f0eff */
[----:B------:R-:W1:Y:S01]  /*0b80*/  LDC R119, c[0x0][0x3b8] ;  /* 0x0000ee00ff777b82 */ /* 0x000e620000000800 */
[CC--:B------:R-:W-:Y:S01]  /*0b90*/  LEA R28, P0, R60.reuse, R0.reuse, 0x1 ;  /* 0x000000003c1c7211 */ /* 0x0c0fe200078008ff */
[C---:B------:R-:W-:Y:S01]  /*0ba0*/  IMAD R126, R3.reuse, 0x2, R26 ;  /* 0x00000002037e7824 */ /* 0x040fe200078e021a */
[----:B------:R-:W-:Y:S02]  /*0bb0*/  STL [R1+0x14e8], R197 ;  /* 0x0014e8c501007387 */ /* 0x000fe40000100800 */
[-C--:B------:R-:W-:Y:S02]  /*0bc0*/  LEA.HI.X.SX32 R29, R60, R57.reuse, 0x1, P0 ;  /* 0x000000393c1d7211 */ /* 0x080fe400000f0eff */
[CC--:B0-----:R-:W-:Y:S01]  /*0bd0*/  LEA R38, P0, R62.reuse, R0.reuse, 0x1 ;  /* 0x000000003e267211 */ /* 0x0c1fe200078008ff */
[C---:B------:R-:W-:Y:S01]  /*0be0*/  IMAD R84, R3.reuse, 0x2, R126 ;  /* 0x0000000203547824 */ /* 0x040fe200078e027e */
[----:B------:R0:W-:Y:S01]  /*0bf0*/  STL [R1+0x1178], R2 ;  /* 0x0011780201007387 */ /* 0x0001e20000100800 */
[----:B------:R-:W1:Y:S01]  /*0c00*/  LDC R159, c[0x0][0x3b8] ;  /* 0x0000ee00ff9f7b82 */ /* 0x000e620000000800 */
[-C--:B------:R-:W-:Y:S01]  /*0c10*/  LEA.HI.X.SX32 R39, R62, R57.reuse, 0x1, P0 ;  /* 0x000000393e277211 */ /* 0x080fe200000f0eff */
[C---:B------:R-:W-:Y:S01]  /*0c20*/  IMAD R46, R3.reuse, 0x2, R84 ;  /* 0x00000002032e7824 */ /* 0x040fe200078e0254 */
[C---:B------:R-:W-:Y:S01]  /*0c30*/  LEA R4, P0, R70.reuse, R0, 0x1 ;  /* 0x0000000046047211 */ /* 0x040fe200078008ff */
[----:B------:R-:W-:Y:S03]  /*0c40*/  STL [R1+0x1504], R52 ;  /* 0x0015043401007387 */ /* 0x000fe60000100800 */
[----:B------:R-:W-:Y:S01]  /*0c50*/  LEA.HI.X.SX32 R5, R70, R57, 0x1, P0 ;  /* 0x0000003946057211 */ /* 0x000fe200000f0eff */
[----:B------:R-:W3:Y:S01]  /*0c60*/  LDG.E.U16 R66, desc[UR10][R66.64] ;  /* 0x0000000a42427981 */ /* 0x000ee2000c1e1500 */
[----:B------:R-:W1:Y:S03]  /*0c70*/  LDC R125, c[0x0][0x3b8] ;  /* 0x0000ee00ff7d7b82 */ /* 0x000e660000000800 */
[----:B0-----:R0:W3:Y:S01]  /*0c80*/  LDG.E.U16 R2, desc[UR10][R14.64] ;  /* 0x0000000a0e027981 */ /* 0x0010e2000c1e1500 */
[----:B------:R-:W-:-:S02]  /*0c90*/  LEA R32, R3, R46, 0x1 ;  /* 0x0000002e03207211 */ /* 0x000fc400078e08ff */
[----:B------:R-:W-:Y:S01]  /*0ca0*/  LEA R40, P1, R58, R0, 0x1 ;  /* 0x000000003a287211 */ /* 0x000fe200078208ff */
[----:B------:R-:W3:Y:S01]  /*0cb0*/  LDG.E.U16 R64, desc[UR10][R64.64] ;  /* 0x0000000a40407981 */ /* 0x000ee2000c1e1500 */
[----:B------:R-:W0:Y:S01]  /*0cc0*/  LDC R127, c[0x0][0x3b8] ;  /* 0x0000ee00ff7f7b82 */ /* 0x000e220000000800 */
[----:B------:R-:W-:-:S04]  /*0cd0*/  IMAD R110, R3, 0x2, R32 ;  /* 0x00000002036e7824 */ /* 0x000fc800078e0220 */
[----:B------:R-:W-:-:S03]  /*0ce0*/  IMAD R124, R3, 0x2, R110 ;  /* 0x00000002037c7824 */ /* 0x000fc600078e026e */
[----:B------:R-:W0:Y:S01]  /*0cf0*/  LDC R166, c[0x0][0x3b8] ;  /* 0x0000ee00ffa67b82 */ /* 0x000e220000000800 */
[----:B------:R-:W-:-:S04]  /*0d00*/  IMAD R47, R3, 0x2, R124 ;  /* 0x00000002032f7824 */ /* 0x000fc800078e027c */
[----:B------:R-:W-:-:S03]  /*0d10*/  IMAD R122, R3, 0x2, R47 ;  /* 0x00000002037a7824 */ /* 0x000fc600078e022f */
[----:B------:R-:W0:Y:S02]  /*0d20*/  LDC R165, c[0x0][0x3b8] ;  /* 0x0000ee00ffa57b82 */ /* 0x000e240000000800 */
[C---:B------:R-:W-:Y:S01]  /*0d30*/  LEA R120, R3.reuse, R122, 0x1 ;  /* 0x0000007a03787211 */ /* 0x040fe200078e08ff */
[----:B----4-:R-:W-:Y:S04]  /*0d40*/  STL [R1+0x1508], R54 ;  /* 0x0015083601007387 */ /* 0x010fe80000100800 */
[----:B------:R-:W-:Y:S04]  /*0d50*/  STL [R1+0x150c], R53 ;  /* 0x00150c3501007387 */ /* 0x000fe80000100800 */
[----:B------:R4:W-:Y:S04]  /*0d60*/  STL [R1+0x1510], R46 ;  /* 0x0015102e01007387 */ /* 0x0009e80000100800 */
[----:B--2---:R2:W-:Y:S04]  /*0d70*/  STL [R1+0x40], R7 ;  /* 0x0000400701007387 */ /* 0x0045e80000100800 */
[----:B---3--:R3:W-:Y:S01]  /*0d80*/  STL [R1+0x38], R6 ;  /* 0x0000380601007387 */ /* 0x0087e20000100800 */
[----:B------:R-:W-:Y:S01]  /*0d90*/  IMAD R62, R3, 0x2, R120 ;  /* 0x00000002033e7824 */ /* 0x000fe200078e0278 */
[----:B------:R-:W-:-:S02]  /*0da0*/  LEA.HI.X.SX32 R41, R58, R57, 0x1, P1 ;  /* 0x000000393a297211 */ /* 0x000fc400008f0eff */
[-C--:B0-----:R-:W-:Y:S01]  /*0db0*/  LEA R14, P0, R76, R0.reuse, 0x1 ;  /* 0x000000004c0e7211 */ /* 0x081fe200078008ff */
[----:B----4-:R0:W4:Y:S04]  /*0dc0*/  LDG.E.U16 R46, desc[UR10][R28.64] ;  /* 0x0000000a1c2e7981 */ /* 0x010128000c1e1500 */
[----:B--2---:R-:W2:Y:S04]  /*0dd0*/  LDG.E.U16 R7, desc[UR10][R38.64] ;  /* 0x0000000a26077981 */ /* 0x004ea8000c1e1500 */
[----:B---3--:R-:W3:Y:S01]  /*0de0*/  LDG.E.U16 R6, desc[UR10][R4.64] ;  /* 0x0000000a04067981 */ /* 0x008ee2000c1e1500 */
[----:B------:R-:W-:Y:S01]  /*0df0*/  IMAD R48, R3, 0x2, R62 ;  /* 0x0000000203307824 */ /* 0x000fe200078e023e */
[----:B------:R-:W-:-:S02]  /*0e00*/  LEA R68, P1, R72, R0, 0x1 ;  /* 0x0000000048447211 */ /* 0x000fc400078208ff */
[----:B------:R-:W2:Y:S01]  /*0e10*/  LDG.E.U16 R67, desc[UR10][R40.64] ;  /* 0x0000000a28437981 */ /* 0x000ea2000c1e1500 */
[----:B------:R-:W-:-:S04]  /*0e20*/  IMAD R118, R3, 0x2, R48 ;  /* 0x0000000203767824 */ /* 0x000fc800078e0230 */
[----:B------:R-:W-:-:S05]  /*0e30*/  IMAD R108, R3, 0x2, R118 ;  /* 0x00000002036c7824 */ /* 0x000fca00078e0276 */
[----:B------:R-:W-:-:S05]  /*0e40*/  LEA R58, R3, R108, 0x1 ;  /* 0x0000006c033a7211 */ /* 0x000fca00078e08ff */
[----:B------:R-:W-:Y:S01]  /*0e50*/  IMAD R49, R3, 0x2, R58 ;  /* 0x0000000203317824 */ /* 0x000fe200078e023a */
[----:B------:R-:W-:-:S03]  /*0e60*/  LEA.HI.X.SX32 R69, R72, R57, 0x1, P1 ;  /* 0x0000003948457211 */ /* 0x000fc600008f0eff */
[C---:B------:R-:W-:Y:S01]  /*0e70*/  IMAD R114, R3.reuse, 0x2, R49 ;  /* 0x0000000203727824 */ /* 0x040fe200078e0231 */
[CC--:B------:R-:W-:Y:S01]  /*0e80*/  LEA R70, P1, R82.reuse, R0.reuse, 0x1 ;  /* 0x0000000052467211 */ /* 0x0c0fe200078208ff */
[----:B------:R-:W-:Y:S02]  /*0e90*/  STL [R1+0x34], R9 ;  /* 0x0000340901007387 */ /* 0x000fe40000100800 */
[C---:B------:R-:W-:Y:S01]  /*0ea0*/  IMAD R116, R3.reuse, 0x2, R114 ;  /* 0x0000000203747824 */ /* 0x040fe200078e0272 */
[-C--:B------:R-:W-:Y:S01]  /*0eb0*/  LEA.HI.X.SX32 R71, R82, R57.reuse, 0x1, P1 ;  /* 0x0000003952477211 */ /* 0x080fe200008f0eff */
[----:B------:R-:W2:Y:S02]  /*0ec0*/  LDG.E.U16 R68, desc[UR10][R68.64] ;  /* 0x0000000a44447981 */ /* 0x000ea4000c1e1500 */
[----:B------:R-:W-:Y:S01]  /*0ed0*/  IMAD R82, R3, 0x2, R116 ;  /* 0x0000000203527824 */ /* 0x000fe200078e0274 */
[----:B------:R-:W-:Y:S01]  /*0ee0*/  LEA.HI.X.SX32 R15, R76, R57, 0x1, P0 ;  /* 0x000000394c0f7211 */ /* 0x000fe200000f0eff */
[----:B------:R1:W-:Y:S01]  /*0ef0*/  STL [R1+0x2c], R2 ;  /* 0x00002c0201007387 */ /* 0x0003e20000100800 */
[----:B0-----:R-:W-:-:S02]  /*0f00*/  LEA R28, P0, R78, R0, 0x1 ;  /* 0x000000004e1c7211 */ /* 0x001fc400078008ff */
[----:B------:R-:W-:Y:S01]  /*0f10*/  LEA R42, R3, R82, 0x1 ;  /* 0x00000052032a7211 */ /* 0x000fe200078e08ff */
[----:B------:R-:W2:Y:S01]  /*0f20*/  LDG.E.U16 R53, desc[UR10][R14.64] ;  /* 0x0000000a0e357981 */ /* 0x000ea2000c1e1500 */
[----:B------:R-:W-:-:S03]  /*0f30*/  LEA.HI.X.SX32 R29, R78, R57, 0x1, P0 ;  /* 0x000000394e1d7211 */ /* 0x000fc600000f0eff */
[C---:B------:R-:W-:Y:S01]  /*0f40*/  IMAD R106, R3.reuse, 0x2, R42 ;  /* 0x00000002036a7824 */ /* 0x040fe200078e022a */
[----:B------:R-:W-:Y:S01]  /*0f50*/  LEA R44, P1, R92, R0, 0x1 ;  /* 0x000000005c2c7211 */ /* 0x000fe200078208ff */
[----:B------:R0:W2:Y:S04]  /*0f60*/  LDG.E.U16 R56, desc[UR10][R28.64] ;  /* 0x0000000a1c387981 */ /* 0x0000a8000c1e1500 */
[----:B------:R-:W2:Y:S01]  /*0f70*/  LDG.E.U16 R70, desc[UR10][R70.64] ;  /* 0x0000000a46467981 */ /* 0x000ea2000c1e1500 */
[----:B0-----:R-:W-:-:S04]  /*0f80*/  IMAD R28, R3, 0x2, R106 ;  /* 0x00000002031c7824 */ /* 0x001fc800078e026a */
[----:B------:R-:W-:-:S04]  /*0f90*/  IMAD R104, R3, 0x2, R28 ;  /* 0x0000000203687824 */ /* 0x000fc800078e021c */
[----:B------:R-:W-:Y:S01]  /*0fa0*/  IMAD R43, R3, 0x2, R104 ;  /* 0x00000002032b7824 */ /* 0x000fe200078e0268 */
[----:B------:R-:W-:-:S04]  /*0fb0*/  LEA R38, P0, R80, R0, 0x1 ;  /* 0x0000000050267211 */ /* 0x000fc800078008ff */
[C---:B------:R-:W-:Y:S02]  /*0fc0*/  LEA R102, R3.reuse, R43, 0x1 ;  /* 0x0000002b03667211 */ /* 0x040fe400078e08ff */
[-C--:B------:R-:W-:Y:S02]  /*0fd0*/  LEA.HI.X.SX32 R39, R80, R57.reuse, 0x1, P0 ;  /* 0x0000003950277211 */ /* 0x080fe400000f0eff */
[-C--:B------:R-:W-:Y:S01]  /*0fe0*/  LEA R4, P0, R86, R0.reuse, 0x1 ;  /* 0x0000000056047211 */ /* 0x080fe200078008ff */
[C---:B------:R-:W-:Y:S01]  /*0ff0*/  IMAD R100, R3.reuse, 0x2, R102 ;  /* 0x0000000203647824 */ /* 0x040fe200078e0266 */
[-C--:B------:R-:W-:Y:S01]  /*1000*/  LEA.HI.X.SX32 R45, R92, R57.reuse, 0x1, P1 ;  /* 0x000000395c2d7211 */ /* 0x080fe200008f0eff */
[----:B-1----:R-:W2:Y:S01]  /*1010*/  LDG.E.U16 R2, desc[UR10][R38.64] ;  /* 0x0000000a26027981 */ /* 0x002ea2000c1e1500 */
[-C--:B------:R-:W-:Y:S01]  /*1020*/  LEA.HI.X.SX32 R5, R86, R57.reuse, 0x1, P0 ;  /* 0x0000003956057211 */ /* 0x080fe200000f0eff */
[----:B------:R-:W-:Y:S01]  /*1030*/  IMAD R169, R3, 0x2, R100 ;  /* 0x0000000203a97824 */ /* 0x000fe200078e0264 */
[CC--:B------:R-:W-:Y:S01]  /*1040*/  LEA R14, P0, R88.reuse, R0.reuse, 0x1 ;  /* 0x00000000580e7211 */ /* 0x0c0fe200078008ff */
[----:B------:R0:W2:Y:S03]  /*1050*/  LDG.E.U16 R113, desc[UR10][R44.64] ;  /* 0x0000000a2c717981 */ /* 0x0000a6000c1e1500 */
[----:B------:R-:W-:Y:S01]  /*1060*/  LEA.HI.X.SX32 R15, R88, R57, 0x1, P0 ;  /* 0x00000039580f7211 */ /* 0x000fe200000f0eff */
[----:B------:R1:W2:Y:S01]  /*1070*/  LDG.E.U16 R54, desc[UR10][R4.64] ;  /* 0x0000000a04367981 */ /* 0x0002a2000c1e1500 */
[----:B------:R-:W-:-:S03]  /*1080*/  LEA R40, P0, R90, R0, 0x1 ;  /* 0x000000005a287211 */ /* 0x000fc600078008ff */
[----:B------:R1:W2:Y:S01]  /*1090*/  LDG.E.U16 R50, desc[UR10][R14.64] ;  /* 0x0000000a0e327981 */ /* 0x0002a2000c1e1500 */
[----:B0-----:R-:W-:Y:S01]  /*10a0*/  IMAD R44, R3, 0x2, R169 ;  /* 0x00000002032c7824 */ /* 0x001fe200078e02a9 */
[----:B------:R-:W-:Y:S02]  /*10b0*/  LEA.HI.X.SX32 R41, R90, R57, 0x1, P0 ;  /* 0x000000395a297211 */ /* 0x000fe400000f0eff */
[----:B------:R-:W-:-:S03]  /*10c0*/  LEA R38, P0, R94, R0, 0x1 ;  /* 0x000000005e267211 */ /* 0x000fc600078008ff */
[----:B------:R0:W2:Y:S01]  /*10d0*/  LDG.E.U16 R197, desc[UR10][R40.64] ;  /* 0x0000000a28c57981 */ /* 0x0000a2000c1e1500 */
[----:B------:R-:W-:Y:S02]  /*10e0*/  LEA.HI.X.SX32 R39, R94, R57, 0x1, P0 ;  /* 0x000000395e277211 */ /* 0x000fe400000f0eff */
[----:B-1----:R-:W-:-:S03]  /*10f0*/  LEA R4, P0, R96, R0, 0x1 ;  /* 0x0000000060047211 */ /* 0x002fc600078008ff */
[----:B------:R1:W2:Y:S01]  /*1100*/  LDG.E.U16 R52, desc[UR10][R38.64] ;  /* 0x0000000a26347981 */ /* 0x0002a2000c1e1500 */
[-C--:B------:R-:W-:Y:S02]  /*1110*/  LEA.HI.X.SX32 R5, R96, R57.reuse, 0x1, P0 ;  /* 0x0000003960057211 */ /* 0x080fe400000f0eff */
[-C--:B------:R-:W-:Y:S02]  /*1120*/  LEA R14, P0, R98, R0.reuse, 0x1 ;  /* 0x00000000620e7211 */ /* 0x080fe400078008ff */
[-C--:B------:R-:W-:Y:S01]  /*1130*/  LEA R60, P1, R112, R0.reuse, 0x1 ;  /* 0x00000000703c7211 */ /* 0x080fe200078208ff */
[----:B------:R1:W2:Y:S01]  /*1140*/  LDG.E.U16 R51, desc[UR10][R4.64] ;  /* 0x0000000a04337981 */ /* 0x0002a2000c1e1500 */
[-C--:B------:R-:W-:Y:S02]  /*1150*/  LEA.HI.X.SX32 R15, R98, R57.reuse, 0x1, P0 ;  /* 0x00000039620f7211 */ /* 0x080fe400000f0eff */
[----:B0-----:R-:W-:Y:S02]  /*1160*/  LEA R40, P0, R140, R0, 0x1 ;  /* 0x000000008c287211 */ /* 0x001fe400078008ff */
[-C--:B------:R-:W-:Y:S01]  /*1170*/  LEA.HI.X.SX32 R61, R112, R57.reuse, 0x1, P1 ;  /* 0x00000039703d7211 */ /* 0x080fe200008f0eff */
[----:B------:R-:W2:Y:S01]  /*1180*/  LDG.E.U16 R252, desc[UR10][R14.64] ;  /* 0x0000000a0efc7981 */ /* 0x000ea2000c1e1500 */
[----:B------:R-:W-:-:S02]  /*1190*/  LEA.HI.X.SX32 R41, R140, R57, 0x1, P0 ;  /* 0x000000398c297211 */ /* 0x000fc400000f0eff */
[CC--:B-1----:R-:W-:Y:S01]  /*11a0*/  LEA R38, P0, R142.reuse, R0.reuse, 0x1 ;  /* 0x000000008e267211 */ /* 0x0c2fe200078008ff */
[----:B------:R0:W2:Y:S03]  /*11b0*/  LDG.E.U16 R112, desc[UR10][R60.64] ;  /* 0x0000000a3c707981 */ /* 0x0000a6000c1e1500 */
[----:B------:R-:W-:Y:S01]  /*11c0*/  LEA.HI.X.SX32 R39, R142, R57, 0x1, P0 ;  /* 0x000000398e277211 */ /* 0x000fe200000f0eff */
[----:B------:R1:W2:Y:S04]  /*11d0*/  LDG.E.U16 R251, desc[UR10][R40.64] ;  /* 0x0000000a28fb7981 */ /* 0x0002a8000c1e1500 */
[----:B------:R-:W2:Y:S01]  /*11e0*/  LDG.E.U16 R250, desc[UR10][R38.64] ;  /* 0x0000000a26fa7981 */ /* 0x000ea2000c1e1500 */
[----:B------:R-:W-:-:S04]  /*11f0*/  LEA R4, P0, R144, R0, 0x1 ;  /* 0x0000000090047211 */ /* 0x000fc800078008ff */
[----:B------:R-:W-:Y:S02]  /*1200*/  LEA.HI.X.SX32 R5, R144, R57, 0x1, P0 ;  /* 0x0000003990057211 */ /* 0x000fe400000f0eff */
[----:B0-----:R-:W-:-:S03]  /*1210*/  LEA R60, P0, R148, R0, 0x1 ;  /* 0x00000000943c7211 */ /* 0x001fc600078008ff */
[----:B------:R0:W2:Y:S01]  /*1220*/  LDG.E.U16 R249, desc[UR10][R4.64] ;  /* 0x0000000a04f97981 */ /* 0x0000a2000c1e1500 */
[----:B------:R-:W-:Y:S02]  /*1230*/  LEA.HI.X.SX32 R61, R148, R57, 0x1, P0 ;  /* 0x00000039943d7211 */ /* 0x000fe400000f0eff */
[----:B-1----:R-:W-:-:S03]  /*1240*/  LEA R40, P0, R150, R0, 0x1 ;  /* 0x0000000096287211 */ /* 0x002fc600078008ff */
[----:B------:R1:W2:Y:S01]  /*1250*/  LDG.E.U16 R248, desc[UR10][R60.64] ;  /* 0x0000000a3cf87981 */ /* 0x0002a2000c1e1500 */
[----:B------:R-:W-:Y:S02]  /*1260*/  LEA.HI.X.SX32 R41, R150, R57, 0x1, P0 ;  /* 0x0000003996297211 */ /* 0x000fe400000f0eff */
[----:B------:R-:W-:-:S03]  /*1270*/  LEA R78, P0, R152, R0, 0x1 ;  /* 0x00000000984e7211 */ /* 0x000fc600078008ff */
[----:B------:R-:W2:Y:S01]  /*1280*/  LDG.E.U16 R247, desc[UR10][R40.64] ;  /* 0x0000000a28f77981 */ /* 0x000ea2000c1e1500 */
[-C--:B------:R-:W-:Y:S02]  /*1290*/  LEA.HI.X.SX32 R79, R152, R57.reuse, 0x1, P0 ;  /* 0x00000039984f7211 */ /* 0x080fe400000f0eff */
[-C--:B0-----:R-:W-:Y:S02]  /*12a0*/  LEA R4, P0, R156, R0.reuse, 0x1 ;  /* 0x000000009c047211 */ /* 0x081fe400078008ff */
[-C--:B------:R-:W-:Y:S01]  /*12b0*/  LEA R72, P1, R146, R0.reuse, 0x1 ;  /* 0x0000000092487211 */ /* 0x080fe200078208ff */
[----:B------:R-:W2:Y:S01]  /*12c0*/  LDG.E.U16 R246, desc[UR10][R78.64] ;  /* 0x0000000a4ef67981 */ /* 0x000ea2000c1e1500 */
[-C--:B------:R-:W-:Y:S02]  /*12d0*/  LEA.HI.X.SX32 R5, R156, R57.reuse, 0x1, P0 ;  /* 0x000000399c057211 */ /* 0x080fe400000f0eff */
[----:B-1----:R-:W-:Y:S01]  /*12e0*/  LEA R60, P0, R158, R0, 0x1 ;  /* 0x000000009e3c7211 */ /* 0x002fe200078008ff */
[----:B------:R-:W0:Y:S01]  /*12f0*/  LDC R156, c[0x0][0x3b8] ;  /* 0x0000ee00ff9c7b82 */ /* 0x000e220000000800 */
[-C--:B------:R-:W-:Y:S01]  /*1300*/  LEA.HI.X.SX32 R73, R146, R57.reuse, 0x1, P1 ;  /* 0x0000003992497211 */ /* 0x080fe200008f0eff */
[----:B------:R1:W2:Y:S01]  /*1310*/  LDG.E.U16 R245, desc[UR10][R4.64] ;  /* 0x0000000a04f57981 */ /* 0x0002a2000c1e1500 */
[----:B------:R-:W-:-:S02]  /*1320*/  LEA.HI.X.SX32 R61, R158, R57, 0x1, P0 ;  /* 0x000000399e3d7211 */ /* 0x000fc400000f0eff */
[-C--:B------:R-:W-:Y:S01]  /*1330*/  LEA R86, P1, R154, R0.reuse, 0x1 ;  /* 0x000000009a567211 */ /* 0x080fe200078208ff */
[----:B------:R-:W2:Y:S01]  /*1340*/  LDG.E.U16 R72, desc[UR10][R72.64] ;  /* 0x0000000a48487981 */ /* 0x000ea2000c1e1500 */
[-C--:B------:R-:W-:Y:S01]  /*1350*/  LEA R88, P0, R160, R0.reuse, 0x1 ;  /* 0x00000000a0587211 */ /* 0x080fe200078008ff */
[----:B------:R-:W0:Y:S01]  /*1360*/  LDC R158, c[0x0][0x3b8] ;  /* 0x0000ee00ff9e7b82 */ /* 0x000e220000000800 */
[-C--:B------:R-:W-:Y:S01]  /*1370*/  LEA.HI.X.SX32 R87, R154, R57.reuse, 0x1, P1 ;  /* 0x000000399a577211 */ /* 0x080fe200008f0eff */
[----:B------:R-:W2:Y:S01]  /*1380*/  LDG.E.U16 R244, desc[UR10][R60.64] ;  /* 0x0000000a3cf47981 */ /* 0x000ea2000c1e1500 */
[----:B------:R-:W-:Y:S02]  /*1390*/  LEA R90, P1, R162, R0, 0x1 ;  /* 0x00000000a25a7211 */ /* 0x000fe400078208ff */
[-C--:B------:R-:W-:Y:S01]  /*13a0*/  LEA.HI.X.SX32 R89, R160, R57.reuse, 0x1, P0 ;  /* 0x00000039a0597211 */ /* 0x080fe200000f0eff */
[----:B------:R1:W2:Y:S01]  /*13b0*/  LDG.E.U16 R69, desc[UR10][R86.64] ;  /* 0x0000000a56457981 */ /* 0x0002a2000c1e1500 */
[----:B------:R-:W-:-:S02]  /*13c0*/  LEA.HI.X.SX32 R91, R162, R57, 0x1, P1 ;  /* 0x00000039a25b7211 */ /* 0x000fc400008f0eff */
[-C--:B-1----:R-:W-:Y:S01]  /*13d0*/  LEA R4, P1, R12, R0.reuse, 0x1 ;  /* 0x000000000c047211 */ /* 0x082fe200078208ff */
[----:B------:R-:W2:Y:S01]  /*13e0*/  LDG.E.U16 R193, desc[UR10][R88.64] ;  /* 0x0000000a58c17981 */ /* 0x000ea2000c1e1500 */
[----:B------:R-:W1:Y:S03]  /*13f0*/  LDC R162, c[0x0][0x3b8] ;  /* 0x0000ee00ffa27b82 */ /* 0x000e660000000800 */
[----:B------:R0:W2:Y:S01]  /*1400*/  LDG.E.U16 R243, desc[UR10][R90.64] ;  /* 0x0000000a5af37981 */ /* 0x0000a2000c1e1500 */
[----:B------:R-:W-:-:S04]  /*1410*/  LEA R86, P0, R164, R0, 0x1 ;  /* 0x00000000a4567211 */ /* 0x000fc800078008ff */
[-C--:B------:R-:W-:Y:S02]  /*1420*/  LEA.HI.X.SX32 R87, R164, R57.reuse, 0x1, P0 ;  /* 0x00000039a4577211 */ /* 0x080fe400000f0eff */
[-C--:B------:R-:W-:Y:S02]  /*1430*/  LEA R140, P0, R74, R0.reuse, 0x1 ;  /* 0x000000004a8c7211 */ /* 0x080fe400078008ff */
[-C--:B------:R-:W-:Y:S01]  /*1440*/  LEA.HI.X.SX32 R5, R12, R57.reuse, 0x1, P1 ;  /* 0x000000390c057211 */ /* 0x080fe200008f0eff */
[----:B------:R0:W2:Y:S01]  /*1450*/  LDG.E.U16 R242, desc[UR10][R86.64] ;  /* 0x0000000a56f27981 */ /* 0x0000a2000c1e1500 */
[-C--:B------:R-:W-:Y:S02]  /*1460*/  LEA.HI.X.SX32 R141, R74, R57.reuse, 0x1, P0 ;  /* 0x000000394a8d7211 */ /* 0x080fe400000f0eff */
[CC--:B------:R-:W-:Y:S01]  /*1470*/  LEA R12, P0, R10.reuse, R0.reuse, 0x1 ;  /* 0x000000000a0c7211 */ /* 0x0c0fe200078008ff */
[----:B------:R0:W2:Y:S03]  /*1480*/  LDG.E.U16 R241, desc[UR10][R4.64] ;  /* 0x0000000a04f17981 */ /* 0x0000a6000c1e1500 */
[----:B------:R-:W-:Y:S01]  /*1490*/  LEA.HI.X.SX32 R13, R10, R57, 0x1, P0 ;  /* 0x000000390a0d7211 */ /* 0x000fe200000f0eff */
[----:B------:R-:W2:Y:S01]  /*14a0*/  LDG.E.U16 R192, desc[UR10][R140.64] ;  /* 0x0000000a8cc07981 */ /* 0x000ea2000c1e1500 */
[----:B------:R-:W-:-:S03]  /*14b0*/  LEA R190, P0, R34, R0, 0x1 ;  /* 0x0000000022be7211 */ /* 0x000fc600078008ff */
[----:B---3--:R3:W-:Y:S01]  /*14c0*/  STL [R1+0x20], R6 ;  /* 0x0000200601007387 */ /* 0x0087e20000100800 */
[----:B------:R-:W-:-:S03]  /*14d0*/  LEA R10, P1, R20, R0, 0x1 ;  /* 0x00000000140a7211 */ /* 0x000fc600078208ff */
[----:B------:R-:W2:Y:S01]  /*14e0*/  LDG.E.U16 R240, desc[UR10][R12.64] ;  /* 0x0000000a0cf07981 */ /* 0x000ea2000c1e1500 */
[----:B---3--:R-:W-:-:S05]  /*14f0*/  IMAD R6, R3, 0x2, R44 ;  /* 0x0000000203067824 */ /* 0x008fca00078e022c */
        /* <DEDUP_REMOVED lines=19> */
[----:B0-----:R-:W-:-:S05]  /*1630*/  IMAD R90, R3, 0x2, R41 ;  /* 0x00000002035a7824 */ /* 0x001fca00078e0229 */
[----:B------:R-:W-:Y:S02]  /*1640*/  LEA R88, R3, R90, 0x1 ;  /* 0x0000005a03587211 */ /* 0x000fe400078e08ff */
[----:B------:R-:W-:-:S03]  /*1650*/  LEA.HI.X.SX32 R191, R34, R57, 0x1, P0 ;  /* 0x0000003922bf7211 */ /* 0x000fc600000f0eff */
[C---:B------:R-:W-:Y:S01]  /*1660*/  IMAD R180, R3.reuse, 0x2, R88 ;  /* 0x0000000203b47824 */ /* 0x040fe200078e0258 */
[-C--:B------:R-:W-:Y:S01]  /*1670*/  LEA.HI.X.SX32 R11, R20, R57.reuse, 0x1, P1 ;  /* 0x00000039140b7211 */ /* 0x080fe200008f0eff */
[----:B------:R-:W3:Y:S02]  /*1680*/  LDG.E.U16 R190, desc[UR10][R190.64] ;  /* 0x0000000abebe7981 */ /* 0x000ee4000c1e1500 */
[C---:B------:R-:W-:Y:S01]  /*1690*/  IMAD R34, R3.reuse, 0x2, R180 ;  /* 0x0000000203227824 */ /* 0x040fe200078e02b4 */
[C---:B------:R-:W-:Y:S01]  /*16a0*/  LEA R20, P0, R8.reuse, R0, 0x1 ;  /* 0x0000000008147211 */ /* 0x040fe200078008ff */
[----:B------:R0:W2:Y:S02]  /*16b0*/  LDG.E.U16 R239, desc[UR10][R10.64] ;  /* 0x0000000a0aef7981 */ /* 0x0000a4000c1e1500 */
[----:B------:R-:W-:Y:S01]  /*16c0*/  IMAD R74, R3, 0x2, R34 ;  /* 0x00000002034a7824 */ /* 0x000fe200078e0222 */
[----:B------:R-:W-:-:S03]  /*16d0*/  LEA.HI.X.SX32 R21, R8, R57, 0x1, P0 ;  /* 0x0000003908157211 */ /* 0x000fc600000f0eff */
[C---:B------:R-:W-:Y:S01]  /*16e0*/  IMAD R86, R3.reuse, 0x2, R74 ;  /* 0x0000000203567824 */ /* 0x040fe200078e024a */
[-C--:B------:R-:W-:Y:S01]  /*16f0*/  LEA R8, P0, R138, R0.reuse, 0x1 ;  /* 0x000000008a087211 */ /* 0x080fe200078008ff */
[----:B------:R0:W2:Y:S01]  /*1700*/  LDG.E.U16 R238, desc[UR10][R20.64] ;  /* 0x0000000a14ee7981 */ /* 0x0000a2000c1e1500 */
[----:B------:R-:W-:Y:S02]  /*1710*/  LEA R4, P1, R18, R0, 0x1 ;  /* 0x0000000012047211 */ /* 0x000fe400078208ff */
[C---:B------:R-:W-:Y:S02]  /*1720*/  LEA R176, R3.reuse, R86, 0x1 ;  /* 0x0000005603b07211 */ /* 0x040fe400078e08ff */
[-C--:B------:R-:W-:Y:S02]  /*1730*/  LEA.HI.X.SX32 R9, R138, R57.reuse, 0x1, P0 ;  /* 0x000000398a097211 */ /* 0x080fe400000f0eff */
[-C--:B------:R-:W-:Y:S01]  /*1740*/  LEA.HI.X.SX32 R5, R18, R57.reuse, 0x1, P1 ;  /* 0x0000003912057211 */ /* 0x080fe200008f0eff */
[C---:B------:R-:W-:Y:S01]  /*1750*/  IMAD R35, R3.reuse, 0x2, R176 ;  /* 0x0000000203237824 */ /* 0x040fe200078e02b0 */
[CC--:B------:R-:W-:Y:S01]  /*1760*/  LEA R18, P0, R16.reuse, R0.reuse, 0x1 ;  /* 0x0000000010127211 */ /* 0x0c0fe200078008ff */
[----:B------:R1:W2:Y:S03]  /*1770*/  LDG.E.U16 R189, desc[UR10][R8.64] ;  /* 0x0000000a08bd7981 */ /* 0x0002a6000c1e1500 */
[-C--:B------:R-:W-:Y:S01]  /*1780*/  LEA.HI.X.SX32 R19, R16, R57.reuse, 0x1, P0 ;  /* 0x0000003910137211 */ /* 0x080fe200000f0eff */
[C---:B------:R-:W-:Y:S01]  /*1790*/  IMAD R16, R3.reuse, 0x2, R35 ;  /* 0x0000000203107824 */ /* 0x040fe200078e0223 */
[-C--:B0-----:R-:W-:Y:S01]  /*17a0*/  LEA R10, P1, R36, R0.reuse, 0x1 ;  /* 0x00000000240a7211 */ /* 0x081fe200078208ff */
[----:B------:R0:W2:Y:S02]  /*17b0*/  LDG.E.U16 R237, desc[UR10][R4.64] ;  /* 0x0000000a04ed7981 */ /* 0x0000a4000c1e1500 */
[C---:B------:R-:W-:Y:S01]  /*17c0*/  IMAD R20, R3.reuse, 0x2, R16 ;  /* 0x0000000203147824 */ /* 0x040fe200078e0210 */
[----:B------:R-:W-:Y:S01]  /*17d0*/  LEA R12, P0, R136, R0, 0x1 ;  /* 0x00000000880c7211 */ /* 0x000fe200078008ff */
[----:B------:R-:W2:Y:S02]  /*17e0*/  LDG.E.U16 R236, desc[UR10][R18.64] ;  /* 0x0000000a12ec7981 */ /* 0x000ea4000c1e1500 */
[----:B------:R-:W-:Y:S01]  /*17f0*/  IMAD R177, R3, 0x2, R20 ;  /* 0x0000000203b17824 */ /* 0x000fe200078e0214 */
[----:B------:R-:W-:-:S04]  /*1800*/  LEA.HI.X.SX32 R11, R36, R57, 0x1, P1 ;  /* 0x00000039240b7211 */ /* 0x000fc800008f0eff */
[C---:B------:R-:W-:Y:S01]  /*1810*/  LEA R36, R3.reuse, R177, 0x1 ;  /* 0x000000b103247211 */ /* 0x040fe200078e08ff */
[----:B------:R0:W2:Y:S04]  /*1820*/  LDG.E.U16 R235, desc[UR10][R10.64] ;  /* 0x0000000a0aeb7981 */ /* 0x0000a8000c1e1500 */
[----:B------:R-:W-:-:S04]  /*1830*/  IMAD R85, R3, 0x2, R36 ;  /* 0x0000000203557824 */ /* 0x000fc800078e0224 */
[----:B------:R-:W-:Y:S01]  /*1840*/  IMAD R75, R3, 0x2, R85 ;  /* 0x00000002034b7824 */ /* 0x000fe200078e0255 */
[----:B------:R-:W-:-:S03]  /*1850*/  LEA.HI.X.SX32 R13, R136, R57, 0x1, P0 ;  /* 0x00000039880d7211 */ /* 0x000fc600000f0eff */
[C---:B------:R-:W-:Y:S01]  /*1860*/  IMAD R173, R3.reuse, 0x2, R75 ;  /* 0x0000000203ad7824 */ /* 0x040fe200078e024b */
[CC--:B-1----:R-:W-:Y:S01]  /*1870*/  LEA R8, P0, R134.reuse, R0.reuse, 0x1 ;  /* 0x0000000086087211 */ /* 0x0c2fe200078008ff */
[----:B------:R1:W2:Y:S02]  /*1880*/  LDG.E.U16 R188, desc[UR10][R12.64] ;  /* 0x0000000a0cbc7981 */ /* 0x0002a4000c1e1500 */
[C---:B------:R-:W-:Y:S01]  /*1890*/  IMAD R37, R3.reuse, 0x2, R173 ;  /* 0x0000000203257824 */ /* 0x040fe200078e02ad */
[----:B------:R-:W-:Y:S02]  /*18a0*/  LEA.HI.X.SX32 R9, R134, R57, 0x1, P0 ;  /* 0x0000003986097211 */ /* 0x000fe400000f0eff */
[-C--:B------:R-:W-:Y:S02]  /*18b0*/  LEA R186, P0, R132, R0.reuse, 0x1 ;  /* 0x0000000084ba7211 */ /* 0x080fe400078008ff */
[----:B0-----:R-:W-:Y:S01]  /*18c0*/  LEA R4, P1, R24, R0, 0x1 ;  /* 0x0000000018047211 */ /* 0x001fe200078208ff */
[----:B------:R0:W2:Y:S01]  /*18d0*/  LDG.E.U16 R234, desc[UR10][R8.64] ;  /* 0x0000000a08ea7981 */ /* 0x0000a2000c1e1500 */
[----:B------:R-:W-:-:S02]  /*18e0*/  LEA R15, R3, R37, 0x1 ;  /* 0x00000025030f7211 */ /* 0x000fc400078e08ff */
[-C--:B------:R-:W-:Y:S02]  /*18f0*/  LEA.HI.X.SX32 R187, R132, R57.reuse, 0x1, P0 ;  /* 0x0000003984bb7211 */ /* 0x080fe400000f0eff */
[-C--:B------:R-:W-:Y:S02]  /*1900*/  LEA.HI.X.SX32 R5, R24, R57.reuse, 0x1, P1 ;  /* 0x0000003918057211 */ /* 0x080fe400008f0eff */
[-C--:B------:R-:W-:Y:S01]  /*1910*/  LEA R24, P0, R22, R0.reuse, 0x1 ;  /* 0x0000000016187211 */ /* 0x080fe200078008ff */
[C---:B------:R-:W-:Y:S01]  /*1920*/  IMAD R71, R3.reuse, 0x2, R15 ;  /* 0x0000000203477824 */ /* 0x040fe200078e020f */
[-C--:B------:R-:W-:Y:S01]  /*1930*/  LEA R10, P1, R130, R0.reuse, 0x1 ;  /* 0x00000000820a7211 */ /* 0x080fe200078208ff */
[----:B------:R-:W2:Y:S01]  /*1940*/  LDG.E.U16 R233, desc[UR10][R4.64] ;  /* 0x0000000a04e97981 */ /* 0x000ea2000c1e1500 */
[-C--:B------:R-:W-:Y:S01]  /*1950*/  LEA.HI.X.SX32 R25, R22, R57.reuse, 0x1, P0 ;  /* 0x0000003916197211 */ /* 0x080fe200000f0eff */
[C---:B------:R-:W-:Y:S01]  /*1960*/  IMAD R174, R3.reuse, 0x2, R71 ;  /* 0x0000000203ae7824 */ /* 0x040fe200078e0247 */
[CC--:B------:R-:W-:Y:S01]  /*1970*/  LEA R22, P0, R30.reuse, R0.reuse, 0x1 ;  /* 0x000000001e167211 */ /* 0x0c0fe200078008ff */
[----:B------:R-:W2:Y:S03]  /*1980*/  LDG.E.U16 R186, desc[UR10][R186.64] ;  /* 0x0000000ababa7981 */ /* 0x000ea6000c1e1500 */
[-C--:B------:R-:W-:Y:S01]  /*1990*/  LEA.HI.X.SX32 R23, R30, R57.reuse, 0x1, P0 ;  /* 0x000000391e177211 */ /* 0x080fe200000f0eff */
[C---:B------:R-:W-:Y:S01]  /*19a0*/  IMAD R30, R3.reuse, 0x2, R174 ;  /* 0x00000002031e7824 */ /* 0x040fe200078e02ae */
[C---:B-1----:R-:W-:Y:S01]  /*19b0*/  LEA R12, P0, R128.reuse, R0, 0x1 ;  /* 0x00000000800c7211 */ /* 0x042fe200078008ff */
[----:B------:R-:W2:Y:S02]  /*19c0*/  LDG.E.U16 R232, desc[UR10][R24.64] ;  /* 0x0000000a18e87981 */ /* 0x000ea4000c1e1500 */
[C---:B------:R-:W-:Y:S01]  /*19d0*/  IMAD R18, R3.reuse, 0x2, R30 ;  /* 0x0000000203127824 */ /* 0x040fe200078e021e */
[----:B------:R-:W-:Y:S01]  /*19e0*/  LEA.HI.X.SX32 R13, R128, R57, 0x1, P0 ;  /* 0x00000039800d7211 */ /* 0x000fe200000f0eff */
[----:B------:R1:W2:Y:S03]  /*19f0*/  LDG.E.U16 R181, desc[UR10][R22.64] ;  /* 0x0000000a16b57981 */ /* 0x0002a6000c1e1500 */
[----:B------:R-:W-:Y:S01]  /*1a00*/  LEA R19, R3, R18, 0x1 ;  /* 0x0000001203137211 */ /* 0x000fe200078e08ff */
[----:B------:R-:W2:Y:S01]  /*1a10*/  LDG.E.U16 R230, desc[UR10][R12.64] ;  /* 0x0000000a0ce67981 */ /* 0x000ea2000c1e1500 */
[----:B0-----:R-:W-:-:S03]  /*1a20*/  LEA R8, P0, R26, R0, 0x1 ;  /* 0x000000001a087211 */ /* 0x001fc600078008ff */
[C---:B------:R-:W-:Y:S01]  /*1a30*/  IMAD R170, R3.reuse, 0x2, R19 ;  /* 0x0000000203aa7824 */ /* 0x040fe200078e0213 */
[-C--:B------:R-:W-:Y:S02]  /*1a40*/  LEA.HI.X.SX32 R9, R26, R57.reuse, 0x1, P0 ;  /* 0x000000391a097211 */ /* 0x080fe400000f0eff */
[-C--:B------:R-:W-:Y:S01]  /*1a50*/  LEA R26, P0, R84, R0.reuse, 0x1 ;  /* 0x00000000541a7211 */ /* 0x080fe200078008ff */
[C---:B------:R-:W-:Y:S01]  /*1a60*/  IMAD R31, R3.reuse, 0x2, R170 ;  /* 0x00000002031f7824 */ /* 0x040fe200078e02aa */
[-C--:B------:R-:W-:Y:S01]  /*1a70*/  LEA.HI.X.SX32 R11, R130, R57.reuse, 0x1, P1 ;  /* 0x00000039820b7211 */ /* 0x080fe200008f0eff */
[----:B------:R-:W2:Y:S01]  /*1a80*/  LDG.E.U16 R111, desc[UR10][R8.64] ;  /* 0x0000000a086f7981 */ /* 0x000ea2000c1e1500 */
[----:B------:R-:W-:Y:S01]  /*1a90*/  LEA.HI.X.SX32 R27, R84, R57, 0x1, P0 ;  /* 0x00000039541b7211 */ /* 0x000fe200000f0eff */
[C---:B------:R-:W-:Y:S02]  /*1aa0*/  IMAD R84, R3.reuse, 0x2, R31 ;  /* 0x0000000203547824 */ /* 0x040fe400078e021f */
[----:B------:R0:W2:Y:S02]  /*1ab0*/  LDG.E.U16 R231, desc[UR10][R10.64] ;  /* 0x0000000a0ae77981 */ /* 0x0000a4000c1e1500 */
[C---:B-1----:R-:W-:Y:S01]  /*1ac0*/  IMAD R23, R3.reuse, 0x2, R84 ;  /* 0x0000000203177824 */ /* 0x042fe200078e0254 */
[----:B------:R-:W-:Y:S01]  /*1ad0*/  LEA R4, P1, R126, R0, 0x1 ;  /* 0x000000007e047211 */ /* 0x000fe200078208ff */
[----:B------:R-:W2:Y:S03]  /*1ae0*/  LDG.E.U16 R228, desc[UR10][R26.64] ;  /* 0x0000000a1ae47981 */ /* 0x000ea6000c1e1500 */
[----:B------:R-:W-:-:S02]  /*1af0*/  LEA R171, R3, R23, 0x1 ;  /* 0x0000001703ab7211 */ /* 0x000fc400078e08ff */
[----:B0-----:R-:W-:-:S04]  /*1b00*/  LEA R10, P0, R32, R0, 0x1 ;  /* 0x00000000200a7211 */ /* 0x001fc800078008ff */
[----:B------:R-:W-:Y:S01]  /*1b10*/  LEA.HI.X.SX32 R11, R32, R57, 0x1, P0 ;  /* 0x00000039200b7211 */ /* 0x000fe200000f0eff */
[----:B------:R-:W-:-:S04]  /*1b20*/  IMAD R32, R3, 0x2, R171 ;  /* 0x0000000203207824 */ /* 0x000fc800078e02ab */
[----:B------:R-:W-:Y:S01]  /*1b30*/  IMAD R63, R3, 0x2, R32 ;  /* 0x00000002033f7824 */ /* 0x000fe200078e0220 */
[----:B------:R-:W-:-:S03]  /*1b40*/  LEA R12, P0, R124, R0, 0x1 ;  /* 0x000000007c0c7211 */ /* 0x000fc600078008ff */
[----:B------:R-:W-:Y:S01]  /*1b50*/  IMAD R83, R3, 0x2, R63 ;  /* 0x0000000203537824 */ /* 0x000fe200078e023f */
[----:B------:R-:W-:-:S03]  /*1b60*/  LEA.HI.X.SX32 R5, R126, R57, 0x1, P1 ;  /* 0x000000397e057211 */ /* 0x000fc600008f0eff */
[C---:B------:R-:W-:Y:S01]  /*1b70*/  IMAD R167, R3.reuse, 0x2, R83 ;  /* 0x0000000203a77824 */ /* 0x040fe200078e0253 */
[-C--:B------:R-:W-:Y:S01]  /*1b80*/  LEA R24, P1, R110, R0.reuse, 0x1 ;  /* 0x000000006e187211 */ /* 0x080fe200078208ff */
[----:B------:R0:W2:Y:S01]  /*1b90*/  LDG.E.U16 R229, desc[UR10][R4.64] ;  /* 0x0000000a04e57981 */ /* 0x0000a2000c1e1500 */
[----:B------:R-:W-:Y:S01]  /*1ba0*/  LEA.HI.X.SX32 R13, R124, R57, 0x1, P0 ;  /* 0x000000397c0d7211 */ /* 0x000fe200000f0eff */
[----:B------:R-:W1:Y:S01]  /*1bb0*/  LDC R126, c[0x0][0x3b8] ;  /* 0x0000ee00ff7e7b82 */ /* 0x000e620000000800 */
[-C--:B------:R-:W-:Y:S02]  /*1bc0*/  LEA R8, P0, R122, R0.reuse, 0x1 ;  /* 0x000000007a087211 */ /* 0x080fe400078008ff */
[C---:B------:R-:W-:Y:S01]  /*1bd0*/  LEA R33, R3.reuse, R167, 0x1 ;  /* 0x000000a703217211 */ /* 0x040fe200078e08ff */
[----:B------:R-:W2:Y:S01]  /*1be0*/  LDG.E.U16 R226, desc[UR10][R12.64] ;  /* 0x0000000a0ce27981 */ /* 0x000ea2000c1e1500 */
[-C--:B------:R-:W-:Y:S02]  /*1bf0*/  LEA.HI.X.SX32 R25, R110, R57.reuse, 0x1, P1 ;  /* 0x000000396e197211 */ /* 0x080fe400008f0eff */
[----:B------:R-:W-:Y:S01]  /*1c00*/  LEA.HI.X.SX32 R9, R122, R57, 0x1, P0 ;  /* 0x000000397a097211 */ /* 0x000fe200000f0eff */
[----:B------:R4:W2:Y:S01]  /*1c10*/  LDG.E.U16 R110, desc[UR10][R10.64] ;  /* 0x0000000a0a6e7981 */ /* 0x0008a2000c1e1500 */
[----:B------:R-:W-:Y:S01]  /*1c20*/  IMAD R21, R3, 0x2, R33 ;  /* 0x0000000203157824 */ /* 0x000fe200078e0221 */
[-C--:B0-----:R-:W-:Y:S01]  /*1c30*/  LEA R4, P1, R120, R0.reuse, 0x1 ;  /* 0x0000000078047211 */ /* 0x081fe200078208ff */
[----:B------:R-:W0:Y:S01]  /*1c40*/  LDC R124, c[0x0][0x3b8] ;  /* 0x0000ee00ff7c7b82 */ /* 0x000e220000000800 */
[----:B------:R4:W2:Y:S04]  /*1c50*/  LDG.E.U16 R109, desc[UR10][R8.64] ;  /* 0x0000000a086d7981 */ /* 0x0008a8000c1e1500 */
[----:B------:R-:W2:Y:S01]  /*1c60*/  LDG.E.U16 R227, desc[UR10][R24.64] ;  /* 0x0000000a18e37981 */ /* 0x000ea2000c1e1500 */
[----:B----4-:R-:W-:-:S02]  /*1c70*/  LEA R10, P0, R62, R0, 0x1 ;  /* 0x000000003e0a7211 */ /* 0x010fc400078008ff */
[----:B------:R-:W4:Y:S02]  /*1c80*/  LDC R122, c[0x0][0x3b8] ;  /* 0x0000ee00ff7a7b82 */ /* 0x000f240000000800 */
[----:B------:R-:W-:Y:S01]  /*1c90*/  LEA.HI.X.SX32 R11, R62, R57, 0x1, P0 ;  /* 0x000000393e0b7211 */ /* 0x000fe200000f0eff */
[----:B------:R-:W-:-:S04]  /*1ca0*/  IMAD R62, R3, 0x2, R21 ;  /* 0x00000002033e7824 */ /* 0x000fc800078e0215 */
[C---:B------:R-:W-:Y:S01]  /*1cb0*/  IMAD R168, R3.reuse, 0x2, R62 ;  /* 0x0000000203a87824 */ /* 0x040fe200078e023e */
[C---:B------:R-:W-:Y:S01]  /*1cc0*/  LEA R8, P0, R118.reuse, R0, 0x1 ;  /* 0x0000000076087211 */ /* 0x040fe200078008ff */
[----:B------:R1:W2:Y:S02]  /*1cd0*/  LDG.E.U16 R224, desc[UR10][R10.64] ;  /* 0x0000000a0ae07981 */ /* 0x0002a4000c1e1500 */
[C---:B------:R-:W-:Y:S01]  /*1ce0*/  IMAD R26, R3.reuse, 0x2, R168 ;  /* 0x00000002031a7824 */ /* 0x040fe200078e02a8 */
[-C--:B------:R-:W-:Y:S02]  /*1cf0*/  LEA.HI.X.SX32 R9, R118, R57.reuse, 0x1, P0 ;  /* 0x0000003976097211 */ /* 0x080fe400000f0eff */
[-C--:B------:R-:W-:Y:S02]  /*1d00*/  LEA.HI.X.SX32 R5, R120, R57.reuse, 0x1, P1 ;  /* 0x0000003978057211 */ /* 0x080fe400008f0eff */
[C---:B------:R-:W-:Y:S01]  /*1d10*/  LEA R73, R3.reuse, R26, 0x1 ;  /* 0x0000001a03497211 */ /* 0x040fe200078e08ff */
[----:B------:R-:W0:Y:S01]  /*1d20*/  LDC R120, c[0x0][0x3b8] ;  /* 0x0000ee00ff787b82 */ /* 0x000e220000000800 */
[CC--:B-1----:R-:W-:Y:S01]  /*1d30*/  LEA R10, P0, R58.reuse, R0.reuse, 0x1 ;  /* 0x000000003a0a7211 */ /* 0x0c2fe200078008ff */
[----:B------:R1:W2:Y:S03]  /*1d40*/  LDG.E.U16 R225, desc[UR10][R4.64] ;  /* 0x0000000a04e17981 */ /* 0x0002a6000c1e1500 */
[----:B------:R-:W-:Y:S01]  /*1d50*/  LEA.HI.X.SX32 R11, R58, R57, 0x1, P0 ;  /* 0x000000393a0b7211 */ /* 0x000fe200000f0eff */
[----:B------:R-:W-:Y:S01]  /*1d60*/  IMAD R58, R3, 0x2, R73 ;  /* 0x00000002033a7824 */ /* 0x000fe200078e0249 */
[----:B-1----:R-:W-:-:S03]  /*1d70*/  LEA R4, P1, R108, R0, 0x1 ;  /* 0x000000006c047211 */ /* 0x002fc600078208ff */
[----:B------:R-:W-:Y:S01]  /*1d80*/  IMAD R163, R3, 0x2, R58 ;  /* 0x0000000203a37824 */ /* 0x000fe200078e023a */
[----:B------:R-:W2:Y:S01]  /*1d90*/  LDG.E.U16 R222, desc[UR10][R10.64] ;  /* 0x0000000a0ade7981 */ /* 0x000ea2000c1e1500 */
[----:B------:R-:W-:-:S03]  /*1da0*/  LEA.HI.X.SX32 R5, R108, R57, 0x1, P1 ;  /* 0x000000396c057211 */ /* 0x000fc600008f0eff */
[----:B------:R1:W2:Y:S01]  /*1db0*/  LDG.E.U16 R108, desc[UR10][R8.64] ;  /* 0x0000000a086c7981 */ /* 0x0002a2000c1e1500 */
[----:B------:R-:W-:-:S03]  /*1dc0*/  IMAD R27, R3, 0x2, R163 ;  /* 0x00000002031b7824 */ /* 0x000fc600078e02a3 */
[----:B------:R4:W2:Y:S01]  /*1dd0*/  LDG.E.U16 R223, desc[UR10][R4.64] ;  /* 0x0000000a04df7981 */ /* 0x0008a2000c1e1500 */
[----:B------:R-:W-:Y:S01]  /*1de0*/  IMAD R59, R3, 0x2, R27 ;  /* 0x00000002033b7824 */ /* 0x000fe200078e021b */
[-C--:B-1----:R-:W-:Y:S02]  /*1df0*/  LEA R8, P0, R114, R0.reuse, 0x1 ;  /* 0x0000000072087211 */ /* 0x082fe400078008ff */
[-C--:B----4-:R-:W-:Y:S02]  /*1e00*/  LEA R4, P1, R116, R0.reuse, 0x1 ;  /* 0x0000000074047211 */ /* 0x090fe400078208ff */
[-C--:B------:R-:W-:Y:S02]  /*1e10*/  LEA.HI.X.SX32 R9, R114, R57.reuse, 0x1, P0 ;  /* 0x0000003972097211 */ /* 0x080fe400000f0eff */
[----:B------:R-:W-:Y:S01]  /*1e20*/  LEA R10, P0, R82, R0, 0x1 ;  /* 0x00000000520a7211 */ /* 0x000fe200078008ff */
[----:B------:R-:W1:Y:S01]  /*1e30*/  LDC R114, c[0x0][0x3b8] ;  /* 0x0000ee00ff727b82 */ /* 0x000e620000000800 */
[-C--:B------:R-:W-:Y:S01]  /*1e40*/  LEA.HI.X.SX32 R5, R116, R57.reuse, 0x1, P1 ;  /* 0x0000003974057211 */ /* 0x080fe200008f0eff */
[----:B------:R-:W4:Y:S01]  /*1e50*/  LDG.E.U16 R107, desc[UR10][R8.64] ;  /* 0x0000000a086b7981 */ /* 0x000f22000c1e1500 */
[----:B------:R-:W-:-:S02]  /*1e60*/  LEA.HI.X.SX32 R11, R82, R57, 0x1, P0 ;  /* 0x00000039520b7211 */ /* 0x000fc400000f0eff */
[C---:B------:R-:W-:Y:S01]  /*1e70*/  LEA R82, R3.reuse, R59, 0x1 ;  /* 0x0000003b03527211 */ /* 0x040fe200078e08ff */
[----:B------:R0:W2:Y:S04]  /*1e80*/  LDG.E.U16 R221, desc[UR10][R4.64] ;  /* 0x0000000a04dd7981 */ /* 0x0000a8000c1e1500 */
[----:B------:R-:W-:Y:S01]  /*1e90*/  IMAD R164, R3, 0x2, R82 ;  /* 0x0000000203a47824 */ /* 0x000fe200078e0252 */
[----:B------:R0:W2:Y:S02]  /*1ea0*/  LDG.E.U16 R220, desc[UR10][R10.64] ;  /* 0x0000000a0adc7981 */ /* 0x0000a4000c1e1500 */
[----:B0-----:R-:W-:-:S04]  /*1eb0*/  LEA R4, P1, R28, R0, 0x1 ;  /* 0x000000001c047211 */ /* 0x001fc800078208ff */
[----:B------:R-:W-:Y:S01]  /*1ec0*/  LEA.HI.X.SX32 R5, R28, R57, 0x1, P1 ;  /* 0x000000391c057211 */ /* 0x000fe200008f0eff */
[----:B------:R-:W-:Y:S01]  /*1ed0*/  IMAD R28, R3, 0x2, R164 ;  /* 0x00000002031c7824 */ /* 0x000fe200078e02a4 */
[----:B------:R-:W-:-:S03]  /*1ee0*/  LEA R8, P0, R106, R0, 0x1 ;  /* 0x000000006a087211 */ /* 0x000fc600078008ff */
[C---:B------:R-:W-:Y:S01]  /*1ef0*/  IMAD R22, R3.reuse, 0x2, R28 ;  /* 0x0000000203167824 */ /* 0x040fe200078e021c */
[----:B------:R-:W-:Y:S01]  /*1f00*/  LEA.HI.X.SX32 R9, R106, R57, 0x1, P0 ;  /* 0x000000396a097211 */ /* 0x000fe200000f0eff */
[----:B------:R-:W2:Y:S02]  /*1f10*/  LDG.E.U16 R219, desc[UR10][R4.64] ;  /* 0x0000000a04db7981 */ /* 0x000ea4000c1e1500 */
[C---:B------:R-:W-:Y:S01]  /*1f20*/  IMAD R65, R3.reuse, 0x2, R22 ;  /* 0x0000000203417824 */ /* 0x040fe200078e0216 */
[C---:B------:R-:W-:Y:S01]  /*1f30*/  LEA R10, P0, R104.reuse, R0, 0x1 ;  /* 0x00000000680a7211 */ /* 0x040fe200078008ff */
[----:B------:R0:W2:Y:S03]  /*1f40*/  LDG.E.U16 R106, desc[UR10][R8.64] ;  /* 0x0000000a086a7981 */ /* 0x0000a6000c1e1500 */
[----:B------:R-:W-:Y:S02]  /*1f50*/  LEA R160, R3, R65, 0x1 ;  /* 0x0000004103a07211 */ /* 0x000fe400078e08ff */
[----:B------:R-:W-:-:S03]  /*1f60*/  LEA.HI.X.SX32 R11, R104, R57, 0x1, P0 ;  /* 0x00000039680b7211 */ /* 0x000fc600000f0eff */
[C---:B------:R-:W-:Y:S01]  /*1f70*/  IMAD R29, R3.reuse, 0x2, R160 ;  /* 0x00000002031d7824 */ /* 0x040fe200078e02a0 */
[CC--:B0-----:R-:W-:Y:S01]  /*1f80*/  LEA R8, P0, R102.reuse, R0.reuse, 0x1 ;  /* 0x0000000066087211 */ /* 0x0c1fe200078008ff */
[----:B------:R0:W2:Y:S02]  /*1f90*/  LDG.E.U16 R218, desc[UR10][R10.64] ;  /* 0x0000000a0ada7981 */ /* 0x0000a4000c1e1500 */
[----:B------:R-:W-:Y:S01]  /*1fa0*/  IMAD R81, R3, 0x2, R29 ;  /* 0x0000000203517824 */ /* 0x000fe200078e021d */
[----:B------:R-:W-:Y:S02]  /*1fb0*/  LEA.HI.X.SX32 R9, R102, R57, 0x1, P0 ;  /* 0x0000003966097211 */ /* 0x000fe400000f0eff */
[----:B------:R-:W-:-:S03]  /*1fc0*/  LEA R4, P1, R100, R0, 0x1 ;  /* 0x0000000064047211 */ /* 0x000fc600078208ff */
[----:B------:R1:W2:Y:S01]  /*1fd0*/  LDG.E.U16 R105, desc[UR10][R8.64] ;  /* 0x0000000a08697981 */ /* 0x0002a2000c1e1500 */
[----:B0-----:R-:W-:-:S04]  /*1fe0*/  LEA R10, P0, R6, R0, 0x1 ;  /* 0x00000000060a7211 */ /* 0x001fc800078008ff */
[-C--:B------:R-:W-:Y:S01]  /*1ff0*/  LEA.HI.X.SX32 R11, R6, R57.reuse, 0x1, P0 ;  /* 0x00000039060b7211 */ /* 0x080fe200000f0eff */
[C---:B------:R-:W-:Y:S01]  /*2000*/  IMAD R6, R3.reuse, 0x2, R81 ;  /* 0x0000000203067824 */ /* 0x040fe200078e0251 */
[-C--:B------:R-:W-:Y:S02]  /*2010*/  LEA.HI.X.SX32 R5, R100, R57.reuse, 0x1, P1 ;  /* 0x0000003964057211 */ /* 0x080fe400008f0eff */
[CC--:B-1----:R-:W-:Y:S01]  /*2020*/  LEA R8, P0, R80.reuse, R0.reuse, 0x1 ;  /* 0x0000000050087211 */ /* 0x0c2fe200078008ff */
[C---:B------:R-:W-:Y:S01]  /*2030*/  IMAD R161, R3.reuse, 0x2, R6 ;  /* 0x0000000203a17824 */ /* 0x040fe200078e0206 */
[----:B------:R0:W2:Y:S02]  /*2040*/  LDG.E.U16 R104, desc[UR10][R10.64] ;  /* 0x0000000a0a687981 */ /* 0x0000a4000c1e1500 */
[----:B------:R-:W-:Y:S02]  /*2050*/  LEA.HI.X.SX32 R9, R80, R57, 0x1, P0 ;  /* 0x0000003950097211 */ /* 0x000fe400000f0eff */
[----:B------:R-:W-:Y:S01]  /*2060*/  LEA R12, R3, R161, 0x1 ;  /* 0x000000a1030c7211 */ /* 0x000fe200078e08ff */
[----:B------:R1:W2:Y:S04]  /*2070*/  LDG.E.U16 R217, desc[UR10][R4.64] ;  /* 0x0000000a04d97981 */ /* 0x0002a8000c1e1500 */
[----:B------:R1:W2:Y:S01]  /*2080*/  LDG.E.U16 R216, desc[UR10][R8.64] ;  /* 0x0000000a08d87981 */ /* 0x0002a2000c1e1500 */
[----:B0-----:R-:W-:-:S02]  /*2090*/  LEA R10, P0, R76, R0, 0x1 ;  /* 0x000000004c0a7211 */ /* 0x001fc400078008ff */
[----:B-1----:R-:W-:Y:S02]  /*20a0*/  LEA R4, P1, R98, R0, 0x1 ;  /* 0x0000000062047211 */ /* 0x002fe400078208ff */
[-C--:B------:R-:W-:Y:S01]  /*20b0*/  LEA.HI.X.SX32 R11, R76, R57.reuse, 0x1, P0 ;  /* 0x000000394c0b7211 */ /* 0x080fe200000f0eff */
[----:B------:R-:W-:Y:S01]  /*20c0*/  IMAD R76, R3, 0x2, R12 ;  /* 0x00000002034c7824 */ /* 0x000fe200078e020c */
[----:B------:R-:W-:-:S03]  /*20d0*/  LEA.HI.X.SX32 R5, R98, R57, 0x1, P1 ;  /* 0x0000003962057211 */ /* 0x000fc600008f0eff */
[C---:B------:R-:W-:Y:S01]  /*20e0*/  IMAD R80, R3.reuse, 0x2, R76 ;  /* 0x0000000203507824 */ /* 0x040fe200078e024c */
[-C--:B------:R-:W-:Y:S01]  /*20f0*/  LEA R8, P0, R96, R0.reuse, 0x1 ;  /* 0x0000000060087211 */ /* 0x080fe200078008ff */
[----:B------:R0:W3:Y:S02]  /*2100*/  LDG.E.U16 R103, desc[UR10][R4.64] ;  /* 0x0000000a04677981 */ /* 0x0000e4000c1e1500 */
[----:B------:R-:W-:Y:S02]  /*2110*/  IMAD R153, R3, 0x2, R80 ;  /* 0x0000000203997824 */ /* 0x000fe400078e0250 */
[----:B------:R1:W3:Y:S01]  /*2120*/  LDG.E.U16 R215, desc[UR10][R10.64] ;  /* 0x0000000a0ad77981 */ /* 0x0002e2000c1e1500 */
[----:B0-----:R-:W-:-:S04]  /*2130*/  LEA R4, P1, R14, R0, 0x1 ;  /* 0x000000000e047211 */ /* 0x001fc800078208ff */
[-C--:B------:R-:W-:Y:S01]  /*2140*/  LEA.HI.X.SX32 R5, R14, R57.reuse, 0x1, P1 ;  /* 0x000000390e057211 */ /* 0x080fe200008f0eff */
[----:B------:R-:W-:Y:S01]  /*2150*/  IMAD R14, R3, 0x2, R153 ;  /* 0x00000002030e7824 */ /* 0x000fe200078e0299 */
[----:B------:R-:W-:-:S03]  /*2160*/  LEA.HI.X.SX32 R9, R96, R57, 0x1, P0 ;  /* 0x0000003960097211 */ /* 0x000fc600000f0eff */
[----:B------:R0:W3:Y:S01]  /*2170*/  LDG.E.U16 R214, desc[UR10][R4.64] ;  /* 0x0000000a04d67981 */ /* 0x0000e2000c1e1500 */
[C---:B------:R-:W-:Y:S02]  /*2180*/  LEA R13, R3.reuse, R14, 0x1 ;  /* 0x0000000e030d7211 */ /* 0x040fe400078e08ff */
[C---:B-1----:R-:W-:Y:S01]  /*2190*/  LEA R10, P0, R94.reuse, R0, 0x1 ;  /* 0x000000005e0a7211 */ /* 0x042fe200078008ff */
[----:B------:R1:W3:Y:S02]  /*21a0*/  LDG.E.U16 R102, desc[UR10][R8.64] ;  /* 0x0000000a08667981 */ /* 0x0002e4000c1e1500 */
[----:B------:R-:W-:Y:S01]  /*21b0*/  IMAD R79, R3, 0x2, R13 ;  /* 0x00000002034f7824 */ /* 0x000fe200078e020d */
[----:B------:R-:W-:-:S03]  /*21c0*/  LEA.HI.X.SX32 R11, R94, R57, 0x1, P0 ;  /* 0x000000395e0b7211 */ /* 0x000fc600000f0eff */
[C---:B------:R-:W-:Y:S01]  /*21d0*/  IMAD R154, R3.reuse, 0x2, R79 ;  /* 0x00000002039a7824 */ /* 0x040fe200078e024f */
[-C--:B0-----:R-:W-:Y:S01]  /*21e0*/  LEA R4, P1, R78, R0.reuse, 0x1 ;  /* 0x000000004e047211 */ /* 0x081fe200078208ff */
[----:B------:R0:W3:Y:S01]  /*21f0*/  LDG.E.U16 R101, desc[UR10][R10.64] ;  /* 0x0000000a0a657981 */ /* 0x0000e2000c1e1500 */
[-C--:B-1----:R-:W-:Y:S01]  /*2200*/  LEA R8, P0, R92, R0.reuse, 0x1 ;  /* 0x000000005c087211 */ /* 0x082fe200078008ff */
[C---:B------:R-:W-:Y:S01]  /*2210*/  IMAD R24, R3.reuse, 0x2, R154 ;  /* 0x0000000203187824 */ /* 0x040fe200078e029a */
[-C--:B------:R-:W-:Y:S02]  /*2220*/  LEA.HI.X.SX32 R5, R78, R57.reuse, 0x1, P1 ;  /* 0x000000394e057211 */ /* 0x080fe400008f0eff */
[----:B------:R-:W-:Y:S01]  /*2230*/  LEA.HI.X.SX32 R9, R92, R57, 0x1, P0 ;  /* 0x000000395c097211 */ /* 0x000fe200000f0eff */
[----:B------:R-:W-:Y:S02]  /*2240*/  IMAD R78, R3, 0x2, R24 ;  /* 0x00000002034e7824 */ /* 0x000fe400078e0218 */
[----:B------:R-:W3:Y:S01]  /*2250*/  LDG.E.U16 R100, desc[UR10][R4.64] ;  /* 0x0000000a04647981 */ /* 0x000ee2000c1e1500 */
[----:B0-----:R-:W-:-:S03]  /*2260*/  LEA R10, P0, R60, R0, 0x1 ;  /* 0x000000003c0a7211 */ /* 0x001fc600078008ff */
[----:B------:R0:W3:Y:S01]  /*2270*/  LDG.E.U16 R213, desc[UR10][R8.64] ;  /* 0x0000000a08d57981 */ /* 0x0000e2000c1e1500 */
[----:B------:R-:W-:Y:S02]  /*2280*/  LEA.HI.X.SX32 R11, R60, R57, 0x1, P0 ;  /* 0x000000393c0b7211 */ /* 0x000fe400000f0eff */
[----:B------:R-:W-:-:S03]  /*2290*/  LEA R60, R3, R78, 0x1 ;  /* 0x0000004e033c7211 */ /* 0x000fc600078e08ff */
[----:B------:R1:W3:Y:S02]  /*22a0*/  LDG.E.U16 R212, desc[UR10][R10.64] ;  /* 0x0000000a0ad47981 */ /* 0x0002e4000c1e1500 */
[----:B------:R-:W-:Y:S01]  /*22b0*/  IMAD R150, R3, 0x2, R60 ;  /* 0x0000000203967824 */ /* 0x000fe200078e023c */
[----:B0-----:R-:W-:-:S03]  /*22c0*/  LEA R8, P0, R90, R0, 0x1 ;  /* 0x000000005a087211 */ /* 0x001fc600078008ff */
[C---:B------:R-:W-:Y:S01]  /*22d0*/  IMAD R25, R3.reuse, 0x2, R150 ;  /* 0x0000000203197824 */ /* 0x040fe200078e0296 */
[-C--:B------:R-:W-:Y:S02]  /*22e0*/  LEA.HI.X.SX32 R9, R90, R57.reuse, 0x1, P0 ;  /* 0x000000395a097211 */ /* 0x080fe400000f0eff */
[-C--:B-1----:R-:W-:Y:S01]  /*22f0*/  LEA R10, P0, R74, R0.reuse, 0x1 ;  /* 0x000000004a0a7211 */ /* 0x082fe200078008ff */
[C---:B------:R-:W-:Y:S01]  /*2300*/  IMAD R61, R3.reuse, 0x2, R25 ;  /* 0x00000002033d7824 */ /* 0x040fe200078e0219 */
[----:B------:R-:W-:Y:S01]  /*2310*/  LEA R4, P1, R88, R0, 0x1 ;  /* 0x0000000058047211 */ /* 0x000fe200078208ff */
[----:B------:R0:W3:Y:S01]  /*2320*/  LDG.E.U16 R99, desc[UR10][R8.64] ;  /* 0x0000000a08637981 */ /* 0x0000e2000c1e1500 */
[-C--:B------:R-:W-:Y:S01]  /*2330*/  LEA.HI.X.SX32 R11, R74, R57.reuse, 0x1, P0 ;  /* 0x000000394a0b7211 */ /* 0x080fe200000f0eff */
[----:B------:R-:W-:Y:S01]  /*2340*/  IMAD R74, R3, 0x2, R61 ;  /* 0x00000002034a7824 */ /* 0x000fe200078e023d */
[----:B------:R-:W-:-:S03]  /*2350*/  LEA.HI.X.SX32 R5, R88, R57, 0x1, P1 ;  /* 0x0000003958057211 */ /* 0x000fc600008f0eff */
[----:B------:R-:W3:Y:S01]  /*2360*/  LDG.E.U16 R98, desc[UR10][R10.64] ;  /* 0x0000000a0a627981 */ /* 0x000ee2000c1e1500 */
[----:B0-----:R-:W-:-:S03]  /*2370*/  LEA R8, P0, R86, R0, 0x1 ;  /* 0x0000000056087211 */ /* 0x001fc600078008ff */
[----:B------:R0:W3:Y:S01]  /*2380*/  LDG.E.U16 R211, desc[UR10][R4.64] ;  /* 0x0000000a04d37981 */ /* 0x0000e2000c1e1500 */
[----:B------:R-:W-:Y:S02]  /*2390*/  LEA R151, R3, R74, 0x1 ;  /* 0x0000004a03977211 */ /* 0x000fe400078e08ff */
[----:B------:R-:W-:-:S05]  /*23a0*/  LEA.HI.X.SX32 R9, R86, R57, 0x1, P0 ;  /* 0x0000003956097211 */ /* 0x000fca00000f0eff */
[----:B------:R1:W3:Y:S01]  /*23b0*/  LDG.E.U16 R210, desc[UR10][R8.64] ;  /* 0x0000000a08d27981 */ /* 0x0002e2000c1e1500 */
[----:B0-----:R-:W-:-:S04]  /*23c0*/  LEA R4, P1, R16, R0, 0x1 ;  /* 0x0000000010047211 */ /* 0x001fc800078208ff */
[----:B------:R-:W-:Y:S01]  /*23d0*/  LEA.HI.X.SX32 R5, R16, R57, 0x1, P1 ;  /* 0x0000003910057211 */ /* 0x000fe200008f0eff */
[----:B-1----:R-:W-:Y:S01]  /*23e0*/  IMAD R8, R3, 0x2, R151 ;  /* 0x0000000203087824 */ /* 0x002fe200078e0297 */
[----:B------:R-:W-:-:S03]  /*23f0*/  LEA R16, P0, R20, R0, 0x1 ;  /* 0x0000000014107211 */ /* 0x000fc600078008ff */
[----:B------:R0:W3:Y:S01]  /*2400*/  LDG.E.U16 R97, desc[UR10][R4.64] ;  /* 0x0000000a04617981 */ /* 0x0000e2000c1e1500 */
[----:B------:R-:W-:Y:S01]  /*2410*/  IMAD R77, R3, 0x2, R8 ;  /* 0x00000002034d7824 */ /* 0x000fe200078e0208 */
[----:B------:R-:W-:-:S03]  /*2420*/  LEA.HI.X.SX32 R17, R20, R57, 0x1, P0 ;  /* 0x0000003914117211 */ /* 0x000fc600000f0eff */
[----:B------:R-:W-:Y:S01]  /*2430*/  IMAD R20, R3, 0x2, R77 ;  /* 0x0000000203147824 */ /* 0x000fe200078e024d */
[-C--:B------:R-:W-:Y:S01]  /*2440*/  LEA R10, P0, R85, R0.reuse, 0x1 ;  /* 0x00000000550a7211 */ /* 0x080fe200078008ff */
[----:B------:R1:W3:Y:S02]  /*2450*/  LDG.E.U16 R209, desc[UR10][R16.64] ;  /* 0x0000000a10d17981 */ /* 0x0002e4000c1e1500 */
[----:B------:R-:W-:Y:S01]  /*2460*/  IMAD R144, R3, 0x2, R20 ;  /* 0x0000000203907824 */ /* 0x000fe200078e0214 */
[----:B0-----:R-:W-:Y:S02]  /*2470*/  LEA R4, P1, R75, R0, 0x1 ;  /* 0x000000004b047211 */ /* 0x001fe400078208ff */
[-C--:B------:R-:W-:Y:S02]  /*2480*/  LEA.HI.X.SX32 R11, R85, R57.reuse, 0x1, P0 ;  /* 0x00000039550b7211 */ /* 0x080fe400000f0eff */
[----:B------:R-:W-:Y:S02]  /*2490*/  LEA R9, R3, R144, 0x1 ;  /* 0x0000009003097211 */ /* 0x000fe400078e08ff */
[----:B-1----:R-:W-:Y:S01]  /*24a0*/  LEA R16, P0, R15, R0, 0x1 ;  /* 0x000000000f107211 */ /* 0x002fe200078008ff */
[----:B------:R0:W3:Y:S01]  /*24b0*/  LDG.E.U16 R96, desc[UR10][R10.64] ;  /* 0x0000000a0a607981 */ /* 0x0000e2000c1e1500 */
[-C--:B------:R-:W-:Y:S01]  /*24c0*/  LEA.HI.X.SX32 R5, R75, R57.reuse, 0x1, P1 ;  /* 0x000000394b057211 */ /* 0x080fe200008f0eff */
[----:B------:R-:W-:Y:S01]  /*24d0*/  IMAD R75, R3, 0x2, R9 ;  /* 0x00000002034b7824 */ /* 0x000fe200078e0209 */
[----:B------:R-:W-:-:S03]  /*24e0*/  LEA.HI.X.SX32 R17, R15, R57, 0x1, P0 ;  /* 0x000000390f117211 */ /* 0x000fc600000f0eff */
[----:B------:R-:W-:Y:S01]  /*24f0*/  IMAD R15, R3, 0x2, R75 ;  /* 0x00000002030f7824 */ /* 0x000fe200078e024b */
[----:B------:R1:W3:Y:S01]  /*2500*/  LDG.E.U16 R208, desc[UR10][R4.64] ;  /* 0x0000000a04d07981 */ /* 0x0002e2000c1e1500 */
[----:B0-----:R-:W-:Y:S02]  /*2510*/  LEA R10, P0, R71, R0, 0x1 ;  /* 0x00000000470a7211 */ /* 0x001fe400078008ff */
[----:B------:R-:W-:Y:S01]  /*2520*/  IMAD R145, R3, 0x2, R15 ;  /* 0x0000000203917824 */ /* 0x000fe200078e020f */
[----:B------:R-:W3:Y:S01]  /*2530*/  LDG.E.U16 R95, desc[UR10][R16.64] ;  /* 0x0000000a105f7981 */ /* 0x000ee2000c1e1500 */
[----:B------:R-:W-:-:S05]  /*2540*/  LEA.HI.X.SX32 R11, R71, R57, 0x1, P0 ;  /* 0x00000039470b7211 */ /* 0x000fca00000f0eff */
[----:B------:R0:W3:Y:S01]  /*2550*/  LDG.E.U16 R207, desc[UR10][R10.64] ;  /* 0x0000000a0acf7981 */ /* 0x0000e2000c1e1500 */
[----:B-1----:R-:W-:Y:S01]  /*2560*/  LEA R4, P1, R18, R0, 0x1 ;  /* 0x0000000012047211 */ /* 0x002fe200078208ff */
[----:B0-----:R-:W-:-:S03]  /*2570*/  IMAD R10, R3, 0x2, R145 ;  /* 0x00000002030a7824 */ /* 0x001fc600078e0291 */
[-C--:B------:R-:W-:Y:S02]  /*2580*/  LEA.HI.X.SX32 R5, R18, R57.reuse, 0x1, P1 ;  /* 0x0000003912057211 */ /* 0x080fe400008f0eff */
[----:B------:R-:W-:Y:S02]  /*2590*/  LEA R18, P0, R19, R0, 0x1 ;  /* 0x0000000013127211 */ /* 0x000fe400078008ff */
[----:B------:R-:W-:Y:S01]  /*25a0*/  LEA R71, R3, R10, 0x1 ;  /* 0x0000000a03477211 */ /* 0x000fe200078e08ff */
[----:B------:R0:W3:Y:S01]  /*25b0*/  LDG.E.U16 R94, desc[UR10][R4.64] ;  /* 0x0000000a045e7981 */ /* 0x0000e2000c1e1500 */
[----:B------:R-:W-:-:S03]  /*25c0*/  LEA.HI.X.SX32 R19, R19, R57, 0x1, P0 ;  /* 0x0000003913137211 */ /* 0x000fc600000f0eff */
[C---:B------:R-:W-:Y:S01]  /*25d0*/  IMAD R11, R3.reuse, 0x2, R71 ;  /* 0x00000002030b7824 */ /* 0x040fe200078e0247 */
[CC--:B------:R-:W-:Y:S01]  /*25e0*/  LEA R16, P0, R84.reuse, R0.reuse, 0x1 ;  /* 0x0000000054107211 */ /* 0x0c0fe200078008ff */
[----:B------:R1:W3:Y:S02]  /*25f0*/  LDG.E.U16 R206, desc[UR10][R18.64] ;  /* 0x0000000a12ce7981 */ /* 0x0002e4000c1e1500 */
[----:B------:R-:W-:Y:S01]  /*2600*/  IMAD R141, R3, 0x2, R11 ;  /* 0x00000002038d7824 */ /* 0x000fe200078e020b */
[CC--:B0-----:R-:W-:Y:S02]  /*2610*/  LEA R4, P1, R23.reuse, R0.reuse, 0x1 ;  /* 0x0000000017047211 */ /* 0x0c1fe400078208ff */
[-C--:B------:R-:W-:Y:S02]  /*2620*/  LEA.HI.X.SX32 R17, R84, R57.reuse, 0x1, P0 ;  /* 0x0000003954117211 */ /* 0x080fe400000f0eff */
[-C--:B------:R-:W-:Y:S01]  /*2630*/  LEA.HI.X.SX32 R5, R23, R57.reuse, 0x1, P1 ;  /* 0x0000003917057211 */ /* 0x080fe200008f0eff */
[----:B------:R-:W-:Y:S01]  /*2640*/  IMAD R23, R3, 0x2, R141 ;  /* 0x0000000203177824 */ /* 0x000fe200078e028d */
[CC--:B-1----:R-:W-:Y:S01]  /*2650*/  LEA R18, P0, R63.reuse, R0.reuse, 0x1 ;  /* 0x000000003f127211 */ /* 0x0c2fe200078008ff */
[----:B------:R0:W3:Y:S03]  /*2660*/  LDG.E.U16 R93, desc[UR10][R16.64] ;  /* 0x0000000a105d7981 */ /* 0x0000e6000c1e1500 */
[----:B------:R-:W-:Y:S01]  /*2670*/  LEA.HI.X.SX32 R19, R63, R57, 0x1, P0 ;  /* 0x000000393f137211 */ /* 0x000fe200000f0eff */
[C---:B------:R-:W-:Y:S01]  /*2680*/  IMAD R63, R3.reuse, 0x2, R23 ;  /* 0x00000002033f7824 */ /* 0x040fe200078e0217 */
[----:B------:R1:W3:Y:S04]  /*2690*/  LDG.E.U16 R205, desc[UR10][R4.64] ;  /* 0x0000000a04cd7981 */ /* 0x0002e8000c1e1500 */
[----:B------:R-:W-:Y:S01]  /*26a0*/  LEA R136, R3, R63, 0x1 ;  /* 0x0000003f03887211 */ /* 0x000fe200078e08ff */
[----:B------:R1:W3:Y:S01]  /*26b0*/  LDG.E.U16 R92, desc[UR10][R18.64] ;  /* 0x0000000a125c7981 */ /* 0x0002e2000c1e1500 */
[----:B0-----:R-:W-:-:S03]  /*26c0*/  LEA R16, P0, R83, R0, 0x1 ;  /* 0x0000000053107211 */ /* 0x001fc600078008ff */
[----:B------:R-:W-:Y:S01]  /*26d0*/  IMAD R142, R3, 0x2, R136 ;  /* 0x00000002038e7824 */ /* 0x000fe200078e0288 */
[-C--:B-1----:R-:W-:Y:S02]  /*26e0*/  LEA R4, P1, R21, R0.reuse, 0x1 ;  /* 0x0000000015047211 */ /* 0x082fe400078208ff */
[-C--:B------:R-:W-:Y:S02]  /*26f0*/  LEA.HI.X.SX32 R17, R83, R57.reuse, 0x1, P0 ;  /* 0x0000003953117211 */ /* 0x080fe400000f0eff */
[-C--:B------:R-:W-:Y:S01]  /*2700*/  LEA.HI.X.SX32 R5, R21, R57.reuse, 0x1, P1 ;  /* 0x0000003915057211 */ /* 0x080fe200008f0eff */
[C---:B------:R-:W-:Y:S01]  /*2710*/  IMAD R21, R3.reuse, 0x2, R142 ;  /* 0x0000000203157824 */ /* 0x040fe200078e028e */
[CC--:B------:R-:W-:Y:S01]  /*2720*/  LEA R18, P0, R62.reuse, R0.reuse, 0x1 ;  /* 0x000000003e127211 */ /* 0x0c0fe200078008ff */
[----:B------:R-:W3:Y:S03]  /*2730*/  LDG.E.U16 R204, desc[UR10][R16.64] ;  /* 0x0000000a10cc7981 */ /* 0x000ee6000c1e1500 */
[----:B------:R-:W-:Y:S01]  /*2740*/  LEA.HI.X.SX32 R19, R62, R57, 0x1, P0 ;  /* 0x000000393e137211 */ /* 0x000fe200000f0eff */
[C---:B------:R-:W-:Y:S01]  /*2750*/  IMAD R62, R3.reuse, 0x2, R21 ;  /* 0x00000002033e7824 */ /* 0x040fe200078e0215 */
[----:B------:R0:W3:Y:S03]  /*2760*/  LDG.E.U16 R91, desc[UR10][R4.64] ;  /* 0x0000000a045b7981 */ /* 0x0000e6000c1e1500 */
[----:B------:R-:W-:Y:S01]  /*2770*/  IMAD R137, R3, 0x2, R62 ;  /* 0x0000000203897824 */ /* 0x000fe200078e023e */
[----:B------:R-:W3:Y:S01]  /*2780*/  LDG.E.U16 R203, desc[UR10][R18.64] ;  /* 0x0000000a12cb7981 */ /* 0x000ee2000c1e1500 */
[----:B0-----:R-:W-:-:S03]  /*2790*/  LEA R4, P0, R73, R0, 0x1 ;  /* 0x0000000049047211 */ /* 0x001fc600078008ff */
[----:B------:R-:W-:Y:S02]  /*27a0*/  LEA R138, R3, R137, 0x1 ;  /* 0x00000089038a7211 */ /* 0x000fe400078e08ff */
[----:B------:R-:W-:Y:S02]  /*27b0*/  LEA.HI.X.SX32 R5, R73, R57, 0x1, P0 ;  /* 0x0000003949057211 */ /* 0x000fe400000f0eff */
[----:B------:R-:W-:-:S03]  /*27c0*/  LEA R16, P1, R58, R0, 0x1 ;  /* 0x000000003a107211 */ /* 0x000fc600078208ff */
[----:B------:R0:W3:Y:S01]  /*27d0*/  LDG.E.U16 R90, desc[UR10][R4.64] ;  /* 0x0000000a045a7981 */ /* 0x0000e2000c1e1500 */
[----:B------:R-:W-:Y:S02]  /*27e0*/  LEA.HI.X.SX32 R17, R58, R57, 0x1, P1 ;  /* 0x000000393a117211 */ /* 0x000fe400008f0eff */
[----:B------:R-:W-:-:S03]  /*27f0*/  LEA R58, P0, R59, R0, 0x1 ;  /* 0x000000003b3a7211 */ /* 0x000fc600078008ff */
[----:B------:R1:W3:Y:S01]  /*2800*/  LDG.E.U16 R202, desc[UR10][R16.64] ;  /* 0x0000000a10ca7981 */ /* 0x0002e2000c1e1500 */
[----:B0-----:R-:W-:-:S04]  /*2810*/  IMAD R5, R3, 0x2, R138 ;  /* 0x0000000203057824 */ /* 0x001fc800078e028a */
[----:B------:R-:W-:Y:S01]  /*2820*/  IMAD R73, R3, 0x2, R5 ;  /* 0x0000000203497824 */ /* 0x000fe200078e0205 */
[----:B------:R-:W-:-:S03]  /*2830*/  LEA.HI.X.SX32 R59, R59, R57, 0x1, P0 ;  /* 0x000000393b3b7211 */ /* 0x000fc600000f0eff */
[C---:B------:R-:W-:Y:S01]  /*2840*/  IMAD R128, R3.reuse, 0x2, R73 ;  /* 0x0000000203807824 */ /* 0x040fe200078e0249 */
[-C--:B------:R-:W-:Y:S01]  /*2850*/  LEA R18, P0, R82, R0.reuse, 0x1 ;  /* 0x0000000052127211 */ /* 0x080fe200078008ff */
[----:B------:R0:W3:Y:S01]  /*2860*/  LDG.E.U16 R89, desc[UR10][R58.64] ;  /* 0x0000000a3a597981 */ /* 0x0000e2000c1e1500 */
[-C--:B-1----:R-:W-:Y:S01]  /*2870*/  LEA R16, P1, R22, R0.reuse, 0x1 ;  /* 0x0000000016107211 */ /* 0x082fe200078208ff */
[C---:B------:R-:W-:Y:S01]  /*2880*/  IMAD R139, R3.reuse, 0x2, R128 ;  /* 0x00000002038b7824 */ /* 0x040fe200078e0280 */
[-C--:B------:R-:W-:Y:S02]  /*2890*/  LEA.HI.X.SX32 R19, R82, R57.reuse, 0x1, P0 ;  /* 0x0000003952137211 */ /* 0x080fe400000f0eff */
[----:B------:R-:W-:Y:S02]  /*28a0*/  LEA.HI.X.SX32 R17, R22, R57, 0x1, P1 ;  /* 0x0000003916117211 */ /* 0x000fe400008f0eff */
[----:B------:R-:W-:Y:S01]  /*28b0*/  LEA R22, R3, R139, 0x1 ;  /* 0x0000008b03167211 */ /* 0x000fe200078e08ff */
[----:B------:R1:W3:Y:S01]  /*28c0*/  LDG.E.U16 R201, desc[UR10][R18.64] ;  /* 0x0000000a12c97981 */ /* 0x0002e2000c1e1500 */
[----:B0-----:R-:W-:-:S03]  /*28d0*/  LEA R58, P0, R65, R0, 0x1 ;  /* 0x00000000413a7211 */ /* 0x001fc600078008ff */
[----:B------:R0:W3:Y:S01]  /*28e0*/  LDG.E.U16 R88, desc[UR10][R16.64] ;  /* 0x0000000a10587981 */ /* 0x0000e2000c1e1500 */
[----:B------:R-:W-:Y:S01]  /*28f0*/  LEA.HI.X.SX32 R59, R65, R57, 0x1, P0 ;  /* 0x00000039413b7211 */ /* 0x000fe200000f0eff */
[----:B------:R-:W-:-:S04]  /*2900*/  IMAD R65, R3, 0x2, R22 ;  /* 0x0000000203417824 */ /* 0x000fc800078e0216 */
[----:B------:R-:W-:Y:S01]  /*2910*/  IMAD R129, R3, 0x2, R65 ;  /* 0x0000000203817824 */ /* 0x000fe200078e0241 */
[-C--:B-1----:R-:W-:Y:S01]  /*2920*/  LEA R18, P0, R81, R0.reuse, 0x1 ;  /* 0x0000000051127211 */ /* 0x082fe200078008ff */
[----:B------:R1:W3:Y:S01]  /*2930*/  LDG.E.U16 R200, desc[UR10][R58.64] ;  /* 0x0000000a3ac87981 */ /* 0x0002e2000c1e1500 */
[CC--:B0-----:R-:W-:Y:S01]  /*2940*/  LEA R16, P1, R6.reuse, R0.reuse, 0x1 ;  /* 0x0000000006107211 */ /* 0x0c1fe200078208ff */
[----:B------:R-:W-:Y:S01]  /*2950*/  IMAD R134, R3, 0x2, R129 ;  /* 0x0000000203867824 */ /* 0x000fe200078e0281 */
[-C--:B------:R-:W-:Y:S02]  /*2960*/  LEA.HI.X.SX32 R19, R81, R57.reuse, 0x1, P0 ;  /* 0x0000003951137211 */ /* 0x080fe400000f0eff */
[----:B------:R-:W-:Y:S01]  /*2970*/  LEA.HI.X.SX32 R17, R6, R57, 0x1, P1 ;  /* 0x0000003906117211 */ /* 0x000fe200008f0eff */
[----:B------:R-:W-:Y:S02]  /*2980*/  IMAD R6, R3, 0x2, R134 ;  /* 0x0000000203067824 */ /* 0x000fe400078e0286 */
[----:B------:R0:W3:Y:S01]  /*2990*/  LDG.E.U16 R87, desc[UR10][R18.64] ;  /* 0x0000000a12577981 */ /* 0x0000e2000c1e1500 */
[----:B-1----:R-:W-:-:S03]  /*29a0*/  LEA R58, P0, R76, R0, 0x1 ;  /* 0x000000004c3a7211 */ /* 0x002fc600078008ff */
[----:B------:R1:W3:Y:S01]  /*29b0*/  LDG.E.U16 R199, desc[UR10][R16.64] ;  /* 0x0000000a10c77981 */ /* 0x0002e2000c1e1500 */
[----:B------:R-:W-:Y:S02]  /*29c0*/  LEA.HI.X.SX32 R59, R76, R57, 0x1, P0 ;  /* 0x000000394c3b7211 */ /* 0x000fe400000f0eff */
[C---:B------:R-:W-:Y:S02]  /*29d0*/  LEA R76, R3.reuse, R6, 0x1 ;  /* 0x00000006034c7211 */ /* 0x040fe400078e08ff */
[-C--:B0-----:R-:W-:Y:S01]  /*29e0*/  LEA R18, P0, R80, R0.reuse, 0x1 ;  /* 0x0000000050127211 */ /* 0x081fe200078008ff */
[----:B------:R-:W3:Y:S02]  /*29f0*/  LDG.E.U16 R86, desc[UR10][R58.64] ;  /* 0x0000000a3a567981 */ /* 0x000ee4000c1e1500 */
[----:B------:R-:W-:Y:S01]  /*2a00*/  IMAD R143, R3, 0x2, R76 ;  /* 0x00000002038f7824 */ /* 0x000fe200078e024c */
[----:B-1----:R-:W-:-:S03]  /*2a10*/  LEA R16, P1, R13, R0, 0x1 ;  /* 0x000000000d107211 */ /* 0x002fc600078208ff */
[----:B------:R-:W-:Y:S01]  /*2a20*/  IMAD R135, R3, 0x2, R143 ;  /* 0x0000000203877824 */ /* 0x000fe200078e028f */
[----:B------:R-:W-:-:S03]  /*2a30*/  LEA.HI.X.SX32 R17, R13, R57, 0x1, P1 ;  /* 0x000000390d117211 */ /* 0x000fc600008f0eff */
[----:B------:R-:W-:Y:S01]  /*2a40*/  IMAD R13, R3, 0x2, R135 ;  /* 0x00000002030d7824 */ /* 0x000fe200078e0287 */
[-C--:B------:R-:W-:Y:S01]  /*2a50*/  LEA.HI.X.SX32 R19, R80, R57.reuse, 0x1, P0 ;  /* 0x0000003950137211 */ /* 0x080fe200000f0eff */
[----:B------:R0:W3:Y:S01]  /*2a60*/  LDG.E.U16 R85, desc[UR10][R16.64] ;  /* 0x0000000a10557981 */ /* 0x0000e2000c1e1500 */
[-C--:B------:R-:W-:Y:S01]  /*2a70*/  LEA R194, P0, R79, R0.reuse, 0x1 ;  /* 0x000000004fc27211 */ /* 0x080fe200078008ff */
[----:B------:R-:W-:Y:S02]  /*2a80*/  IMAD R115, R3, 0x2, R13 ;  /* 0x0000000203737824 */ /* 0x000fe400078e020d */
[----:B------:R1:W3:Y:S01]  /*2a90*/  LDG.E.U16 R198, desc[UR10][R18.64] ;  /* 0x0000000a12c67981 */ /* 0x0002e2000c1e1500 */
[----:B------:R-:W-:Y:S02]  /*2aa0*/  LEA.HI.X.SX32 R195, R79, R57, 0x1, P0 ;  /* 0x000000394fc37211 */ /* 0x000fe400000f0eff */
[C---:B------:R-:W-:Y:S02]  /*2ab0*/  LEA R146, R3.reuse, R115, 0x1 ;  /* 0x0000007303927211 */ /* 0x040fe400078e08ff */
[-C--:B0-----:R-:W-:Y:S01]  /*2ac0*/  LEA R16, P1, R60, R0.reuse, 0x1 ;  /* 0x000000003c107211 */ /* 0x081fe200078208ff */
[----:B--2---:R0:W-:Y:S01]  /*2ad0*/  STL [R1+0x14], R2 ;  /* 0x0000140201007387 */ /* 0x0041e20000100800 */
[----:B-1----:R-:W-:Y:S01]  /*2ae0*/  LEA R18, P0, R78, R0, 0x1 ;  /* 0x000000004e127211 */ /* 0x002fe200078008ff */
[----:B------:R-:W-:-:S02]  /*2af0*/  IMAD R133, R3, 0x2, R146 ;  /* 0x0000000203857824 */ /* 0x000fc400078e0292 */
[----:B------:R-:W2:Y:S01]  /*2b00*/  LDG.E.U16 R194, desc[UR10][R194.64] ;  /* 0x0000000ac2c27981 */ /* 0x000ea2000c1e1500 */
[----:B------:R-:W-:-:S05]  /*2b10*/  LEA.HI.X.SX32 R19, R78, R57, 0x1, P0 ;  /* 0x000000394e137211 */ /* 0x000fca00000f0eff */
[----:B------:R1:W2:Y:S02]  /*2b20*/  LDG.E.U16 R84, desc[UR10][R18.64] ;  /* 0x0000000a12547981 */ /* 0x0002a4000c1e1500 */
[----:B-1----:R-:W-:-:S04]  /*2b30*/  IMAD R18, R3, 0x2, R133 ;  /* 0x0000000203127824 */ /* 0x002fc800078e0285 */
[----:B------:R-:W-:-:S04]  /*2b40*/  IMAD R116, R3, 0x2, R18 ;  /* 0x0000000203747824 */ /* 0x000fc800078e0212 */
[----:B------:R-:W-:Y:S01]  /*2b50*/  IMAD R148, R3, 0x2, R116 ;  /* 0x0000000203947824 */ /* 0x000fe200078e0274 */
[----:B------:R-:W-:-:S04]  /*2b60*/  LEA.HI.X.SX32 R17, R60, R57, 0x1, P1 ;  /* 0x000000393c117211 */ /* 0x000fc800008f0eff */
[----:B------:R-:W-:Y:S01]  /*2b70*/  LEA R132, R3, R148, 0x1 ;  /* 0x0000009403847211 */ /* 0x000fe200078e08ff */
[----:B------:R1:W2:Y:S01]  /*2b80*/  LDG.E.U16 R191, desc[UR10][R16.64] ;  /* 0x0000000a10bf7981 */ /* 0x0002a2000c1e1500 */
[----:B------:R-:W-:-:S03]  /*2b90*/  LEA R60, P0, R61, R0, 0x1 ;  /* 0x000000003d3c7211 */ /* 0x000fc600078008ff */
[----:B------:R-:W-:Y:S01]  /*2ba0*/  IMAD R19, R3, 0x2, R132 ;  /* 0x0000000203137824 */ /* 0x000fe200078e0284 */
[----:B------:R-:W-:-:S03]  /*2bb0*/  LEA.HI.X.SX32 R61, R61, R57, 0x1, P0 ;  /* 0x000000393d3d7211 */ /* 0x000fc600000f0eff */
[C---:B------:R-:W-:Y:S01]  /*2bc0*/  IMAD R117, R3.reuse, 0x2, R19 ;  /* 0x0000000203757824 */ /* 0x040fe200078e0213 */
[CC--:B-1----:R-:W-:Y:S01]  /*2bd0*/  LEA R16, P0, R74.reuse, R0.reuse, 0x1 ;  /* 0x000000004a107211 */ /* 0x0c2fe200078008ff */
[----:B------:R1:W2:Y:S02]  /*2be0*/  LDG.E.U16 R83, desc[UR10][R60.64] ;  /* 0x0000000a3c537981 */ /* 0x0002a4000c1e1500 */
[----:B------:R-:W-:Y:S01]  /*2bf0*/  IMAD R149, R3, 0x2, R117 ;  /* 0x0000000203957824 */ /* 0x000fe200078e0275 */
[-C--:B------:R-:W-:Y:S02]  /*2c00*/  LEA R58, P1, R77, R0.reuse, 0x1 ;  /* 0x000000004d3a7211 */ /* 0x080fe400078208ff */
[-C--:B------:R-:W-:Y:S02]  /*2c10*/  LEA.HI.X.SX32 R17, R74, R57.reuse, 0x1, P0 ;  /* 0x000000394a117211 */ /* 0x080fe400000f0eff */
[C---:B------:R-:W-:Y:S01]  /*2c20*/  LEA R184, P0, R20.reuse, R0, 0x1 ;  /* 0x0000000014b87211 */ /* 0x040fe200078008ff */
[----:B------:R-:W-:Y:S01]  /*2c30*/  IMAD R130, R3, 0x2, R149 ;  /* 0x0000000203827824 */ /* 0x000fe200078e0295 */
[-C--:B------:R-:W-:Y:S01]  /*2c40*/  LEA.HI.X.SX32 R59, R77, R57.reuse, 0x1, P1 ;  /* 0x000000394d3b7211 */ /* 0x080fe200008f0eff */
[----:B------:R0:W2:Y:S01]  /*2c50*/  LDG.E.U16 R187, desc[UR10][R16.64] ;  /* 0x0000000a10bb7981 */ /* 0x0000a2000c1e1500 */
[----:B------:R-:W-:Y:S01]  /*2c60*/  LEA.HI.X.SX32 R185, R20, R57, 0x1, P0 ;  /* 0x0000003914b97211 */ /* 0x000fe200000f0eff */
[----:B-1----:R-:W1:Y:S01]  /*2c70*/  LDC R60, c[0x0][0x3b8] ;  /* 0x0000ee00ff3c7b82 */ /* 0x002e620000000800 */
[----:B------:R-:W-:Y:S01]  /*2c80*/  LEA R20, R3, R130, 0x1 ;  /* 0x0000008203147211 */ /* 0x000fe200078e08ff */
[----:B------:R4:W2:Y:S01]  /*2c90*/  LDG.E.U16 R82, desc[UR10][R58.64] ;  /* 0x0000000a3a527981 */ /* 0x0008a2000c1e1500 */
[----:B0-----:R-:W-:-:S05]  /*2ca0*/  LEA R16, P0, R75, R0, 0x1 ;  /* 0x000000004b107211 */ /* 0x001fca00078008ff */
[----:B------:R-:W0:Y:S01]  /*2cb0*/  LDC R61, c[0x0][0x3b8] ;  /* 0x0000ee00ff3d7b82 */ /* 0x000e220000000800 */
[----:B------:R-:W0:Y:S01]  /*2cc0*/  S2R R2, SR_TID.X ;  /* 0x0000000000027919 */ /* 0x000e220000002100 */
[-C--:B------:R-:W-:Y:S02]  /*2cd0*/  LEA.HI.X.SX32 R17, R75, R57.reuse, 0x1, P0 ;  /* 0x000000394b117211 */ /* 0x080fe400000f0eff */
[-C--:B----4-:R-:W-:Y:S01]  /*2ce0*/  LEA R58, P0, R15, R0.reuse, 0x1 ;  /* 0x000000000f3a7211 */ /* 0x090fe200078008ff */
[----:B------:R-:W-:Y:S01]  /*2cf0*/  IMAD R118, R3, 0x2, R20 ;  /* 0x0000000203767824 */ /* 0x000fe200078e0214 */
[----:B------:R-:W4:Y:S02]  /*2d00*/  LDG.E.U16 R184, desc[UR10][R184.64] ;  /* 0x0000000ab8b87981 */ /* 0x000f24000c1e1500 */
[----:B------:R-:W0:Y:S01]  /*2d10*/  LDC R74, c[0x0][0x3b8] ;  /* 0x0000ee00ff4a7b82 */ /* 0x000e220000000800 */
[----:B------:R-:W-:Y:S01]  /*2d20*/  LEA.HI.X.SX32 R59, R15, R57, 0x1, P0 ;  /* 0x000000390f3b7211 */ /* 0x000fe200000f0eff */
[C---:B------:R-:W-:Y:S01]  /*2d30*/  IMAD R152, R3.reuse, 0x2, R118 ;  /* 0x0000000203987824 */ /* 0x040fe200078e0276 */
[----:B------:R1:W2:Y:S05]  /*2d40*/  LDG.E.U16 R81, desc[UR10][R16.64] ;  /* 0x0000000a10517981 */ /* 0x0002aa000c1e1500 */
[----:B------:R-:W0:Y:S01]  /*2d50*/  LDC R15, c[0x0][0x3b8] ;  /* 0x0000ee00ff0f7b82 */ /* 0x000e220000000800 */
[----:B------:R-:W-:Y:S01]  /*2d60*/  IMAD R131, R3, 0x2, R152 ;  /* 0x0000000203837824 */ /* 0x000fe200078e0298 */
[----:B------:R1:W2:Y:S02]  /*2d70*/  LDG.E.U16 R183, desc[UR10][R58.64] ;  /* 0x0000000a3ab77981 */ /* 0x0002a4000c1e1500 */
[----:B-1----:R-:W-:Y:S01]  /*2d80*/  LEA R16, P0, R71, R0, 0x1 ;  /* 0x0000000047107211 */ /* 0x002fe200078008ff */
[----:B------:R-:W-:-:S03]  /*2d90*/  IMAD R4, R3, 0x2, R131 ;  /* 0x0000000203047824 */ /* 0x000fc600078e0283 */
[----:B------:R-:W1:Y:S01]  /*2da0*/  LDC R75, c[0x0][0x3b8] ;  /* 0x0000ee00ff4b7b82 */ /* 0x000e620000000800 */
[----:B------:R-:W-:Y:S02]  /*2db0*/  LEA.HI.X.SX32 R17, R71, R57, 0x1, P0 ;  /* 0x0000003947117211 */ /* 0x000fe400000f0eff */
[----:B------:R-:W-:-:S03]  /*2dc0*/  LEA R58, P0, R11, R0, 0x1 ;  /* 0x000000000b3a7211 */ /* 0x000fc600078008ff */
[----:B------:R0:W2:Y:S01]  /*2dd0*/  LDG.E.U16 R80, desc[UR10][R16.64] ;  /* 0x0000000a10507981 */ /* 0x0000a2000c1e1500 */
[----:B------:R-:W-:Y:S01]  /*2de0*/  LEA.HI.X.SX32 R59, R11, R57, 0x1, P0 ;  /* 0x000000390b3b7211 */ /* 0x000fe200000f0eff */
[----:B------:R-:W1:Y:S01]  /*2df0*/  LDC R3, c[0x0][0x3b8] ;  /* 0x0000ee00ff037b82 */ /* 0x000e620000000800 */
[----:B------:R-:W-:-:S03]  /*2e00*/  LEA R11, R60, R4, 0x1 ;  /* 0x000000043c0b7211 */ /* 0x000fc600078e08ff */
[----:B------:R0:W2:Y:S02]  /*2e10*/  LDG.E.U16 R58, desc[UR10][R58.64] ;  /* 0x0000000a3a3a7981 */ /* 0x0000a4000c1e1500 */
[----:B------:R-:W-:Y:S01]  /*2e20*/  IMAD R155, R155, 0x2, R11 ;  /* 0x000000029b9b7824 */ /* 0x000fe200078e020b */
[----:B0-----:R-:W-:-:S03]  /*2e30*/  LEA R16, P0, R63, R0, 0x1 ;  /* 0x000000003f107211 */ /* 0x001fc600078008ff */
[----:B------:R-:W-:Y:S01]  /*2e40*/  IMAD R71, R15, 0x2, R155 ;  /* 0x000000020f477824 */ /* 0x000fe200078e029b */
[----:B------:R-:W-:-:S03]  /*2e50*/  LEA.HI.X.SX32 R17, R63, R57, 0x1, P0 ;  /* 0x000000393f117211 */ /* 0x000fc600000f0eff */
[----:B------:R-:W-:Y:S01]  /*2e60*/  IMAD R15, R61, 0x2, R71 ;  /* 0x000000023d0f7824 */ /* 0x000fe200078e0247 */
[-C--:B------:R-:W-:Y:S01]  /*2e70*/  LEA R60, P0, R62, R0.reuse, 0x1 ;  /* 0x000000003e3c7211 */ /* 0x080fe200078008ff */
[----:B------:R0:W2:Y:S02]  /*2e80*/  LDG.E.U16 R79, desc[UR10][R16.64] ;  /* 0x0000000a104f7981 */ /* 0x0000a4000c1e1500 */
[----:B------:R-:W-:Y:S01]  /*2e90*/  IMAD R59, R74, 0x2, R15 ;  /* 0x000000024a3b7824 */ /* 0x000fe200078e020f */
[----:B------:R-:W-:Y:S01]  /*2ea0*/  LEA.HI.X.SX32 R61, R62, R57, 0x1, P0 ;  /* 0x000000393e3d7211 */ /* 0x000fe200000f0eff */
[----:B------:R-:W1:Y:S03]  /*2eb0*/  LDC R74, c[0x0][0x3b8] ;  /* 0x0000ee00ff4a7b82 */ /* 0x000e660000000800 */
[----:B------:R-:W-:Y:S01]  /*2ec0*/  LEA R156, R156, R59, 0x1 ;  /* 0x0000003b9c9c7211 */ /* 0x000fe200078e08ff */
[----:B------:R-:W2:Y:S01]  /*2ed0*/  LDG.E.U16 R78, desc[UR10][R60.64] ;  /* 0x0000000a3c4e7981 */ /* 0x000ea2000c1e1500 */
[----:B0-----:R-:W-:-:S03]  /*2ee0*/  LEA R16, P0, R73, R0, 0x1 ;  /* 0x0000000049107211 */ /* 0x001fc600078008ff */
[----:B------:R-:W-:Y:S01]  /*2ef0*/  IMAD R114, R114, 0x2, R156 ;  /* 0x0000000272727824 */ /* 0x000fe200078e029c */
[----:B------:R-:W-:Y:S02]  /*2f00*/  LEA.HI.X.SX32 R17, R73, R57, 0x1, P0 ;  /* 0x0000003949117211 */ /* 0x000fe400000f0eff */
[----:B------:R-:W0:Y:S03]  /*2f10*/  LDC R73, c[0x0][0x3b8] ;  /* 0x0000ee00ff497b82 */ /* 0x000e260000000800 */
[----:B------:R1:W2:Y:S01]  /*2f20*/  LDG.E.U16 R77, desc[UR10][R16.64] ;  /* 0x0000000a104d7981 */ /* 0x0002a2000c1e1500 */
[----:B------:R-:W-:Y:S01]  /*2f30*/  LEA R62, P0, R65, R0, 0x1 ;  /* 0x00000000413e7211 */ /* 0x000fe200078008ff */
[----:B-1----:R-:W-:-:S04]  /*2f40*/  IMAD R16, R75, 0x2, R114 ;  /* 0x000000024b107824 */ /* 0x002fc800078e0272 */
[----:B------:R-:W-:-:S04]  /*2f50*/  IMAD R123, R123, 0x2, R16 ;  /* 0x000000027b7b7824 */ /* 0x000fc800078e0210 */
[----:B------:R-:W-:Y:S01]  /*2f60*/  IMAD R157, R157, 0x2, R123 ;  /* 0x000000029d9d7824 */ /* 0x000fe200078e027b */
[----:B------:R-:W-:Y:S02]  /*2f70*/  LEA.HI.X.SX32 R63, R65, R57, 0x1, P0 ;  /* 0x00000039413f7211 */ /* 0x000fe400000f0eff */
[C---:B------:R-:W-:Y:S02]  /*2f80*/  LEA R60, P0, R76.reuse, R0, 0x1 ;  /* 0x000000004c3c7211 */ /* 0x040fe400078008ff */
[----:B------:R-:W-:Y:S02]  /*2f90*/  LEA R65, R3, R157, 0x1 ;  /* 0x0000009d03417211 */ /* 0x000fe400078e08ff */
[----:B------:R-:W-:Y:S02]  /*2fa0*/  LEA.HI.X.SX32 R61, R76, R57, 0x1, P0 ;  /* 0x000000394c3d7211 */ /* 0x000fe400000f0eff */
[----:B------:R1:W2:Y:S01]  /*2fb0*/  LDG.E.U16 R76, desc[UR10][R62.64] ;  /* 0x0000000a3e4c7981 */ /* 0x0002a2000c1e1500 */
[----:B------:R-:W-:-:S03]  /*2fc0*/  IMAD R17, R74, 0x2, R65 ;  /* 0x000000024a117824 */ /* 0x000fc600078e0241 */
[----:B------:R0:W2:Y:S01]  /*2fd0*/  LDG.E.U16 R75, desc[UR10][R60.64] ;  /* 0x0000000a3c4b7981 */ /* 0x0000a2000c1e1500 */
[----:B------:R-:W-:Y:S01]  /*2fe0*/  IMAD R124, R124, 0x2, R17 ;  /* 0x000000027c7c7824 */ /* 0x000fe200078e0211 */
[----:B-1----:R-:W-:-:S03]  /*2ff0*/  LEA R62, P0, R115, R0, 0x1 ;  /* 0x00000000733e7211 */ /* 0x002fc600078008ff */
[----:B------:R-:W-:Y:S01]  /*3000*/  IMAD R158, R158, 0x2, R124 ;  /* 0x000000029e9e7824 */ /* 0x000fe200078e027c */
[----:B------:R-:W-:Y:S02]  /*3010*/  LEA.HI.X.SX32 R63, R115, R57, 0x1, P0 ;  /* 0x00000039733f7211 */ /* 0x000fe400000f0eff */
[----:B0-----:R-:W-:-:S03]  /*3020*/  LEA R60, P0, R116, R0, 0x1 ;  /* 0x00000000743c7211 */ /* 0x001fc600078008ff */
[----:B------:R0:W2:Y:S01]  /*3030*/  LDG.E.U16 R74, desc[UR10][R62.64] ;  /* 0x0000000a3e4a7981 */ /* 0x0000a2000c1e1500 */
[----:B------:R-:W-:Y:S02]  /*3040*/  LEA.HI.X.SX32 R61, R116, R57, 0x1, P0 ;  /* 0x00000039743d7211 */ /* 0x000fe400000f0eff */
[----:B------:R-:W-:Y:S01]  /*3050*/  LEA R116, P0, R117, R0, 0x1 ;  /* 0x0000000075747211 */ /* 0x000fe200078008ff */
[----:B0-----:R-:W-:-:S03]  /*3060*/  IMAD R63, R73, 0x2, R158 ;  /* 0x00000002493f7824 */ /* 0x001fc600078e029e */
[----:B------:R-:W-:Y:S01]  /*3070*/  LEA.HI.X.SX32 R117, R117, R57, 0x1, P0 ;  /* 0x0000003975757211 */ /* 0x000fe200000f0eff */
[----:B------:R0:W2:Y:S01]  /*3080*/  LDG.E.U16 R73, desc[UR10][R60.64] ;  /* 0x0000000a3c497981 */ /* 0x0000a2000c1e1500 */
[----:B------:R-:W-:-:S03]  /*3090*/  LEA R3, R121, R63, 0x1 ;  /* 0x0000003f79037211 */ /* 0x000fc600078e08ff */
[----:B------:R1:W2:Y:S02]  /*30a0*/  LDG.E.U16 R115, desc[UR10][R116.64] ;  /* 0x0000000a74737981 */ /* 0x0002a4000c1e1500 */
[----:B------:R-:W-:Y:S01]  /*30b0*/  IMAD R62, R119, 0x2, R3 ;  /* 0x00000002773e7824 */ /* 0x000fe200078e0203 */
[----:B0-----:R-:W-:-:S03]  /*30c0*/  LEA R60, P0, R118, R0, 0x1 ;  /* 0x00000000763c7211 */ /* 0x001fc600078008ff */
[----:B------:R-:W-:Y:S01]  /*30d0*/  IMAD R159, R159, 0x2, R62 ;  /* 0x000000029f9f7824 */ /* 0x000fe200078e023e */
[-C--:B------:R-:W-:Y:S02]  /*30e0*/  LEA.HI.X.SX32 R61, R118, R57.reuse, 0x1, P0 ;  /* 0x00000039763d7211 */ /* 0x080fe400000f0eff */
[CC--:B------:R-:W-:Y:S01]  /*30f0*/  LEA R118, P0, R11.reuse, R0.reuse, 0x1 ;  /* 0x000000000b767211 */ /* 0x0c0fe200078008ff */
[----:B-1----:R-:W-:Y:S02]  /*3100*/  IMAD R116, R120, 0x2, R159 ;  /* 0x0000000278747824 */ /* 0x002fe400078e029f */
[----:B------:R-:W2:Y:S01]  /*3110*/  LDG.E.U16 R117, desc[UR10][R60.64] ;  /* 0x0000000a3c757981 */ /* 0x000ea2000c1e1500 */
[----:B------:R-:W-:Y:S01]  /*3120*/  LEA.HI.X.SX32 R119, R11, R57, 0x1, P0 ;  /* 0x000000390b777211 */ /* 0x000fe200000f0eff */
[----:B------:R-:W-:Y:S01]  /*3130*/  IMAD R11, R122, 0x2, R116 ;  /* 0x000000027a0b7824 */ /* 0x000fe200078e0274 */
[----:B------:R-:W-:-:S03]  /*3140*/  LEA R120, P1, R59, R0, 0x1 ;  /* 0x000000003b787211 */ /* 0x000fc600078208ff */
[----:B------:R0:W2:Y:S01]  /*3150*/  LDG.E.U16 R118, desc[UR10][R118.64] ;  /* 0x0000000a76767981 */ /* 0x0000a2000c1e1500 */
[----:B------:R-:W-:Y:S02]  /*3160*/  LEA R125, R125, R11, 0x1 ;  /* 0x0000000b7d7d7211 */ /* 0x000fe400078e08ff */
[----:B------:R-:W-:-:S03]  /*3170*/  LEA R122, P0, R123, R0, 0x1 ;  /* 0x000000007b7a7211 */ /* 0x000fc600078008ff */
[----:B------:R-:W-:Y:S01]  /*3180*/  IMAD R162, R162, 0x2, R125 ;  /* 0x00000002a2a27824 */ /* 0x000fe200078e027d */
[----:B------:R-:W-:-:S03]  /*3190*/  LEA.HI.X.SX32 R121, R59, R57, 0x1, P1 ;  /* 0x000000393b797211 */ /* 0x000fc600008f0eff */
[----:B0-----:R-:W-:Y:S01]  /*31a0*/  IMAD R119, R126, 0x2, R162 ;  /* 0x000000027e777824 */ /* 0x001fe200078e02a2 */
[-C--:B------:R-:W-:Y:S01]  /*31b0*/  LEA.HI.X.SX32 R123, R123, R57.reuse, 0x1, P0 ;  /* 0x000000397b7b7211 */ /* 0x080fe200000f0eff */
[----:B------:R-:W2:Y:S01]  /*31c0*/  LDG.E.U16 R120, desc[UR10][R120.64] ;  /* 0x0000000a78787981 */ /* 0x000ea2000c1e1500 */
[-C--:B------:R-:W-:Y:S01]  /*31d0*/  LEA R60, P0, R124, R0.reuse, 0x1 ;  /* 0x000000007c3c7211 */ /* 0x080fe200078008ff */
[----:B------:R-:W-:Y:S01]  /*31e0*/  IMAD R59, R127, 0x2, R119 ;  /* 0x000000027f3b7824 */ /* 0x000fe200078e0277 */
[-C--:B------:R-:W-:Y:S02]  /*31f0*/  LEA R126, P1, R62, R0.reuse, 0x1 ;  /* 0x000000003e7e7211 */ /* 0x080fe400078208ff */
[-C--:B------:R-:W-:Y:S01]  /*3200*/  LEA.HI.X.SX32 R61, R124, R57.reuse, 0x1, P0 ;  /* 0x000000397c3d7211 */ /* 0x080fe200000f0eff */
[----:B------:R-:W-:Y:S01]  /*3210*/  IMAD R166, R166, 0x2, R59 ;  /* 0x00000002a6a67824 */ /* 0x000fe200078e023b */
[----:B------:R-:W-:Y:S01]  /*3220*/  LEA.HI.X.SX32 R127, R62, R57, 0x1, P1 ;  /* 0x000000393e7f7211 */ /* 0x000fe200008f0eff */
[----:B------:R0:W2:Y:S03]  /*3230*/  LDG.E.U16 R121, desc[UR10][R122.64] ;  /* 0x0000000a7a797981 */ /* 0x0000a6000c1e1500 */
[-C--:B------:R-:W-:Y:S01]  /*3240*/  LEA R124, P1, R166, R0.reuse, 0x1 ;  /* 0x00000000a67c7211 */ /* 0x080fe200078208ff */
[----:B------:R-:W2:Y:S01]  /*3250*/  LDG.E.U16 R60, desc[UR10][R60.64] ;  /* 0x0000000a3c3c7981 */ /* 0x000ea2000c1e1500 */
[----:B0-----:R-:W-:-:S04]  /*3260*/  LEA R122, P0, R125, R0, 0x1 ;  /* 0x000000007d7a7211 */ /* 0x001fc800078008ff */
[-C--:B------:R-:W-:Y:S01]  /*3270*/  LEA.HI.X.SX32 R123, R125, R57.reuse, 0x1, P0 ;  /* 0x000000397d7b7211 */ /* 0x080fe200000f0eff */
[----:B------:R0:W2:Y:S01]  /*3280*/  LDG.E.U16 R61, desc[UR10][R126.64] ;  /* 0x0000000a7e3d7981 */ /* 0x0000a2000c1e1500 */
[----:B------:R-:W-:-:S03]  /*3290*/  LEA.HI.X.SX32 R125, R166, R57, 0x1, P1 ;  /* 0x00000039a67d7211 */ /* 0x000fc600008f0eff */
[----:B------:R1:W2:Y:S01]  /*32a0*/  LDG.E.U16 R62, desc[UR10][R122.64] ;  /* 0x0000000a7a3e7981 */ /* 0x0002a2000c1e1500 */
[----:B0-----:R-:W-:-:S04]  /*32b0*/  LEA R126, P0, R136, R0, 0x1 ;  /* 0x00000000887e7211 */ /* 0x001fc800078008ff */
[-C--:B------:R-:W-:Y:S02]  /*32c0*/  LEA.HI.X.SX32 R127, R136, R57.reuse, 0x1, P0 ;  /* 0x00000039887f7211 */ /* 0x080fe400000f0eff */
[CC--:B-1----:R-:W-:Y:S01]  /*32d0*/  LEA R122, P0, R137.reuse, R0.reuse, 0x1 ;  /* 0x00000000897a7211 */ /* 0x0c2fe200078008ff */
[----:B------:R0:W2:Y:S03]  /*32e0*/  LDG.E.U16 R136, desc[UR10][R124.64] ;  /* 0x0000000a7c887981 */ /* 0x0000a6000c1e1500 */
[----:B------:R-:W-:Y:S02]  /*32f0*/  LEA.HI.X.SX32 R123, R137, R57, 0x1, P0 ;  /* 0x00000039897b7211 */ /* 0x000fe400000f0eff */
[----:B------:R-:W2:Y:S04]  /*3300*/  LDG.E.U16 R137, desc[UR10][R126.64] ;  /* 0x0000000a7e897981 */ /* 0x000ea8000c1e1500 */
[----:B------:R1:W2:Y:S01]  /*3310*/  LDG.E.U16 R140, desc[UR10][R122.64] ;  /* 0x0000000a7a8c7981 */ /* 0x0002a2000c1e1500 */
[----:B0-----:R-:W-:-:S04]  /*3320*/  LEA R124, P1, R128, R0, 0x1 ;  /* 0x00000000807c7211 */ /* 0x001fc800078208ff */
[-C--:B------:R-:W-:Y:S02]  /*3330*/  LEA.HI.X.SX32 R125, R128, R57.reuse, 0x1, P1 ;  /* 0x00000039807d7211 */ /* 0x080fe400008f0eff */
[-C--:B------:R-:W-:Y:S02]  /*3340*/  LEA R128, P0, R129, R0.reuse, 0x1 ;  /* 0x0000000081807211 */ /* 0x080fe400078008ff */
[-C--:B-1----:R-:W-:Y:S02]  /*3350*/  LEA R122, P1, R143, R0.reuse, 0x1 ;  /* 0x000000008f7a7211 */ /* 0x082fe400078208ff */
[-C--:B------:R-:W-:Y:S02]  /*3360*/  LEA.HI.X.SX32 R129, R129, R57.reuse, 0x1, P0 ;  /* 0x0000003981817211 */ /* 0x080fe400000f0eff */
[----:B------:R-:W-:Y:S02]  /*3370*/  LEA R126, P0, R146, R0, 0x1 ;  /* 0x00000000927e7211 */ /* 0x000fe400078008ff */
[----:B------:R-:W-:-:S02]  /*3380*/  LEA.HI.X.SX32 R123, R143, R57, 0x1, P1 ;  /* 0x000000398f7b7211 */ /* 0x000fc400008f0eff */
[----:B------:R0:W2:Y:S01]  /*3390*/  LDG.E.U16 R143, desc[UR10][R124.64] ;  /* 0x0000000a7c8f7981 */ /* 0x0000a2000c1e1500 */
[----:B------:R-:W-:-:S03]  /*33a0*/  LEA.HI.X.SX32 R127, R146, R57, 0x1, P0 ;  /* 0x00000039927f7211 */ /* 0x000fc600000f0eff */
[----:B------:R1:W2:Y:S04]  /*33b0*/  LDG.E.U16 R147, desc[UR10][R122.64] ;  /* 0x0000000a7a937981 */ /* 0x0002a8000c1e1500 */
[----:B------:R3:W2:Y:S01]  /*33c0*/  LDG.E.U16 R146, desc[UR10][R128.64] ;  /* 0x0000000a80927981 */ /* 0x0006a2000c1e1500 */
[CC--:B0-----:R-:W-:Y:S02]  /*33d0*/  LEA R124, P0, R148.reuse, R0.reuse, 0x1 ;  /* 0x00000000947c7211 */ /* 0x0c1fe400078008ff */
[C---:B-1----:R-:W-:Y:S02]  /*33e0*/  LEA R122, P1, R149.reuse, R0, 0x1 ;  /* 0x00000000957a7211 */ /* 0x042fe400078208ff */
[-C--:B------:R-:W-:Y:S02]  /*33f0*/  LEA.HI.X.SX32 R125, R148, R57.reuse, 0x1, P0 ;  /* 0x00000039947d7211 */ /* 0x080fe400000f0eff */
[----:B------:R0:W2:Y:S01]  /*3400*/  LDG.E.U16 R148, desc[UR10][R126.64] ;  /* 0x0000000a7e947981 */ /* 0x0000a2000c1e1500 */
[----:B------:R-:W-:-:S02]  /*3410*/  LEA.HI.X.SX32 R123, R149, R57, 0x1, P1 ;  /* 0x00000039957b7211 */ /* 0x000fc400008f0eff */
[-C--:B---3--:R-:W-:Y:S01]  /*3420*/  LEA R128, P1, R155, R0.reuse, 0x1 ;  /* 0x000000009b807211 */ /* 0x088fe200078208ff */
[----:B------:R1:W3:Y:S01]  /*3430*/  LDG.E.U16 R149, desc[UR10][R124.64] ;  /* 0x0000000a7c957981 */ /* 0x0002e2000c1e1500 */
[----:B0-----:R-:W-:-:S04]  /*3440*/  LEA R126, P0, R152, R0, 0x1 ;  /* 0x00000000987e7211 */ /* 0x001fc800078008ff */
[-C--:B------:R-:W-:Y:S02]  /*3450*/  LEA.HI.X.SX32 R127, R152, R57.reuse, 0x1, P0 ;  /* 0x00000039987f7211 */ /* 0x080fe400000f0eff */
[----:B------:R0:W2:Y:S01]  /*3460*/  LDG.E.U16 R152, desc[UR10][R122.64] ;  /* 0x0000000a7a987981 */ /* 0x0000a2000c1e1500 */
[----:B------:R-:W-:Y:S02]  /*3470*/  LEA.HI.X.SX32 R129, R155, R57, 0x1, P1 ;  /* 0x000000399b817211 */ /* 0x000fe400008f0eff */
[-C--:B-1----:R-:W-:Y:S01]  /*3480*/  LEA R124, P1, R157, R0.reuse, 0x1 ;  /* 0x000000009d7c7211 */ /* 0x082fe200078208ff */
[----:B------:R1:W2:Y:S01]  /*3490*/  LDG.E.U16 R155, desc[UR10][R126.64] ;  /* 0x0000000a7e9b7981 */ /* 0x0002a2000c1e1500 */
[----:B0-----:R-:W-:-:S04]  /*34a0*/  LEA R122, P0, R156, R0, 0x1 ;  /* 0x000000009c7a7211 */ /* 0x001fc800078008ff */
[-C--:B------:R-:W-:Y:S02]  /*34b0*/  LEA.HI.X.SX32 R123, R156, R57.reuse, 0x1, P0 ;  /* 0x000000399c7b7211 */ /* 0x080fe400000f0eff */
[C---:B-1----:R-:W-:Y:S01]  /*34c0*/  LEA R126, P0, R158.reuse, R0, 0x1 ;  /* 0x000000009e7e7211 */ /* 0x042fe200078008ff */
[----:B------:R-:W2:Y:S01]  /*34d0*/  LDG.E.U16 R156, desc[UR10][R128.64] ;  /* 0x0000000a809c7981 */ /* 0x000ea2000c1e1500 */
[-C--:B------:R-:W-:Y:S02]  /*34e0*/  LEA.HI.X.SX32 R125, R157, R57.reuse, 0x1, P1 ;  /* 0x000000399d7d7211 */ /* 0x080fe400008f0eff */
[----:B------:R-:W-:Y:S01]  /*34f0*/  LEA.HI.X.SX32 R127, R158, R57, 0x1, P0 ;  /* 0x000000399e7f7211 */ /* 0x000fe200000f0eff */
[----:B------:R0:W2:Y:S01]  /*3500*/  LDG.E.U16 R157, desc[UR10][R122.64] ;  /* 0x0000000a7a9d7981 */ /* 0x0000a2000c1e1500 */
[----:B------:R-:W-:-:S03]  /*3510*/  LEA R166, R165, R166, 0x1 ;  /* 0x000000a6a5a67211 */ /* 0x000fc600078e08ff */
[----:B------:R1:W2:Y:S01]  /*3520*/  LDG.E.U16 R158, desc[UR10][R124.64] ;  /* 0x0000000a7c9e7981 */ /* 0x0002a2000c1e1500 */
[CC--:B0-----:R-:W-:Y:S02]  /*3530*/  LEA R122, P0, R159.reuse, R0.reuse, 0x1 ;  /* 0x000000009f7a7211 */ /* 0x0c1fe400078008ff */
[C---:B-1----:R-:W-:Y:S02]  /*3540*/  LEA R124, P1, R162.reuse, R0, 0x1 ;  /* 0x00000000a27c7211 */ /* 0x042fe400078208ff */
[-C--:B------:R-:W-:Y:S02]  /*3550*/  LEA.HI.X.SX32 R123, R159, R57.reuse, 0x1, P0 ;  /* 0x000000399f7b7211 */ /* 0x080fe400000f0eff */
[----:B------:R0:W2:Y:S01]  /*3560*/  LDG.E.U16 R159, desc[UR10][R126.64] ;  /* 0x0000000a7e9f7981 */ /* 0x0000a2000c1e1500 */
[----:B------:R-:W-:-:S03]  /*3570*/  LEA.HI.X.SX32 R125, R162, R57, 0x1, P1 ;  /* 0x00000039a27d7211 */ /* 0x000fc600008f0eff */
[----:B------:R1:W2:Y:S04]  /*3580*/  LDG.E.U16 R162, desc[UR10][R122.64] ;  /* 0x0000000a7aa27981 */ /* 0x0002a8000c1e1500 */
[----:B------:R4:W2:Y:S01]  /*3590*/  LDG.E.U16 R165, desc[UR10][R124.64] ;  /* 0x0000000a7ca57981 */ /* 0x0008a2000c1e1500 */
[CC--:B0-----:R-:W-:Y:S02]  /*35a0*/  LEA R126, P1, R166.reuse, R0.reuse, 0x1 ;  /* 0x00000000a67e7211 */ /* 0x0c1fe400078208ff */
[C---:B-1----:R-:W-:Y:S02]  /*35b0*/  LEA R122, P0, R169.reuse, R0, 0x1 ;  /* 0x00000000a97a7211 */ /* 0x042fe400078008ff */
[-C--:B------:R-:W-:Y:S02]  /*35c0*/  LEA.HI.X.SX32 R127, R166, R57.reuse, 0x1, P1 ;  /* 0x00000039a67f7211 */ /* 0x080fe400008f0eff */
[----:B------:R-:W-:-:S02]  /*35d0*/  LEA.HI.X.SX32 R123, R169, R57, 0x1, P0 ;  /* 0x00000039a97b7211 */ /* 0x000fc400000f0eff */
[CC--:B----4-:R-:W-:Y:S01]  /*35e0*/  LEA R124, P0, R172.reuse, R0.reuse, 0x1 ;  /* 0x00000000ac7c7211 */ /* 0x0d0fe200078008ff */
[----:B------:R0:W4:Y:S03]  /*35f0*/  LDG.E.U16 R169, desc[UR10][R126.64] ;  /* 0x0000000a7ea97981 */ /* 0x000126000c1e1500 */
[-C--:B------:R-:W-:Y:S02]  /*3600*/  LEA.HI.X.SX32 R125, R172, R57.reuse, 0x1, P0 ;  /* 0x00000039ac7d7211 */ /* 0x080fe400000f0eff */
[----:B------:R1:W2:Y:S01]  /*3610*/  LDG.E.U16 R172, desc[UR10][R122.64] ;  /* 0x0000000a7aac7981 */ /* 0x0002a2000c1e1500 */
[CC--:B0-----:R-:W-:Y:S02]  /*3620*/  LEA R126, P1, R175.reuse, R0.reuse, 0x1 ;  /* 0x00000000af7e7211 */ /* 0x0c1fe400078208ff */
[----:B-1----:R-:W-:Y:S02]  /*3630*/  LEA R122, P0, R178, R0, 0x1 ;  /* 0x00000000b27a7211 */ /* 0x002fe400078008ff */
[----:B------:R-:W-:-:S02]  /*3640*/  LEA.HI.X.SX32 R127, R175, R57, 0x1, P1 ;  /* 0x00000039af7f7211 */ /* 0x000fc400008f0eff */
        /* <DEDUP_REMOVED lines=8> */
[----:B------:R1:W2:Y:S01]  /*36d0*/  LDG.E.U16 R179, desc[UR10][R124.64] ;  /* 0x0000000a7cb37981 */ /* 0x0002a2000c1e1500 */
[----:B0-----:R-:W-:-:S04]  /*36e0*/  LEA R122, P1, R180, R0, 0x1 ;  /* 0x00000000b47a7211 */ /* 0x001fc800078208ff */
[-C--:B------:R-:W-:Y:S02]  /*36f0*/  LEA.HI.X.SX32 R123, R180, R57.reuse, 0x1, P1 ;  /* 0x00000039b47b7211 */ /* 0x080fe400008f0eff */
[CC--:B-1----:R-:W-:Y:S01]  /*3700*/  LEA R124, P0, R176.reuse, R0.reuse, 0x1 ;  /* 0x00000000b07c7211 */ /* 0x0c2fe200078008ff */
[----:B------:R0:W2:Y:S03]  /*3710*/  LDG.E.U16 R180, desc[UR10][R126.64] ;  /* 0x0000000a7eb47981 */ /* 0x0000a6000c1e1500 */
[----:B------:R-:W-:Y:S02]  /*3720*/  LEA.HI.X.SX32 R125, R176, R57, 0x1, P0 ;  /* 0x00000039b07d7211 */ /* 0x000fe400000f0eff */
[----:B------:R1:W2:Y:S01]  /*3730*/  LDG.E.U16 R176, desc[UR10][R122.64] ;  /* 0x0000000a7ab07981 */ /* 0x0002a2000c1e1500 */
[-C--:B0-----:R-:W-:Y:S02]  /*3740*/  LEA R126, P1, R177, R0.reuse, 0x1 ;  /* 0x00000000b17e7211 */ /* 0x081fe400078208ff */
[----:B-1----:R-:W-:-:S02]  /*3750*/  LEA R122, P0, R173, R0, 0x1 ;  /* 0x00000000ad7a7211 */ /* 0x002fc400078008ff */
[-C--:B------:R-:W-:Y:S02]  /*3760*/  LEA.HI.X.SX32 R127, R177, R57.reuse, 0x1, P1 ;  /* 0x00000039b17f7211 */ /* 0x080fe400008f0eff */
        /* <DEDUP_REMOVED lines=42> */
[----:B------:R0:W3:Y:S03]  /*3a10*/  LDG.E.U16 R151, desc[UR10][R122.64] ;  /* 0x0000000a7a977981 */ /* 0x0000e6000c1e1500 */
[----:B------:R-:W-:Y:S02]  /*3a20*/  LEA.HI.X.SX32 R127, R144, R57, 0x1, P0 ;  /* 0x00000039907f7211 */ /* 0x000fe400000f0eff */
[----:B------:R1:W3:Y:S01]  /*3a30*/  LDG.E.U16 R144, desc[UR10][R124.64] ;  /* 0x0000000a7c907981 */ /* 0x0002e2000c1e1500 */
[----:B0-----:R-:W-:-:S04]  /*3a40*/  LEA R122, P1, R145, R0, 0x1 ;  /* 0x00000000917a7211 */ /* 0x001fc800078208ff */
[-C--:B------:R-:W-:Y:S02]  /*3a50*/  LEA.HI.X.SX32 R123, R145, R57.reuse, 0x1, P1 ;  /* 0x00000039917b7211 */ /* 0x080fe400008f0eff */
[CC--:B-1----:R-:W-:Y:S01]  /*3a60*/  LEA R124, P0, R141.reuse, R0.reuse, 0x1 ;  /* 0x000000008d7c7211 */ /* 0x0c2fe200078008ff */
[----:B------:R0:W3:Y:S03]  /*3a70*/  LDG.E.U16 R145, desc[UR10][R126.64] ;  /* 0x0000000a7e917981 */ /* 0x0000e6000c1e1500 */
[----:B------:R-:W-:Y:S02]  /*3a80*/  LEA.HI.X.SX32 R125, R141, R57, 0x1, P0 ;  /* 0x000000398d7d7211 */ /* 0x000fe400000f0eff */
[----:B------:R1:W3:Y:S01]  /*3a90*/  LDG.E.U16 R141, desc[UR10][R122.64] ;  /* 0x0000000a7a8d7981 */ /* 0x0002e2000c1e1500 */
[-C--:B0-----:R-:W-:Y:S02]  /*3aa0*/  LEA R126, P1, R142, R0.reuse, 0x1 ;  /* 0x000000008e7e7211 */ /* 0x081fe400078208ff */
[----:B-1----:R-:W-:-:S02]  /*3ab0*/  LEA R122, P0, R138, R0, 0x1 ;  /* 0x000000008a7a7211 */ /* 0x002fc400078008ff */
[-C--:B------:R-:W-:Y:S02]  /*3ac0*/  LEA.HI.X.SX32 R127, R142, R57.reuse, 0x1, P1 ;  /* 0x000000398e7f7211 */ /* 0x080fe400008f0eff */
[----:B------:R0:W3:Y:S01]  /*3ad0*/  LDG.E.U16 R142, desc[UR10][R124.64] ;  /* 0x0000000a7c8e7981 */ /* 0x0000e2000c1e1500 */
[-C--:B------:R-:W-:Y:S02]  /*3ae0*/  LEA.HI.X.SX32 R123, R138, R57.reuse, 0x1, P0 ;  /* 0x000000398a7b7211 */ /* 0x080fe400000f0eff */
[CC--:B------:R-:W-:Y:S01]  /*3af0*/  LEA R128, P0, R134.reuse, R0.reuse, 0x1 ;  /* 0x0000000086807211 */ /* 0x0c0fe200078008ff */
[----:B------:R-:W3:Y:S01]  /*3b00*/  LDG.E.U16 R138, desc[UR10][R126.64] ;  /* 0x0000000a7e8a7981 */ /* 0x000ee2000c1e1500 */
[C---:B0-----:R-:W-:Y:S02]  /*3b10*/  LEA R124, P1, R139.reuse, R0, 0x1 ;  /* 0x000000008b7c7211 */ /* 0x041fe400078208ff */
[-C--:B------:R-:W-:Y:S02]  /*3b20*/  LEA.HI.X.SX32 R129, R134, R57.reuse, 0x1, P0 ;  /* 0x0000003986817211 */ /* 0x080fe400000f0eff */
[----:B------:R-:W-:-:S02]  /*3b30*/  LEA.HI.X.SX32 R125, R139, R57, 0x1, P1 ;  /* 0x000000398b7d7211 */ /* 0x000fc400008f0eff */
[----:B------:R0:W3:Y:S04]  /*3b40*/  LDG.E.U16 R139, desc[UR10][R122.64] ;  /* 0x0000000a7a8b7981 */ /* 0x0000e8000c1e1500 */
[----:B------:R1:W3:Y:S01]  /*3b50*/  LDG.E.U16 R134, desc[UR10][R124.64] ;  /* 0x0000000a7c867981 */ /* 0x0002e2000c1e1500 */
[----:B------:R-:W-:-:S03]  /*3b60*/  SHF.R.S32.HI R196, RZ, 0x6, R2 ;  /* 0x00000006ffc47819 */ /* 0x000fc60000011402 */
[----:B------:R-:W3:Y:S01]  /*3b70*/  LDG.E.U16 R128, desc[UR10][R128.64] ;  /* 0x0000000a80807981 */ /* 0x000ee2000c1e1500 */
[----:B0-----:R-:W-:-:S04]  /*3b80*/  LEA R122, P0, R133, R0, 0x1 ;  /* 0x00000000857a7211 */ /* 0x001fc800078008ff */
[----:B------:R-:W-:Y:S02]  /*3b90*/  LEA.HI.X.SX32 R123, R133, R57, 0x1, P0 ;  /* 0x00000039857b7211 */ /* 0x000fe400000f0eff */
[----:B-1----:R-:W-:-:S03]  /*3ba0*/  LEA R124, P0, R132, R0, 0x1 ;  /* 0x00000000847c7211 */ /* 0x002fc600078008ff */
[----:B------:R0:W3:Y:S01]  /*3bb0*/  LDG.E.U16 R133, desc[UR10][R122.64] ;  /* 0x0000000a7a857981 */ /* 0x0000e2000c1e1500 */
[----:B------:R-:W-:Y:S02]  /*3bc0*/  LEA.HI.X.SX32 R125, R132, R57, 0x1, P0 ;  /* 0x00000039847d7211 */ /* 0x000fe400000f0eff */
[-C--:B------:R-:W-:Y:S02]  /*3bd0*/  LEA R126, P1, R135, R0.reuse, 0x1 ;  /* 0x00000000877e7211 */ /* 0x080fe400078208ff */
[----:B------:R-:W-:Y:S01]  /*3be0*/  SGXT R196, R196, 0x1 ;  /* 0x00000001c4c4781a */ /* 0x000fe20000000200 */
[----:B------:R1:W3:Y:S01]  /*3bf0*/  LDG.E.U16 R124, desc[UR10][R124.64] ;  /* 0x0000000a7c7c7981 */ /* 0x0002e2000c1e1500 */
[----:B0-----:R-:W-:-:S04]  /*3c00*/  LEA R122, P0, R130, R0, 0x1 ;  /* 0x00000000827a7211 */ /* 0x001fc800078008ff */
[-C--:B------:R-:W-:Y:S02]  /*3c10*/  LEA.HI.X.SX32 R123, R130, R57.reuse, 0x1, P0 ;  /* 0x00000039827b7211 */ /* 0x080fe400000f0eff */
[----:B------:R-:W-:Y:S01]  /*3c20*/  LOP3.LUT R130, R2, 0x3f, RZ, 0xc0, !PT ;  /* 0x0000003f02827812 */ /* 0x000fe200078ec0ff */
[----:B-1----:R-:W0:Y:S01]  /*3c30*/  LDC R125, c[0x0][0x3b8] ;  /* 0x0000ee00ff7d7b82 */ /* 0x002e220000000800 */
[----:B------:R-:W-:Y:S01]  /*3c40*/  LEA.HI.X.SX32 R127, R135, R57, 0x1, P1 ;  /* 0x00000039877f7211 */ /* 0x000fe200008f0eff */
[----:B------:R-:W3:Y:S02]  /*3c50*/  LDG.E.U16 R122, desc[UR10][R122.64] ;  /* 0x0000000a7a7a7981 */ /* 0x000ee4000c1e1500 */
[----:B------:R-:W-:Y:S02]  /*3c60*/  IMAD.SHL.U32 R130, R130, 0x2, RZ ;  /* 0x0000000282827824 */ /* 0x000fe400078e00ff */
[----:B------:R1:W3:Y:S03]  /*3c70*/  LDG.E.U16 R129, desc[UR10][R126.64] ;  /* 0x0000000a7e817981 */ /* 0x0002e6000c1e1500 */
[----:B------:R-:W-:-:S02]  /*3c80*/  LOP3.LUT R196, R130, 0x90, R196, 0x78, !PT ;  /* 0x0000009082c47812 */ /* 0x000fc400078e78c4 */
[----:B-1----:R-:W-:-:S03]  /*3c90*/  LEA R126, P1, R131, R0, 0x1 ;  /* 0x00000000837e7211 */ /* 0x002fc600078208ff */
[----:B------:R1:W-:Y:S01]  /*3ca0*/  STS.U16 [R196+UR9], R66 ;  /* 0x00000042c4007988 */ /* 0x0003e20008000409 */
[----:B------:R-:W-:-:S03]  /*3cb0*/  LEA.HI.X.SX32 R127, R131, R57, 0x1, P1 ;  /* 0x00000039837f7211 */ /* 0x000fc600008f0eff */
[----:B------:R4:W-:Y:S04]  /*3cc0*/  STS.U16 [R196+UR9+0x1000], R70 ;  /* 0x00100046c4007988 */ /* 0x0009e80008000409 */
[----:B------:R4:W-:Y:S01]  /*3cd0*/  STS.U16 [R196+UR9+0x800], R67 ;  /* 0x00080043c4007988 */ /* 0x0009e20008000409 */
[----:B-1----:R-:W-:-:S03]  /*3ce0*/  LEA R66, P0, R71, R0, 0x1 ;  /* 0x0000000047427211 */ /* 0x002fc600078008ff */
[----:B------:R-:W3:Y:S01]  /*3cf0*/  LDL.LU R131, [R1+0x34] ;  /* 0x0000340001837983 */ /* 0x000ee20000300800 */
[-C--:B----4-:R-:W-:Y:S02]  /*3d00*/  LEA R70, P1, R114, R0.reuse, 0x1 ;  /* 0x0000000072467211 */ /* 0x090fe400078208ff */
[----:B------:R-:W-:Y:S01]  /*3d10*/  LOP3.LUT R130, R196, 0x20, RZ, 0x3c, !PT ;  /* 0x00000020c4827812 */ /* 0x000fe200078e3cff */
[----:B------:R1:W-:Y:S01]  /*3d20*/  STS.U16 [R196+UR9+0x400], R64 ;  /* 0x00040040c4007988 */ /* 0x0003e20008000409 */
[-C--:B------:R-:W-:Y:S02]  /*3d30*/  LEA.HI.X.SX32 R67, R71, R57.reuse, 0x1, P0 ;  /* 0x0000003947437211 */ /* 0x080fe400000f0eff */
[-C--:B------:R-:W-:Y:S01]  /*3d40*/  LEA.HI.X.SX32 R71, R114, R57.reuse, 0x1, P1 ;  /* 0x0000003972477211 */ /* 0x080fe200008f0eff */
[----:B------:R4:W-:Y:S04]  /*3d50*/  STS.U16 [R196+UR9+0xc00], R68 ;  /* 0x000c0044c4007988 */ /* 0x0009e80008000409 */
[----:B------:R-:W3:Y:S04]  /*3d60*/  LDL.LU R114, [R1+0x40] ;  /* 0x0000400001727983 */ /* 0x000ee80000300800 */
[----:B------:R-:W-:Y:S04]  /*3d70*/  STS.U16 [R196+UR9+0x1400], R113 ;  /* 0x00140071c4007988 */ /* 0x000fe80008000409 */
[----:B------:R-:W-:Y:S04]  /*3d80*/  STS.U16 [R196+UR9+0x1800], R112 ;  /* 0x00180070c4007988 */ /* 0x000fe80008000409 */
[----:B------:R0:W-:Y:S04]  /*3d90*/  STS.U16 [R196+UR9+0x1c00], R72 ;  /* 0x001c0048c4007988 */ /* 0x0001e80008000409 */
[----:B------:R-:W-:Y:S04]  /*3da0*/  STS.U16 [R196+UR9+0x2000], R69 ;  /* 0x00200045c4007988 */ /* 0x000fe80008000409 */
        /* <DEDUP_REMOVED lines=34> */
[----:B--2---:R-:W-:Y:S04]  /*3fd0*/  STS.U16 [R196+UR9+0xac00], R84 ;  /* 0x00ac0054c4007988 */ /* 0x004fe80008000409 */
        /* <DEDUP_REMOVED lines=17> */
[----:B------:R2:W-:Y:S04]  /*40f0*/  STS.U16 [R196+UR9+0xf400], R61 ;  /* 0x00f4003dc4007988 */ /* 0x0005e80008000409 */
[----:B------:R-:W-:Y:S04]  /*4100*/  STS.U16 [R196+UR9+0xf800], R62 ;  /* 0x00f8003ec4007988 */ /* 0x000fe80008000409 */
[----:B------:R-:W-:Y:S01]  /*4110*/  STS.U16 [R196+UR9+0xfc00], R136 ;  /* 0x00fc0088c4007988 */ /* 0x000fe20008000409 */
[-C--:B-1----:R-:W-:Y:S01]  /*4120*/  LEA R64, P0, R65, R0.reuse, 0x1 ;  /* 0x0000000041407211 */ /* 0x082fe200078008ff */
[----:B0-----:R-:W-:Y:S01]  /*4130*/  IMAD R166, R125, 0x2, R166 ;  /* 0x000000027da67824 */ /* 0x001fe200078e02a6 */
[CC--:B----4-:R-:W-:Y:S01]  /*4140*/  LEA R68, P1, R116.reuse, R0.reuse, 0x1 ;  /* 0x0000000074447211 */ /* 0x0d0fe200078208ff */
[----:B------:R0:W4:Y:S01]  /*4150*/  LDG.E.U16 R72, desc[UR10][R66.64] ;  /* 0x0000000a42487981 */ /* 0x000122000c1e1500 */
[----:B--2---:R-:W1:Y:S03]  /*4160*/  LDC R61, c[0x0][0x3b8] ;  /* 0x0000ee00ff3d7b82 */ /* 0x004e660000000800 */
[----:B------:R2:W4:Y:S04]  /*4170*/  LDG.E.U16 R112, desc[UR10][R70.64] ;  /* 0x0000000a46707981 */ /* 0x000528000c1e1500 */
[----:B------:R0:W4:Y:S04]  /*4180*/  LDG.E.U16 R126, desc[UR10][R126.64] ;  /* 0x0000000a7e7e7981 */ /* 0x000128000c1e1500 */
[----:B---3--:R-:W-:Y:S04]  /*4190*/  STS.U16 [R130+UR9+0x100], R114 ;  /* 0x0001007282007988 */ /* 0x008fe80008000409 */
[----:B------:R-:W-:Y:S04]  /*41a0*/  STS.U16 [R130+UR9+0x500], R131 ;  /* 0x0005008382007988 */ /* 0x000fe80008000409 */
[----:B------:R3:W-:Y:S04]  /*41b0*/  STS.U16 [R130+UR9+0x900], R46 ;  /* 0x0009002e82007988 */ /* 0x0007e80008000409 */
[----:B------:R0:W-:Y:S04]  /*41c0*/  STS.U16 [R130+UR9+0xd00], R53 ;  /* 0x000d003582007988 */ /* 0x0001e80008000409 */
[----:B------:R1:W-:Y:S04]  /*41d0*/  STS.U16 [R130+UR9+0x1100], R54 ;  /* 0x0011003682007988 */ /* 0x0003e80008000409 */
[----:B---3--:R-:W3:Y:S04]  /*41e0*/  LDL.LU R46, [R1+0x1510] ;  /* 0x00151000012e7983 */ /* 0x008ee80000300800 */
[----:B0-----:R-:W3:Y:S04]  /*41f0*/  LDL.LU R53, [R1+0x150c] ;  /* 0x00150c0001357983 */ /* 0x001ee80000300800 */
[----:B-1----:R-:W3:Y:S04]  /*4200*/  LDL.LU R54, [R1+0x1508] ;  /* 0x0015080001367983 */ /* 0x002ee80000300800 */
[----:B------:R-:W-:Y:S04]  /*4210*/  STS.U16 [R130+UR9+0x1500], R52 ;  /* 0x0015003482007988 */ /* 0x000fe80008000409 */
[----:B------:R-:W-:Y:S04]  /*4220*/  STS.U16 [R130+UR9+0x1900], R251 ;  /* 0x001900fb82007988 */ /* 0x000fe80008000409 */
[----:B------:R-:W-:Y:S04]  /*4230*/  STS.U16 [R130+UR9+0x1d00], R248 ;  /* 0x001d00f882007988 */ /* 0x000fe80008000409 */
[----:B------:R-:W-:Y:S04]  /*4240*/  STS.U16 [R130+UR9+0x2100], R245 ;  /* 0x002100f582007988 */ /* 0x000fe80008000409 */
[----:B------:R-:W-:Y:S04]  /*4250*/  STS.U16 [R130+UR9+0x2500], R243 ;  /* 0x002500f382007988 */ /* 0x000fe80008000409 */
[----:B------:R-:W-:Y:S04]  /*4260*/  STS.U16 [R130+UR9+0x2900], R241 ;  /* 0x002900f182007988 */ /* 0x000fe80008000409 */
[----:B------:R0:W-:Y:S04]  /*4270*/  STS.U16 [R130+UR9+0x2d00], R239 ;  /* 0x002d00ef82007988 */ /* 0x0001e80008000409 */
[----:B------:R-:W-:Y:S01]  /*4280*/  STS.U16 [R130+UR9+0x3100], R237 ;  /* 0x003100ed82007988 */ /* 0x000fe20008000409 */
[-C--:B------:R-:W-:Y:S01]  /*4290*/  LEA.HI.X.SX32 R65, R65, R57.reuse, 0x1, P0 ;  /* 0x0000003941417211 */ /* 0x080fe200000f0eff */
[----:B------:R-:W-:Y:S01]  /*42a0*/  UMOV UR12, 0x1 ;  /* 0x00000001000c7882 */ /* 0x000fe20000000000 */
[-C--:B------:R-:W-:Y:S01]  /*42b0*/  LEA.HI.X.SX32 R69, R116, R57.reuse, 0x1, P1 ;  /* 0x0000003974457211 */ /* 0x080fe200008f0eff */
[----:B------:R1:W-:Y:S01]  /*42c0*/  STS.U16 [R130+UR9+0x3500], R235 ;  /* 0x003500eb82007988 */ /* 0x0003e20008000409 */
[----:B------:R-:W-:Y:S01]  /*42d0*/  PRMT R135, RZ, 0x7610, R135 ;  /* 0x00007610ff877816 */ /* 0x000fe20000000087 */
[----:B0-----:R-:W0:Y:S02]  /*42e0*/  LDC R239, c[0x0][0x3c4] ;  /* 0x0000f100ffef7b82 */ /* 0x001e240000000800 */
[----:B------:R-:W-:Y:S04]  /*42f0*/  STS.U16 [R130+UR9+0x3900], R233 ;  /* 0x003900e982007988 */ /* 0x000fe80008000409 */
[----:B------:R-:W-:Y:S01]  /*4300*/  STS.U16 [R130+UR9+0x3d00], R231 ;  /* 0x003d00e782007988 */ /* 0x000fe20008000409 */
[CC--:B------:R-:W-:Y:S01]  /*4310*/  LEA R66, P0, R63.reuse, R0.reuse, 0x1 ;  /* 0x000000003f427211 */ /* 0x0c0fe200078008ff */
[----:B-1----:R-:W1:Y:S02]  /*4320*/  LDC R235, c[0x0][0x3c4] ;  /* 0x0000f100ffeb7b82 */ /* 0x002e640000000800 */
[----:B------:R2:W-:Y:S04]  /*4330*/  STS.U16 [R130+UR9+0x4100], R229 ;  /* 0x004100e582007988 */ /* 0x0005e80008000409 */
[----:B------:R2:W-:Y:S04]  /*4340*/  STS.U16 [R130+UR9+0x4500], R227 ;  /* 0x004500e382007988 */ /* 0x0005e80008000409 */
[----:B------:R-:W4:Y:S01]  /*4350*/  LDL.LU R52, [R1+0x1504] ;  /* 0x0015040001347983 */ /* 0x000f220000300800 */
[----:B------:R-:W-:Y:S01]  /*4360*/  LEA.HI.X.SX32 R67, R63, R57, 0x1, P0 ;  /* 0x000000393f437211 */ /* 0x000fe200000f0eff */
[----:B--2---:R-:W2:Y:S02]  /*4370*/  LDC R229, c[0x0][0x3c4] ;  /* 0x0000f100ffe57b82 */ /* 0x004ea40000000800 */
[----:B------:R-:W-:Y:S04]  /*4380*/  STS.U16 [R130+UR9+0x4900], R225 ;  /* 0x004900e182007988 */ /* 0x000fe80008000409 */
[----:B------:R0:W-:Y:S01]  /*4390*/  STS.U16 [R130+UR9+0x4d00], R223 ;  /* 0x004d00df82007988 */ /* 0x0001e20008000409 */
[-C--:B------:R-:W-:Y:S01]  /*43a0*/  LEA R70, P1, R166, R0.reuse, 0x1 ;  /* 0x00000000a6467211 */ /* 0x080fe200078208ff */
[----:B------:R-:W1:Y:S02]  /*43b0*/  LDC R227, c[0x0][0x3c4] ;  /* 0x0000f100ffe37b82 */ /* 0x000e640000000800 */
[----:B------:R-:W-:Y:S04]  /*43c0*/  STS.U16 [R130+UR9+0x5100], R221 ;  /* 0x005100dd82007988 */ /* 0x000fe80008000409 */
[----:B------:R0:W-:Y:S01]  /*43d0*/  STS.U16 [R130+UR9+0x5500], R219 ;  /* 0x005500db82007988 */ /* 0x0001e20008000409 */
[----:B------:R-:W-:Y:S01]  /*43e0*/  PRMT R181, RZ, 0x7610, R181 ;  /* 0x00007610ffb57816 */ /* 0x000fe200000000b5 */
[----:B0-----:R-:W0:Y:S02]  /*43f0*/  LDC R223, c[0x0][0x3c4] ;  /* 0x0000f100ffdf7b82 */ /* 0x001e240000000800 */
[----:B------:R-:W-:Y:S04]  /*4400*/  STS.U16 [R130+UR9+0x5900], R217 ;  /* 0x005900d982007988 */ /* 0x000fe80008000409 */
[----:B------:R2:W-:Y:S01]  /*4410*/  STS.U16 [R130+UR9+0x5d00], R216 ;  /* 0x005d00d882007988 */ /* 0x0005e20008000409 */
[----:B------:R-:W-:Y:S01]  /*4420*/  PRMT R185, RZ, 0x7610, R185 ;  /* 0x00007610ffb97816 */ /* 0x000fe200000000b9 */
[----:B------:R-:W0:Y:S02]  /*4430*/  LDC R219, c[0x0][0x3c4] ;  /* 0x0000f100ffdb7b82 */ /* 0x000e240000000800 */
[----:B------:R-:W-:Y:S04]  /*4440*/  STS.U16 [R130+UR9+0x6100], R215 ;  /* 0x006100d782007988 */ /* 0x000fe80008000409 */
[----:B------:R2:W-:Y:S01]  /*4450*/  STS.U16 [R130+UR9+0x6500], R214 ;  /* 0x006500d682007988 */ /* 0x0005e20008000409 */
[----:B------:R-:W-:Y:S01]  /*4460*/  PRMT R186, RZ, 0x7610, R186 ;  /* 0x00007610ffba7816 */ /* 0x000fe200000000ba */
[----:B--2---:R-:W2:Y:S02]  /*4470*/  LDC R216, c[0x0][0x3c4] ;  /* 0x0000f100ffd87b82 */ /* 0x004ea40000000800 */
[----:B------:R1:W-:Y:S04]  /*4480*/  STS.U16 [R130+UR9+0x6900], R213 ;  /* 0x006900d582007988 */ /* 0x0003e80008000409 */
[----:B------:R-:W-:Y:S01]  /*4490*/  STS.U16 [R130+UR9+0x6d00], R212 ;  /* 0x006d00d482007988 */ /* 0x000fe20008000409 */
[----:B------:R-:W-:Y:S01]  /*44a0*/  PRMT R190, RZ, 0x7610, R190 ;  /* 0x00007610ffbe7816 */ /* 0x000fe200000000be */
[----:B------:R-:W0:Y:S02]  /*44b0*/  LDC R214, c[0x0][0x3c4] ;  /* 0x0000f100ffd67b82 */ /* 0x000e240000000800 */
[----:B------:R-:W-:Y:S04]  /*44c0*/  STS.U16 [R130+UR9+0x7100], R211 ;  /* 0x007100d382007988 */ /* 0x000fe80008000409 */
[----:B------:R-:W-:Y:S01]  /*44d0*/  STS.U16 [R130+UR9+0x7500], R210 ;  /* 0x007500d282007988 */ /* 0x000fe20008000409 */
[----:B------:R-:W-:Y:S01]  /*44e0*/  PRMT R192, RZ, 0x7610, R192 ;  /* 0x00007610ffc07816 */ /* 0x000fe200000000c0 */
[----:B-1----:R-:W1:Y:S02]  /*44f0*/  LDC R213, c[0x0][0x3c4] ;  /* 0x0000f100ffd57b82 */ /* 0x002e640000000800 */
[----:B------:R-:W-:Y:S04]  /*4500*/  STS.U16 [R130+UR9+0x7900], R209 ;  /* 0x007900d182007988 */ /* 0x000fe80008000409 */
[----:B------:R-:W-:Y:S01]  /*4510*/  STS.U16 [R130+UR9+0x7d00], R208 ;  /* 0x007d00d082007988 */ /* 0x000fe20008000409 */
[----:B------:R-:W-:Y:S01]  /*4520*/  PRMT R193, RZ, 0x7610, R193 ;  /* 0x00007610ffc17816 */ /* 0x000fe200000000c1 */
[----:B------:R-:W0:Y:S02]  /*4530*/  LDC R215, c[0x0][0x3c4] ;  /* 0x0000f100ffd77b82 */ /* 0x000e240000000800 */
        /* <DEDUP_REMOVED lines=17> */
[----:B------:R1:W-:Y:S01]  /*4650*/  STS.U16 [R130+UR9+0xa500], R198 ;  /* 0x00a500c682007988 */ /* 0x0003e20008000409 */
[----:B------:R-:W-:Y:S01]  /*4660*/  PRMT R123, RZ, 0x7610, R123 ;  /* 0x00007610ff7b7816 */ /* 0x000fe2000000007b */
[----:B------:R-:W0:Y:S02]  /*4670*/  LDC R233, c[0x0][0x3c4] ;  /* 0x0000f100ffe97b82 */ /* 0x000e240000000800 */
[----:B------:R-:W-:Y:S04]  /*4680*/  STS.U16 [R130+UR9+0xa900], R194 ;  /* 0x00a900c282007988 */ /* 0x000fe80008000409 */
[----:B------:R-:W-:Y:S01]  /*4690*/  STS.U16 [R130+UR9+0xad00], R191 ;  /* 0x00ad00bf82007988 */ /* 0x000fe20008000409 */
[----:B------:R-:W-:Y:S01]  /*46a0*/  PRMT R113, RZ, 0x7610, R113 ;  /* 0x00007610ff717816 */ /* 0x000fe20000000071 */
[----:B-1----:R-:W1:Y:S02]  /*46b0*/  LDC.64 R198, c[0x0][0x388] ;  /* 0x0000e200ffc67b82 */ /* 0x002e640000000a00 */
        /* <DEDUP_REMOVED lines=8> */
[----:B------:R2:W4:Y:S04]  /*4740*/  LDG.E.U16 R63, desc[UR10][R64.64] ;  /* 0x0000000a403f7981 */ /* 0x000528000c1e1500 */
[----:B------:R-:W-:Y:S04]  /*4750*/  STS.U16 [R130+UR9+0xc100], R137 ;  /* 0x00c1008982007988 */ /* 0x000fe80008000409 */
[----:B------:R-:W-:Y:S01]  /*4760*/  STS.U16 [R130+UR9+0xc500], R140 ;  /* 0x00c5008c82007988 */ /* 0x000fe20008000409 */
[----:B--2---:R-:W-:-:S03]  /*4770*/  LEA R64, P0, R119, R0, 0x1 ;  /* 0x0000000077407211 */ /* 0x004fc600078008ff */
[----:B------:R-:W-:Y:S01]  /*4780*/  STS.U16 [R130+UR9+0xc900], R143 ;  /* 0x00c9008f82007988 */ /* 0x000fe20008000409 */
[----:B------:R-:W-:-:S03]  /*4790*/  LEA.HI.X.SX32 R65, R119, R57, 0x1, P0 ;  /* 0x0000003977417211 */ /* 0x000fc600000f0eff */
[----:B------:R-:W-:Y:S04]  /*47a0*/  STS.U16 [R130+UR9+0xcd00], R146 ;  /* 0x00cd009282007988 */ /* 0x000fe80008000409 */
[----:B------:R-:W-:Y:S04]  /*47b0*/  STS.U16 [R130+UR9+0xd100], R147 ;  /* 0x00d1009382007988 */ /* 0x000fe80008000409 */
[----:B------:R-:W-:Y:S04]  /*47c0*/  STS.U16 [R130+UR9+0xd500], R148 ;  /* 0x00d5009482007988 */ /* 0x000fe80008000409 */
[----:B------:R-:W-:Y:S04]  /*47d0*/  STS.U16 [R130+UR9+0xd900], R149 ;  /* 0x00d9009582007988 */ /* 0x000fe80008000409 */
[----:B------:R-:W-:Y:S04]  /*47e0*/  STS.U16 [R130+UR9+0xdd00], R152 ;  /* 0x00dd009882007988 */ /* 0x000fe80008000409 */
[----:B------:R-:W-:Y:S04]  /*47f0*/  STS.U16 [R130+UR9+0xe100], R155 ;  /* 0x00e1009b82007988 */ /* 0x000fe80008000409 */
[----:B------:R-:W-:Y:S04]  /*4800*/  STS.U16 [R130+UR9+0xe500], R156 ;  /* 0x00e5009c82007988 */ /* 0x000fe80008000409 */
[----:B------:R2:W4:Y:S04]  /*4810*/  LDG.E.U16 R64, desc[UR10][R64.64] ;  /* 0x0000000a40407981 */ /* 0x000528000c1e1500 */
[----:B------:R-:W-:Y:S04]  /*4820*/  STS.U16 [R130+UR9+0xe900], R157 ;  /* 0x00e9009d82007988 */ /* 0x000fe80008000409 */
[----:B------:R-:W-:Y:S01]  /*4830*/  STS.U16 [R130+UR9+0xed00], R158 ;  /* 0x00ed009e82007988 */ /* 0x000fe20008000409 */
[----:B--2---:R-:W-:-:S03]  /*4840*/  LOP3.LUT R65, R196, 0x40, RZ, 0x3c, !PT ;  /* 0x00000040c4417812 */ /* 0x004fc600078e3cff */
        /* <DEDUP_REMOVED lines=9> */
[----:B------:R-:W2:Y:S04]  /*48e0*/  LDG.E.U16 R66, desc[UR10][R66.64] ;  /* 0x0000000a42427981 */ /* 0x000ea8000c1e1500 */
[----:B------:R-:W2:Y:S04]  /*48f0*/  LDG.E.U16 R68, desc[UR10][R68.64] ;  /* 0x0000000a44447981 */ /* 0x000ea8000c1e1500 */
[----:B---3--:R3:W-:Y:S04]  /*4900*/  STS.U16 [R65+UR9+0x200], R54 ;  /* 0x0002003641007988 */ /* 0x0087e80008000409 */
[----:B---3--:R-:W3:Y:S04]  /*4910*/  LDL.LU R54, [R1+0x1500] ;  /* 0x0015000001367983 */ /* 0x008ee80000300800 */
[----:B------:R-:W2:Y:S04]  /*4920*/  LDL.LU R55, [R1+0x14fc] ;  /* 0x0014fc0001377983 */ /* 0x000ea80000300800 */
[----:B------:R-:W4:Y:S04]  /*4930*/  LDL.LU R7, [R1+0x14f8] ;  /* 0x0014f80001077983 */ /* 0x000f280000300800 */
[----:B------:R-:W4:Y:S04]  /*4940*/  LDL.LU R56, [R1+0x14f4] ;  /* 0x0014f40001387983 */ /* 0x000f280000300800 */
[----:B------:R-:W4:Y:S04]  /*4950*/  LDL.LU R50, [R1+0x14f0] ;  /* 0x0014f00001327983 */ /* 0x000f280000300800 */
[----:B------:R-:W4:Y:S01]  /*4960*/  LDL.LU R51, [R1+0x14ec] ;  /* 0x0014ec0001337983 */ /* 0x000f220000300800 */
[----:B------:R-:W-:-:S03]  /*4970*/  LEA.HI.X.SX32 R71, R166, R57, 0x1, P1 ;  /* 0x00000039a6477211 */ /* 0x000fc600008f0eff */
[----:B------:R-:W4:Y:S04]  /*4980*/  LDL.LU R243, [R1+0x38] ;  /* 0x0000380001f37983 */ /* 0x000f280000300800 */
[----:B------:R-:W4:Y:S01]  /*4990*/  LDG.E.U16 R70, desc[UR10][R70.64] ;  /* 0x0000000a46467981 */ /* 0x000f22000c1e1500 */
[----:B------:R-:W-:-:S03]  /*49a0*/  IMAD R166, R61, 0x2, R166 ;  /* 0x000000023da67824 */ /* 0x000fc600078e02a6 */
[----:B------:R-:W4:Y:S04]  /*49b0*/  LDL.LU R245, [R1+0x2c] ;  /* 0x00002c0001f57983 */ /* 0x000f280000300800 */
[----:B------:R-:W4:Y:S04]  /*49c0*/  LDL.LU R248, [R1+0x20] ;  /* 0x0000200001f87983 */ /* 0x000f280000300800 */
[----:B------:R-:W4:Y:S04]  /*49d0*/  LDL.LU R251, [R1+0x14] ;  /* 0x0000140001fb7983 */ /* 0x000f280000300800 */
        /* <DEDUP_REMOVED lines=45> */
[----:B------:R-:W-:Y:S01]  /*4cb0*/  STS.U16 [R65+UR9+0xce00], R128 ;  /* 0x00ce008041007988 */ /* 0x000fe20008000409 */
[----:B---3--:R-:W-:-:S03]  /*4cc0*/  LEA R78, P0, R54, R0, 0x1 ;  /* 0x00000000364e7211 */ /* 0x008fc600078008ff */
[----:B------:R-:W-:Y:S01]  /*4cd0*/  STS.U16 [R65+UR9+0xd200], R129 ;  /* 0x00d2008141007988 */ /* 0x000fe20008000409 */
[----:B--2---:R-:W-:-:S03]  /*4ce0*/  LEA R60, P1, R55, R0, 0x1 ;  /* 0x00000000373c7211 */ /* 0x004fc600078208ff */
[----:B------:R-:W-:Y:S01]  /*4cf0*/  STS.U16 [R65+UR9+0xd600], R133 ;  /* 0x00d6008541007988 */ /* 0x000fe20008000409 */
[----:B----4-:R-:W-:-:S03]  /*4d00*/  LEA R76, P2, R7, R0, 0x1 ;  /* 0x00000000074c7211 */ /* 0x010fc600078408ff */
[----:B------:R-:W-:Y:S01]  /*4d10*/  STS.U16 [R65+UR9+0xda00], R124 ;  /* 0x00da007c41007988 */ /* 0x000fe20008000409 */
[-C--:B------:R-:W-:Y:S02]  /*4d20*/  LEA.HI.X.SX32 R79, R54, R57.reuse, 0x1, P0 ;  /* 0x00000039364f7211 */ /* 0x080fe400000f0eff */
[----:B------:R-:W-:Y:S01]  /*4d30*/  PRMT R210, RZ, 0x7610, R210 ;  /* 0x00007610ffd27816 */ /* 0x000fe200000000d2 */
[----:B------:R-:W-:Y:S01]  /*4d40*/  STS.U16 [R65+UR9+0xde00], R122 ;  /* 0x00de007a41007988 */ /* 0x000fe20008000409 */
[-C--:B------:R-:W-:Y:S02]  /*4d50*/  LEA R74, P3, R56, R0.reuse, 0x1 ;  /* 0x00000000384a7211 */ /* 0x080fe400078608ff */
[----:B------:R-:W-:Y:S01]  /*4d60*/  PRMT R211, RZ, 0x7610, R211 ;  /* 0x00007610ffd37816 */ /* 0x000fe200000000d3 */
[----:B------:R-:W-:Y:S01]  /*4d70*/  STS.U16 [R65+UR9+0xe200], R126 ;  /* 0x00e2007e41007988 */ /* 0x000fe20008000409 */
[-C--:B------:R-:W-:Y:S01]  /*4d80*/  LEA.HI.X.SX32 R61, R55, R57.reuse, 0x1, P1 ;  /* 0x00000039373d7211 */ /* 0x080fe200008f0eff */
[----:B0-----:R-:W-:Y:S01]  /*4d90*/  IMAD R214, R214, 0x30, RZ ;  /* 0x00000030d6d67824 */ /* 0x001fe200078e02ff */
[-C--:B------:R-:W-:Y:S01]  /*4da0*/  LEA.HI.X.SX32 R77, R7, R57.reuse, 0x1, P2 ;  /* 0x00000039074d7211 */ /* 0x080fe200010f0eff */
[----:B------:R-:W-:Y:S01]  /*4db0*/  STS.U16 [R65+UR9+0xe600], R72 ;  /* 0x00e6004841007988 */ /* 0x000fe20008000409 */
[-C--:B------:R-:W-:Y:S01]  /*4dc0*/  LEA R84, P0, R50, R0.reuse, 0x1 ;  /* 0x0000000032547211 */ /* 0x080fe200078008ff */
[----:B------:R-:W-:Y:S01]  /*4dd0*/  IMAD R213, R213, 0x28, RZ ;  /* 0x00000028d5d57824 */ /* 0x000fe200078e02ff */
[-C--:B------:R-:W-:Y:S01]  /*4de0*/  LEA R82, P1, R51, R0.reuse, 0x1 ;  /* 0x0000000033527211 */ /* 0x080fe200078208ff */
[----:B------:R-:W-:Y:S01]  /*4df0*/  STS.U16 [R65+UR9+0xea00], R112 ;  /* 0x00ea007041007988 */ /* 0x000fe20008000409 */
[----:B------:R-:W-:Y:S01]  /*4e00*/  LEA R80, P2, R52, R0, 0x1 ;  /* 0x0000000034507211 */ /* 0x000fe200078408ff */
[----:B------:R-:W0:Y:S01]  /*4e10*/  LDC R218, c[0x0][0x3c4] ;  /* 0x0000f100ffda7b82 */ /* 0x000e220000000800 */
[-C--:B------:R-:W-:Y:S01]  /*4e20*/  LEA.HI.X.SX32 R75, R56, R57.reuse, 0x1, P3 ;  /* 0x00000039384b7211 */ /* 0x080fe200018f0eff */
[----:B------:R-:W-:Y:S01]  /*4e30*/  STS.U16 [R65+UR9+0xee00], R63 ;  /* 0x00ee003f41007988 */ /* 0x000fe20008000409 */
[----:B------:R-:W-:-:S02]  /*4e40*/  LEA.HI.X.SX32 R85, R50, R57, 0x1, P0 ;  /* 0x0000003932557211 */ /* 0x000fc400000f0eff */
[-C--:B------:R-:W-:Y:S01]  /*4e50*/  LEA R54, P3, R53, R0.reuse, 0x1 ;  /* 0x0000000035367211 */ /* 0x080fe200078608ff */
[----:B------:R-:W-:Y:S01]  /*4e60*/  STS.U16 [R65+UR9+0xf200], R66 ;  /* 0x00f2004241007988 */ /* 0x000fe20008000409 */
[-C--:B------:R-:W-:Y:S01]  /*4e70*/  LEA.HI.X.SX32 R83, R51, R57.reuse, 0x1, P1 ;  /* 0x0000003933537211 */ /* 0x080fe200008f0eff */
[----:B------:R-:W2:Y:S01]  /*4e80*/  LDC R220, c[0x0][0x3c4] ;  /* 0x0000f100ffdc7b82 */ /* 0x000ea20000000800 */
[----:B------:R-:W-:Y:S01]  /*4e90*/  LEA.HI.X.SX32 R81, R52, R57, 0x1, P2 ;  /* 0x0000003934517211 */ /* 0x000fe200010f0eff */
[----:B------:R-:W-:Y:S01]  /*4ea0*/  STS.U16 [R65+UR9+0xf600], R68 ;  /* 0x00f6004441007988 */ /* 0x000fe20008000409 */
[-C--:B------:R-:W-:Y:S02]  /*4eb0*/  LEA R88, P0, R46, R0.reuse, 0x1 ;  /* 0x000000002e587211 */ /* 0x080fe400078008ff */
[-C--:B------:R-:W-:Y:S01]  /*4ec0*/  LEA R86, P1, R47, R0.reuse, 0x1 ;  /* 0x000000002f567211 */ /* 0x080fe200078208ff */
[----:B------:R-:W-:Y:S01]  /*4ed0*/  STS.U16 [R65+UR9+0xfa00], R64 ;  /* 0x00fa004041007988 */ /* 0x000fe20008000409 */
[----:B------:R-:W-:-:S02]  /*4ee0*/  LEA R52, P2, R48, R0, 0x1 ;  /* 0x0000000030347211 */ /* 0x000fc400078408ff */
[----:B------:R-:W-:Y:S01]  /*4ef0*/  PRMT R208, RZ, 0x7610, R208 ;  /* 0x00007610ffd07816 */ /* 0x000fe200000000d0 */
[----:B------:R-:W-:Y:S01]  /*4f00*/  STS.U16 [R65+UR9+0xfe00], R70 ;  /* 0x00fe004641007988 */ /* 0x000fe20008000409 */
[-C--:B------:R-:W-:Y:S02]  /*4f10*/  LEA.HI.X.SX32 R55, R53, R57.reuse, 0x1, P3 ;  /* 0x0000003935377211 */ /* 0x080fe400018f0eff */
[----:B------:R-:W-:Y:S01]  /*4f20*/  PRMT R209, RZ, 0x7610, R209 ;  /* 0x00007610ffd17816 */ /* 0x000fe200000000d1 */
[----:B------:R-:W3:Y:S01]  /*4f30*/  LDG.E.U16 R78, desc[UR10][R78.64] ;  /* 0x0000000a4e4e7981 */ /* 0x000ee2000c1e1500 */
[-C--:B------:R-:W-:Y:S01]  /*4f40*/  LEA.HI.X.SX32 R89, R46, R57.reuse, 0x1, P0 ;  /* 0x000000392e597211 */ /* 0x080fe200000f0eff */
[----:B------:R-:W-:Y:S01]  /*4f50*/  IMAD R215, R215, 0x38, RZ ;  /* 0x00000038d7d77824 */ /* 0x000fe200078e02ff */
[-C--:B------:R-:W-:Y:S01]  /*4f60*/  LEA R50, P3, R49, R0.reuse, 0x1 ;  /* 0x0000000031327211 */ /* 0x080fe200078608ff */
[----:B------:R-:W4:Y:S01]  /*4f70*/  LDG.E.U16 R60, desc[UR10][R60.64] ;  /* 0x0000000a3c3c7981 */ /* 0x000f22000c1e1500 */
[-C--:B------:R-:W-:Y:S01]  /*4f80*/  LEA.HI.X.SX32 R87, R47, R57.reuse, 0x1, P1 ;  /* 0x000000392f577211 */ /* 0x080fe200008f0eff */
[----:B------:R-:W-:Y:S01]  /*4f90*/  IMAD R216, R216, 0x9, RZ ;  /* 0x00000009d8d87824 */ /* 0x000fe200078e02ff */
[-C--:B------:R-:W-:Y:S01]  /*4fa0*/  LEA.HI.X.SX32 R53, R48, R57.reuse, 0x1, P2 ;  /* 0x0000003930357211 */ /* 0x080fe200010f0eff */
[----:B------:R-:W2:Y:S01]  /*4fb0*/  LDG.E.U16 R76, desc[UR10][R76.64] ;  /* 0x0000000a4c4c7981 */ /* 0x000ea2000c1e1500 */
[-C--:B------:R-:W-:Y:S01]  /*4fc0*/  LEA R92, P0, R42, R0.reuse, 0x1 ;  /* 0x000000002a5c7211 */ /* 0x080fe200078008ff */
[----:B------:R-:W-:Y:S01]  /*4fd0*/  IMAD R217, R217, 0x11, RZ ;  /* 0x00000011d9d97824 */ /* 0x000fe200078e02ff */
[-C--:B------:R-:W-:Y:S01]  /*4fe0*/  LEA R90, P1, R43, R0.reuse, 0x1 ;  /* 0x000000002b5a7211 */ /* 0x080fe200078208ff */
[----:B------:R-:W2:Y:S01]  /*4ff0*/  LDG.E.U16 R74, desc[UR10][R74.64] ;  /* 0x0000000a4a4a7981 */ /* 0x000ea2000c1e1500 */
[----:B------:R-:W-:Y:S01]  /*5000*/  LEA R48, P2, R44, R0, 0x1 ;  /* 0x000000002c307211 */ /* 0x000fe200078408ff */
[----:B------:R-:W0:Y:S01]  /*5010*/  LDC R222, c[0x0][0x3c4] ;  /* 0x0000f100ffde7b82 */ /* 0x000e220000000800 */
[-C--:B------:R-:W-:Y:S01]  /*5020*/  LEA.HI.X.SX32 R51, R49, R57.reuse, 0x1, P3 ;  /* 0x0000003931337211 */ /* 0x080fe200018f0eff */
[----:B------:R-:W2:Y:S01]  /*5030*/  LDG.E.U16 R84, desc[UR10][R84.64] ;  /* 0x0000000a54547981 */ /* 0x000ea2000c1e1500 */
[----:B------:R-:W-:-:S02]  /*5040*/  LEA.HI.X.SX32 R93, R42, R57, 0x1, P0 ;  /* 0x000000392a5d7211 */ /* 0x000fc400000f0eff */
[-C--:B------:R-:W-:Y:S01]  /*5050*/  LEA R46, P3, R45, R0.reuse, 0x1 ;  /* 0x000000002d2e7211 */ /* 0x080fe200078608ff */
[----:B------:R-:W2:Y:S01]  /*5060*/  LDG.E.U16 R82, desc[UR10][R82.64] ;  /* 0x0000000a52527981 */ /* 0x000ea2000c1e1500 */
[-C--:B------:R-:W-:Y:S01]  /*5070*/  LEA.HI.X.SX32 R91, R43, R57.reuse, 0x1, P1 ;  /* 0x000000392b5b7211 */ /* 0x080fe200008f0eff */
[----:B------:R-:W-:Y:S01]  /*5080*/  IMAD R219, R219, 0x21, RZ ;  /* 0x00000021dbdb7824 */ /* 0x000fe200078e02ff */
[----:B------:R-:W-:Y:S01]  /*5090*/  LEA.HI.X.SX32 R49, R44, R57, 0x1, P2 ;  /* 0x000000392c317211 */ /* 0x000fe200010f0eff */
[----:B------:R-:W2:Y:S01]  /*50a0*/  LDG.E.U16 R80, desc[UR10][R80.64] ;  /* 0x0000000a50507981 */ /* 0x000ea2000c1e1500 */
[-C--:B------:R-:W-:Y:S01]  /*50b0*/  LEA R96, P0, R38, R0.reuse, 0x1 ;  /* 0x0000000026607211 */ /* 0x080fe200078008ff */
[----:B------:R-:W0:Y:S01]  /*50c0*/  LDC R224, c[0x0][0x3c4] ;  /* 0x0000f100ffe07b82 */ /* 0x000e220000000800 */
[-C--:B------:R-:W-:Y:S01]  /*50d0*/  LEA R94, P1, R39, R0.reuse, 0x1 ;  /* 0x00000000275e7211 */ /* 0x080fe200078208ff */
[----:B------:R-:W2:Y:S01]  /*50e0*/  LDG.E.U16 R54, desc[UR10][R54.64] ;  /* 0x0000000a36367981 */ /* 0x000ea2000c1e1500 */
[----:B------:R-:W-:-:S02]  /*50f0*/  LEA R44, P2, R40, R0, 0x1 ;  /* 0x00000000282c7211 */ /* 0x000fc400078408ff */
[-C--:B------:R-:W-:Y:S01]  /*5100*/  LEA.HI.X.SX32 R47, R45, R57.reuse, 0x1, P3 ;  /* 0x000000392d2f7211 */ /* 0x080fe200018f0eff */
[----:B------:R-:W2:Y:S01]  /*5110*/  LDG.E.U16 R88, desc[UR10][R88.64] ;  /* 0x0000000a58587981 */ /* 0x000ea2000c1e1500 */
[-C--:B------:R-:W-:Y:S01]  /*5120*/  LEA.HI.X.SX32 R97, R38, R57.reuse, 0x1, P0 ;  /* 0x0000003926617211 */ /* 0x080fe200000f0eff */
[----:B------:R-:W-:Y:S01]  /*5130*/  IMAD R221, R221, 0x31, RZ ;  /* 0x00000031dddd7824 */ /* 0x000fe200078e02ff */
[-C--:B------:R-:W-:Y:S01]  /*5140*/  LEA R42, P3, R41, R0.reuse, 0x1 ;  /* 0x00000000292a7211 */ /* 0x080fe200078608ff */
[----:B------:R-:W2:Y:S01]  /*5150*/  LDG.E.U16 R86, desc[UR10][R86.64] ;  /* 0x0000000a56567981 */ /* 0x000ea2000c1e1500 */
[-C--:B------:R-:W-:Y:S01]  /*5160*/  LEA.HI.X.SX32 R95, R39, R57.reuse, 0x1, P1 ;  /* 0x00000039275f7211 */ /* 0x080fe200008f0eff */
[----:B------:R-:W0:Y:S01]  /*5170*/  LDC R226, c[0x0][0x3c4] ;  /* 0x0000f100ffe27b82 */ /* 0x000e220000000800 */
[----:B------:R-:W-:Y:S01]  /*5180*/  LEA.HI.X.SX32 R45, R40, R57, 0x1, P2 ;  /* 0x00000039282d7211 */ /* 0x000fe200010f0eff */
[----:B------:R-:W2:Y:S01]  /*5190*/  LDG.E.U16 R52, desc[UR10][R52.64] ;  /* 0x0000000a34347981 */ /* 0x000ea2000c1e1500 */
[----:B------:R-:W-:-:S02]  /*51a0*/  LEA R100, P0, R34, R0, 0x1 ;  /* 0x0000000022647211 */ /* 0x000fc400078008ff */
[-C--:B------:R-:W-:Y:S01]  /*51b0*/  LEA R98, P1, R35, R0.reuse, 0x1 ;  /* 0x0000000023627211 */ /* 0x080fe200078208ff */
[----:B------:R-:W2:Y:S01]  /*51c0*/  LDG.E.U16 R50, desc[UR10][R50.64] ;  /* 0x0000000a32327981 */ /* 0x000ea2000c1e1500 */
[-C--:B------:R-:W-:Y:S01]  /*51d0*/  LEA R40, P2, R36, R0.reuse, 0x1 ;  /* 0x0000000024287211 */ /* 0x080fe200078408ff */
[----:B------:R-:W0:Y:S01]  /*51e0*/  LDC R228, c[0x0][0x3c4] ;  /* 0x0000f100ffe47b82 */ /* 0x000e220000000800 */
[-C--:B------:R-:W-:Y:S01]  /*51f0*/  LEA.HI.X.SX32 R43, R41, R57.reuse, 0x1, P3 ;  /* 0x00000039292b7211 */ /* 0x080fe200018f0eff */
[----:B------:R-:W2:Y:S01]  /*5200*/  LDG.E.U16 R92, desc[UR10][R92.64] ;  /* 0x0000000a5c5c7981 */ /* 0x000ea2000c1e1500 */
[-C--:B------:R-:W-:Y:S02]  /*5210*/  LEA.HI.X.SX32 R101, R34, R57.reuse, 0x1, P0 ;  /* 0x0000003922657211 */ /* 0x080fe400000f0eff */
        /* <DEDUP_REMOVED lines=44> */
[-C--:B------:R-:W-:Y:S01]  /*54e0*/  LEA.HI.X.SX32 R111, R14, R57.reuse, 0x1, P1 ;  /* 0x000000390e6f7211 */ /* 0x080fe200008f0eff */
[----:B------:R-:W2:Y:S01]  /*54f0*/  LDG.E.U16 R30, desc[UR10][R30.64] ;  /* 0x0000000a1e1e7981 */ /* 0x000ea2000c1e1500 */
[----:B------:R-:W-:Y:S01]  /*5500*/  LEA.HI.X.SX32 R29, R24, R57, 0x1, P2 ;  /* 0x00000039181d7211 */ /* 0x000fe200010f0eff */
[----:B------:R-:W0:Y:S01]  /*5510*/  LDC R238, c[0x0][0x3c4] ;  /* 0x0000f100ffee7b82 */ /* 0x000e220000000800 */
[-C--:B------:R-:W-:Y:S01]  /*5520*/  LEA R120, P0, R8, R0.reuse, 0x1 ;  /* 0x0000000008787211 */ /* 0x080fe200078008ff */
[----:B------:R-:W2:Y:S01]  /*5530*/  LDG.E.U16 R104, desc[UR10][R104.64] ;  /* 0x0000000a68687981 */ /* 0x000ea2000c1e1500 */
[----:B------:R-:W-:-:S02]  /*5540*/  LEA R118, P1, R9, R0, 0x1 ;  /* 0x0000000009767211 */ /* 0x000fc400078208ff */
[-C--:B------:R-:W-:Y:S01]  /*5550*/  LEA R116, P2, R10, R0.reuse, 0x1 ;  /* 0x000000000a747211 */ /* 0x080fe200078408ff */
[----:B------:R1:W2:Y:S01]  /*5560*/  LDG.E.U16 R102, desc[UR10][R102.64] ;  /* 0x0000000a66667981 */ /* 0x0002a2000c1e1500 */
[-C--:B------:R-:W-:Y:S01]  /*5570*/  LEA.HI.X.SX32 R121, R8, R57.reuse, 0x1, P0 ;  /* 0x0000003908797211 */ /* 0x080fe200000f0eff */
[----:B------:R-:W-:Y:S01]  /*5580*/  IMAD R231, R231, 0x13, RZ ;  /* 0x00000013e7e77824 */ /* 0x000fe200078e02ff */
[-C--:B------:R-:W-:Y:S01]  /*5590*/  LEA R26, P3, R25, R0.reuse, 0x1 ;  /* 0x00000000191a7211 */ /* 0x080fe200078608ff */
[----:B------:R-:W2:Y:S01]  /*55a0*/  LDG.E.U16 R36, desc[UR10][R36.64] ;  /* 0x0000000a24247981 */ /* 0x000ea2000c1e1500 */
[-C--:B------:R-:W-:Y:S01]  /*55b0*/  LEA.HI.X.SX32 R119, R9, R57.reuse, 0x1, P1 ;  /* 0x0000003909777211 */ /* 0x080fe200008f0eff */
[----:B------:R-:W0:Y:S01]  /*55c0*/  LDC R240, c[0x0][0x3c4] ;  /* 0x0000f100fff07b82 */ /* 0x000e220000000800 */
[----:B------:R-:W-:Y:S01]  /*55d0*/  LEA.HI.X.SX32 R117, R10, R57, 0x1, P2 ;  /* 0x000000390a757211 */ /* 0x000fe200010f0eff */
[----:B------:R1:W2:Y:S01]  /*55e0*/  LDG.E.U16 R108, desc[UR10][R108.64] ;  /* 0x0000000a6c6c7981 */ /* 0x0002a2000c1e1500 */
[----:B------:R-:W-:-:S02]  /*55f0*/  LEA R130, P0, R21, R0, 0x1 ;  /* 0x0000000015827211 */ /* 0x000fc400078008ff */
[-C--:B------:R-:W-:Y:S01]  /*5600*/  LEA R146, P1, R5, R0.reuse, 0x1 ;  /* 0x0000000005927211 */ /* 0x080fe200078208ff */
[----:B------:R-:W2:Y:S01]  /*5610*/  LDG.E.U16 R106, desc[UR10][R106.64] ;  /* 0x0000000a6a6a7981 */ /* 0x000ea2000c1e1500 */
[CC--:B------:R-:W-:Y:S01]  /*5620*/  LEA R8, P2, R22.reuse, R0.reuse, 0x1 ;  /* 0x0000000016087211 */ /* 0x0c0fe200078408ff */
[----:B-1----:R-:W1:Y:S01]  /*5630*/  LDC R103, c[0x0][0x3c4] ;  /* 0x0000f100ff677b82 */ /* 0x002e620000000800 */
[-C--:B------:R-:W-:Y:S01]  /*5640*/  LEA.HI.X.SX32 R27, R25, R57.reuse, 0x1, P3 ;  /* 0x00000039191b7211 */ /* 0x080fe200018f0eff */
[----:B------:R-:W2:Y:S01]  /*5650*/  LDG.E.U16 R32, desc[UR10][R32.64] ;  /* 0x0000000a20207981 */ /* 0x000ea2000c1e1500 */
[-C--:B------:R-:W-:Y:S02]  /*5660*/  LEA.HI.X.SX32 R131, R21, R57.reuse, 0x1, P0 ;  /* 0x0000003915837211 */ /* 0x080fe400000f0eff */
[-C--:B------:R-:W-:Y:S01]  /*5670*/  LEA R24, P3, R23, R0.reuse, 0x1 ;  /* 0x0000000017187211 */ /* 0x080fe200078608ff */
[----:B------:R-:W2:Y:S01]  /*5680*/  LDG.E.U16 R114, desc[UR10][R114.64] ;  /* 0x0000000a72727981 */ /* 0x000ea2000c1e1500 */
[-C--:B------:R-:W-:Y:S01]  /*5690*/  LEA.HI.X.SX32 R147, R5, R57.reuse, 0x1, P1 ;  /* 0x0000003905937211 */ /* 0x080fe200008f0eff */
[----:B------:R-:W0:Y:S01]  /*56a0*/  LDC R109, c[0x0][0x3c4] ;  /* 0x0000f100ff6d7b82 */ /* 0x000e220000000800 */
[----:B------:R-:W-:Y:S01]  /*56b0*/  LEA.HI.X.SX32 R9, R22, R57, 0x1, P2 ;  /* 0x0000003916097211 */ /* 0x000fe200010f0eff */
[----:B------:R-:W2:Y:S01]  /*56c0*/  LDG.E.U16 R110, desc[UR10][R110.64] ;  /* 0x0000000a6e6e7981 */ /* 0x000ea2000c1e1500 */
[----:B------:R-:W-:-:S02]  /*56d0*/  LEA R148, P0, R13, R0, 0x1 ;  /* 0x000000000d947211 */ /* 0x000fc400078008ff */
[CC--:B------:R-:W-:Y:S01]  /*56e0*/  LEA R22, P1, R18.reuse, R0.reuse, 0x1 ;  /* 0x0000000012167211 */ /* 0x0c0fe200078208ff */
[----:B------:R-:W2:Y:S01]  /*56f0*/  LDG.E.U16 R8, desc[UR10][R8.64] ;  /* 0x0000000a08087981 */ /* 0x000ea2000c1e1500 */
[----:B------:R-:W-:Y:S01]  /*5700*/  LEA R12, P2, R19, R0, 0x1 ;  /* 0x00000000130c7211 */ /* 0x000fe200078408ff */
[----:B------:R-:W-:Y:S01]  /*5710*/  IMAD R233, R233, 0x23, RZ ;  /* 0x00000023e9e97824 */ /* 0x000fe200078e02ff */
[-C--:B------:R-:W-:Y:S01]  /*5720*/  LEA.HI.X.SX32 R25, R23, R57.reuse, 0x1, P3 ;  /* 0x0000003917197211 */ /* 0x080fe200018f0eff */
[----:B------:R-:W2:Y:S01]  /*5730*/  LDG.E.U16 R28, desc[UR10][R28.64] ;  /* 0x0000000a1c1c7981 */ /* 0x000ea2000c1e1500 */
[-C--:B------:R-:W-:Y:S01]  /*5740*/  LEA.HI.X.SX32 R149, R13, R57.reuse, 0x1, P0 ;  /* 0x000000390d957211 */ /* 0x080fe200000f0eff */
[----:B------:R-:W0:Y:S01]  /*5750*/  LDC R242, c[0x0][0x3c4] ;  /* 0x0000f100fff27b82 */ /* 0x000e220000000800 */
[-C--:B------:R-:W-:Y:S01]  /*5760*/  LEA.HI.X.SX32 R23, R18, R57.reuse, 0x1, P1 ;  /* 0x0000003912177211 */ /* 0x080fe200008f0eff */
[----:B------:R-:W2:Y:S01]  /*5770*/  LDG.E.U16 R26, desc[UR10][R26.64] ;  /* 0x0000000a1a1a7981 */ /* 0x000ea2000c1e1500 */
[----:B------:R-:W-:-:S02]  /*5780*/  LEA.HI.X.SX32 R13, R19, R57, 0x1, P2 ;  /* 0x00000039130d7211 */ /* 0x000fc400010f0eff */
        /* <DEDUP_REMOVED lines=9> */
[----:B------:R-:W-:Y:S01]  /*5820*/  PRMT R169, RZ, 0x7610, R169 ;  /* 0x00007610ffa97816 */ /* 0x000fe200000000a9 */
[----:B------:R-:W-:Y:S01]  /*5830*/  IMAD R235, R235, 0x33, RZ ;  /* 0x00000033ebeb7824 */ /* 0x000fe200078e02ff */
[-C--:B------:R-:W-:Y:S01]  /*5840*/  LEA.HI.X.SX32 R5, R59, R57.reuse, 0x1, P2 ;  /* 0x000000393b057211 */ /* 0x080fe200010f0eff */
[----:B------:R-:W2:Y:S01]  /*5850*/  LDG.E.U16 R24, desc[UR10][R24.64] ;  /* 0x0000000a18187981 */ /* 0x000ea2000c1e1500 */
[----:B------:R-:W-:Y:S01]  /*5860*/  LOP3.LUT R59, R196, 0x60, RZ, 0x3c, !PT ;  /* 0x00000060c43b7812 */ /* 0x000fe200078e3cff */
[----:B------:R-:W0:Y:S01]  /*5870*/  LDC R247, c[0x0][0x3c4] ;  /* 0x0000f100fff77b82 */ /* 0x000e220000000800 */
[C---:B------:R-:W-:Y:S01]  /*5880*/  LEA R136, P3, R6.reuse, R0, 0x1 ;  /* 0x0000000006887211 */ /* 0x040fe200078608ff */
[----:B------:R-:W2:Y:S04]  /*5890*/  LDG.E.U16 R130, desc[UR10][R130.64] ;  /* 0x0000000a82827981 */ /* 0x000ea8000c1e1500 */
[----:B------:R1:W-:Y:S01]  /*58a0*/  STS.U16 [R59+UR9+0x1300], R197 ;  /* 0x001300c53b007988 */ /* 0x0003e20008000409 */
[----:B------:R-:W-:-:S02]  /*58b0*/  LEA.HI.X.SX32 R137, R6, R57, 0x1, P3 ;  /* 0x0000003906897211 */ /* 0x000fc400018f0eff */
[----:B------:R-:W-:Y:S01]  /*58c0*/  PRMT R184, RZ, 0x7610, R184 ;  /* 0x00007610ffb87816 */ /* 0x000fe200000000b8 */
[----:B------:R-:W2:Y:S01]  /*58d0*/  LDG.E.U16 R146, desc[UR10][R146.64] ;  /* 0x0000000a92927981 */ /* 0x000ea2000c1e1500 */
[C---:B------:R-:W-:Y:S02]  /*58e0*/  LEA R6, P3, R20.reuse, R0, 0x1 ;  /* 0x0000000014067211 */ /* 0x040fe400078608ff */
[----:B------:R-:W-:Y:S01]  /*58f0*/  PRMT R187, RZ, 0x7610, R187 ;  /* 0x00007610ffbb7816 */ /* 0x000fe200000000bb */
[----:B------:R-:W2:Y:S01]  /*5900*/  LDG.E.U16 R136, desc[UR10][R136.64] ;  /* 0x0000000a88887981 */ /* 0x000ea2000c1e1500 */
[----:B------:R-:W-:Y:S02]  /*5910*/  PRMT R183, RZ, 0x7610, R183 ;  /* 0x00007610ffb77816 */ /* 0x000fe400000000b7 */
[----:B------:R-:W-:Y:S01]  /*5920*/  PRMT R191, RZ, 0x7610, R191 ;  /* 0x00007610ffbf7816 */ /* 0x000fe200000000bf */
[----:B-1----:R-:W2:Y:S01]  /*5930*/  LDL.LU R197, [R1+0x14e8] ;  /* 0x0014e80001c57983 */ /* 0x002ea20000300800 */
[----:B------:R-:W-:-:S02]  /*5940*/  LEA.HI.X.SX32 R7, R20, R57, 0x1, P3 ;  /* 0x0000003914077211 */ /* 0x000fc400018f0eff */
[----:B------:R-:W-:Y:S01]  /*5950*/  PRMT R194, RZ, 0x7610, R194 ;  /* 0x00007610ffc27816 */ /* 0x000fe200000000c2 */
[----:B------:R-:W2:Y:S01]  /*5960*/  LDG.E.U16 R148, desc[UR10][R148.64] ;  /* 0x0000000a94947981 */ /* 0x000ea2000c1e1500 */
[-C--:B------:R-:W-:Y:S01]  /*5970*/  LEA R20, P1, R15, R0.reuse, 0x1 ;  /* 0x000000000f147211 */ /* 0x080fe200078208ff */
[----:B------:R-:W-:Y:S01]  /*5980*/  IMAD R237, R237, 0xc, RZ ;  /* 0x0000000ceded7824 */ /* 0x000fe200078e02ff */
[-C--:B------:R-:W-:Y:S01]  /*5990*/  LEA R14, P3, R17, R0.reuse, 0x1 ;  /* 0x00000000110e7211 */ /* 0x080fe200078608ff */
[----:B------:R1:W2:Y:S01]  /*59a0*/  LDG.E.U16 R6, desc[UR10][R6.64] ;  /* 0x0000000a06067981 */ /* 0x0002a2000c1e1500 */
        /* <DEDUP_REMOVED lines=12> */
[----:B------:R-:W0:Y:S01]  /*5a70*/  LDC R3, c[0x0][0x3c8] ;  /* 0x0000f200ff037b82 */ /* 0x000e220000000800 */
[----:B------:R-:W-:Y:S01]  /*5a80*/  LEA.HI.X.SX32 R57, R166, R57, 0x1, P3 ;  /* 0x00000039a6397211 */ /* 0x000fe200018f0eff */
[----:B------:R-:W2:Y:S04]  /*5a90*/  LDG.E.U16 R20, desc[UR10][R20.64] ;  /* 0x0000000a14147981 */ /* 0x000ea8000c1e1500 */
[----:B------:R-:W2:Y:S04]  /*5aa0*/  LDG.E.U16 R18, desc[UR10][R18.64] ;  /* 0x0000000a12127981 */ /* 0x000ea8000c1e1500 */
[----:B------:R1:W2:Y:S02]  /*5ab0*/  LDG.E.U16 R9, desc[UR10][R4.64] ;  /* 0x0000000a04097981 */ /* 0x0002a4000c1e1500 */
[----:B-1----:R-:W1:Y:S02]  /*5ac0*/  LDC R7, c[0x0][0x3c4] ;  /* 0x0000f100ff077b82 */ /* 0x002e640000000800 */
[----:B------:R-:W2:Y:S04]  /*5ad0*/  LDG.E.U16 R14, desc[UR10][R14.64] ;  /* 0x0000000a0e0e7981 */ /* 0x000ea8000c1e1500 */
[----:B------:R0:W2:Y:S02]  /*5ae0*/  LDG.E.U16 R16, desc[UR10][R16.64] ;  /* 0x0000000a10107981 */ /* 0x0000a4000c1e1500 */
[----:B------:R-:W1:Y:S02]  /*5af0*/  LDC R4, c[0x0][0x3c0] ;  /* 0x0000f000ff047b82 */ /* 0x000e640000000800 */
[----:B------:R-:W2:Y:S04]  /*5b00*/  LDG.E.U16 R10, desc[UR10][R10.64] ;  /* 0x0000000a0a0a7981 */ /* 0x000ea8000c1e1500 */
[----:B------:R-:W2:Y:S02]  /*5b10*/  LDG.E.U16 R56, desc[UR10][R56.64] ;  /* 0x0000000a38387981 */ /* 0x000ea4000c1e1500 */
[----:B------:R-:W1:Y:S02]  /*5b20*/  LDC R5, c[0x0][0x3c8] ;  /* 0x0000f200ff057b82 */ /* 0x000e640000000800 */
[----:B------:R0:W-:Y:S04]  /*5b30*/  STS.U16 [R59+UR9+0xb00], R248 ;  /* 0x000b00f83b007988 */ /* 0x0001e80008000409 */
[----:B------:R0:W-:Y:S04]  /*5b40*/  STS.U16 [R59+UR9+0xf00], R251 ;  /* 0x000f00fb3b007988 */ /* 0x0001e80008000409 */
[----:B------:R-:W-:Y:S01]  /*5b50*/  STS.U16 [R59+UR9+0x300], R243 ;  /* 0x000300f33b007988 */ /* 0x000fe20008000409 */
[----:B0-----:R-:W0:Y:S01]  /*5b60*/  LDC R17, c[0x0][0x3c4] ;  /* 0x0000f100ff117b82 */ /* 0x001e220000000800 */
[----:B------:R-:W1:Y:S01]  /*5b70*/  S2R R248, SR_CTAID.Y ;  /* 0x0000000000f87919 */ /* 0x000e620000002600 */
[----:B------:R-:W-:Y:S01]  /*5b80*/  SHF.R.U32.HI R251, RZ, 0x5, R2 ;  /* 0x00000005fffb7819 */ /* 0x000fe20000011602 */
[----:B------:R-:W-:Y:S04]  /*5b90*/  STS.U16 [R59+UR9+0x700], R245 ;  /* 0x000700f53b007988 */ /* 0x000fe80008000409 */
[----:B------:R-:W-:Y:S01]  /*5ba0*/  STS.U16 [R59+UR9+0x1700], R252 ;  /* 0x001700fc3b007988 */ /* 0x000fe20008000409 */
[----:B------:R-:W-:-:S03]  /*5bb0*/  IMAD.SHL.U32 R0, R251, 0x200000, RZ ;  /* 0x00200000fb007824 */ /* 0x000fc600078e00ff */
[----:B------:R-:W-:Y:S04]  /*5bc0*/  STS.U16 [R59+UR9+0x1b00], R249 ;  /* 0x001b00f93b007988 */ /* 0x000fe80008000409 */
[----:B------:R-:W-:Y:S01]  /*5bd0*/  STS.U16 [R59+UR9+0x1f00], R246 ;  /* 0x001f00f63b007988 */ /* 0x000fe20008000409 */
[----:B------:R-:W-:Y:S02]  /*5be0*/  LOP3.LUT R0, R0, 0x600000, RZ, 0xc0, !PT ;  /* 0x0060000000007812 */ /* 0x000fe400078ec0ff */
[----:B------:R-:W-:Y:S02]  /*5bf0*/  PRMT R134, RZ, 0x7610, R134 ;  /* 0x00007610ff867816 */ /* 0x000fe40000000086 */
[----:B------:R-:W-:Y:S02]  /*5c00*/  PRMT R168, RZ, 0x7610, R168 ;  /* 0x00007610ffa87816 */ /* 0x000fe400000000a8 */
[----:B------:R-:W-:-:S02]  /*5c10*/  PRMT R167, RZ, 0x7610, R167 ;  /* 0x00007610ffa77816 */ /* 0x000fc400000000a7 */
[----:B------:R-:W-:Y:S02]  /*5c20*/  PRMT R101, RZ, 0x7610, R101 ;  /* 0x00007610ff657816 */ /* 0x000fe40000000065 */
[----:B------:R-:W-:Y:S02]  /*5c30*/  PRMT R99, RZ, 0x7610, R99 ;  /* 0x00007610ff637816 */ /* 0x000fe40000000063 */
[----:B------:R-:W-:Y:S02]  /*5c40*/  PRMT R178, RZ, 0x7610, R178 ;  /* 0x00007610ffb27816 */ /* 0x000fe400000000b2 */
        /* <DEDUP_REMOVED lines=12> */
[----:B------:R-:W-:Y:S01]  /*5d10*/  PRMT R158, RZ, 0x7610, R158 ;  /* 0x00007610ff9e7816 */ /* 0x000fe2000000009e */
[----:B---3--:R-:W-:Y:S01]  /*5d20*/  STS.U16 [R59+UR9+0x2300], R78 ;  /* 0x0023004e3b007988 */ /* 0x008fe20008000409 */
[----:B------:R-:W-:Y:S02]  /*5d30*/  R2UR UR6, R0 ;  /* 0x00000000000672ca */ /* 0x000fe400000e0000 */
[----:B------:R-:W-:Y:S01]  /*5d40*/  PRMT R155, RZ, 0x7610, R155 ;  /* 0x00007610ff9b7816 */ /* 0x000fe2000000009b */
[----:B----4-:R-:W-:Y:S01]  /*5d50*/  STS.U16 [R59+UR9+0x2700], R60 ;  /* 0x0027003c3b007988 */ /* 0x010fe20008000409 */
[----:B------:R-:W-:-:S02]  /*5d60*/  LOP3.LUT R0, R2, 0x7f, RZ, 0xc0, !PT ;  /* 0x0000007f02007812 */ /* 0x000fc400078ec0ff */
[----:B------:R-:W-:Y:S01]  /*5d70*/  PRMT R154, RZ, 0x7610, R154 ;  /* 0x00007610ff9a7816 */ /* 0x000fe2000000009a */
[----:B--2---:R-:W-:Y:S04]  /*5d80*/  STS.U16 [R59+UR9+0x2b00], R76 ;  /* 0x002b004c3b007988 */ /* 0x004fe80008000409 */
[----:B------:R-:W-:Y:S01]  /*5d90*/  STS.U16 [R59+UR9+0x2f00], R74 ;  /* 0x002f004a3b007988 */ /* 0x000fe20008000409 */
[----:B------:R-:W-:-:S03]  /*5da0*/  IMAD R3, R0, R3, RZ ;  /* 0x0000000300037224 */ /* 0x000fc600078e02ff */
[----:B------:R-:W-:Y:S01]  /*5db0*/  STS.U16 [R59+UR9+0x3300], R84 ;  /* 0x003300543b007988 */ /* 0x000fe20008000409 */
[----:B-1----:R-:W-:-:S03]  /*5dc0*/  IMAD R0, R248, R4, RZ ;  /* 0x00000004f8007224 */ /* 0x002fc600078e02ff */
[----:B------:R-:W-:Y:S04]  /*5dd0*/  STS.U16 [R59+UR9+0x3700], R82 ;  /* 0x003700523b007988 */ /* 0x000fe80008000409 */
[----:B------:R-:W-:Y:S01]  /*5de0*/  STS.U16 [R59+UR9+0x3b00], R80 ;  /* 0x003b00503b007988 */ /* 0x000fe20008000409 */
[----:B------:R-:W-:Y:S02]  /*5df0*/  LEA R198, P0, R0, R198, 0x1 ;  /* 0x000000c600c67211 */ /* 0x000fe400078008ff */
[----:B------:R-:W-:Y:S01]  /*5e00*/  PRMT R153, RZ, 0x7610, R153 ;  /* 0x00007610ff997816 */ /* 0x000fe20000000099 */
[----:B------:R-:W1:Y:S01]  /*5e10*/  S2R R248, SR_CTAID.X ;  /* 0x0000000000f87919 */ /* 0x000e620000002500 */
        /* <DEDUP_REMOVED lines=14> */
[----:B------:R-:W-:Y:S01]  /*5f00*/  STS.U16 [R59+UR9+0x7300], R100 ;  /* 0x007300643b007988 */ /* 0x000fe20008000409 */
[----:B--2---:R-:W2:Y:S03]  /*5f10*/  LDC R34, c[0x0][0x3c8] ;  /* 0x0000f200ff227b82 */ /* 0x004ea60000000800 */
[----:B------:R3:W-:Y:S04]  /*5f20*/  STS.U16 [R59+UR9+0x9f00], R30 ;  /* 0x009f001e3b007988 */ /* 0x0007e80008000409 */
[----:B------:R-:W-:Y:S04]  /*5f30*/  STS.U16 [R59+UR9+0x7700], R98 ;  /* 0x007700623b007988 */ /* 0x000fe80008000409 */
[----:B------:R-:W-:Y:S04]  /*5f40*/  STS.U16 [R59+UR9+0x7b00], R40 ;  /* 0x007b00283b007988 */ /* 0x000fe80008000409 */
[----:B------:R-:W-:Y:S01]  /*5f50*/  STS.U16 [R59+UR9+0x7f00], R38 ;  /* 0x007f00263b007988 */ /* 0x000fe20008000409 */
[----:B---3--:R-:W3:Y:S03]  /*5f60*/  LDC R30, c[0x0][0x3c8] ;  /* 0x0000f200ff1e7b82 */ /* 0x008ee60000000800 */
        /* <DEDUP_REMOVED lines=10> */
[----:B------:R-:W-:-:S03]  /*6010*/  R2UR UR8, R197 ;  /* 0x00000000c50872ca */ /* 0x000fc600000e0000 */
[----:B------:R4:W-:Y:S04]  /*6020*/  STS.U16 [R59+UR9+0xdf00], R6 ;  /* 0x00df00063b007988 */ /* 0x0009e80008000409 */
[----:B------:R-:W-:Y:S06]  /*6030*/  STS.U16 [R59+UR9+0xb300], R120 ;  /* 0x00b300783b007988 */ /* 0x000fec0008000409 */
[----:B------:R-:W-:Y:S01]  /*6040*/  UIADD3 UR6, UPT, UPT, UR8, UR6, URZ ;  /* 0x0000000608067290 */ /* 0x000fe2000fffe0ff */
[----:B------:R-:W-:Y:S04]  /*6050*/  STS.U16 [R59+UR9+0xb700], R118 ;  /* 0x00b700763b007988 */ /* 0x000fe80008000409 */
[----:B------:R-:W-:Y:S01]  /*6060*/  STS.U16 [R59+UR9+0xbb00], R116 ;  /* 0x00bb00743b007988 */ /* 0x000fe20008000409 */
[----:B----4-:R-:W-:-:S03]  /*6070*/  LEA.HI.X.SX32 R6, R0, R199, 0x1, P0 ;  /* 0x000000c700067211 */ /* 0x010fc600000f0eff */
[----:B------:R-:W-:Y:S01]  /*6080*/  STS.U16 [R59+UR9+0xbf00], R24 ;  /* 0x00bf00183b007988 */ /* 0x000fe20008000409 */
[----:B------:R-:W-:-:S03]  /*6090*/  LEA R204, P0, R3, R198, 0x1 ;  /* 0x000000c603cc7211 */ /* 0x000fc600078008ff */
[----:B------:R-:W-:Y:S01]  /*60a0*/  STS.U16 [R59+UR9+0xc300], R130 ;  /* 0x00c300823b007988 */ /* 0x000fe20008000409 */
[----:B------:R-:W-:-:S03]  /*60b0*/  LEA.HI.X.SX32 R205, R3, R6, 0x1, P0 ;  /* 0x0000000603cd7211 */ /* 0x000fc600000f0eff */
[----:B------:R-:W-:Y:S01]  /*60c0*/  STS.U16 [R59+UR9+0xc700], R146 ;  /* 0x00c700923b007988 */ /* 0x000fe20008000409 */
[----:B------:R-:W-:-:S03]  /*60d0*/  LOP3.LUT P0, RZ, R2, 0x7f, RZ, 0xc0, !PT ;  /* 0x0000007f02ff7812 */ /* 0x000fc6000780c0ff */
[----:B------:R4:W-:Y:S04]  /*60e0*/  STS.U16 [R59+UR9+0xcb00], R8 ;  /* 0x00cb00083b007988 */ /* 0x0009e80008000409 */
        /* <DEDUP_REMOVED lines=10> */
[----:B------:R0:W-:Y:S04]  /*6190*/  STS.U16 [R59+UR9+0xfb00], R9 ;  /* 0x00fb00093b007988 */ /* 0x0001e80008000409 */
[----:B------:R0:W-:Y:S01]  /*61a0*/  STS.U16 [R59+UR9+0xff00], R56 ;  /* 0x00ff00383b007988 */ /* 0x0001e20008000409 */
[----:B--2---:R-:W-:Y:S01]  /*61b0*/  LEA R4, R34, R3, 0x7 ;  /* 0x0000000322047211 */ /* 0x004fe200078e38ff */
[----:B-1----:R-:W-:Y:S01]  /*61c0*/  IMAD.SHL.U32 R248, R248, 0x40, RZ ;  /* 0x00000040f8f87824 */ /* 0x002fe200078e00ff */
[----:B------:R-:W-:Y:S01]  /*61d0*/  PRMT R137, RZ, 0x7610, R137 ;  /* 0x00007610ff897816 */ /* 0x000fe20000000089 */
[----:B------:R-:W-:Y:S01]  /*61e0*/  STTM.x64 tmem[UR6], RZ ;  /* 0x000000ff000079ed */ /* 0x000fe20008340006 */
[----:B------:R-:W-:Y:S01]  /*61f0*/  STTM.x64 tmem[UR6+0x40], RZ ;  /* 0x000040ff000079ed */ /* 0x000fe20008340006 */
[----:B------:R-:W-:Y:S01]  /*6200*/  STTM.x64 tmem[UR6+0x80], RZ ;  /* 0x000080ff000079ed */ /* 0x000fe20008340006 */
[----:B------:R-:W-:Y:S01]  /*6210*/  STTM.x64 tmem[UR6+0xc0], RZ ;  /* 0x0000c0ff000079ed */ /* 0x000fe20008340006 */
[----:B------:R-:W1:Y:S01]  /*6220*/  FENCE.VIEW.ASYNC.T ;  /* 0x00000000000073c6 */ /* 0x000e620000000200 */
[----:B------:R-:W-:Y:S01]  /*6230*/  IMAD.U32 R2, RZ, RZ, UR9 ;  /* 0x00000009ff027e24 */ /* 0x000fe2000f8e00ff */
[----:B-1----:R-:W-:Y:S01]  /*6240*/  VOTEU.ALL UP0, P0 ;  /* 0x0000000000ff7886 */ /* 0x002fe20000000000 */
[----:B----4-:R-:W1:Y:S02]  /*6250*/  LDC R8, c[0x0][0x3c4] ;  /* 0x0000f100ff087b82 */ /* 0x010e640000000800 */
[----:B------:R-:W-:-:S02]  /*6260*/  VIADD R206, R2, 0x40000 ;  /* 0x0004000002ce7836 */ /* 0x000fc40000000000 */
[----:B------:R-:W-:-:S04]  /*6270*/  @!UP0 UIADD3 UR4, UPT, UPT, -UR12, 0x100000, URZ ;  /* 0x001000000c048890 */ /* 0x000fc8000fffe1ff */
[----:B------:R-:W-:Y:S02]  /*6280*/  @!UP0 USHF.L.U32 UR5, UR4, 0xb, URZ ;  /* 0x0000000b04058899 */ /* 0x000fe400080006ff */
[----:B------:R-:W-:Y:S01]  /*6290*/  @!UP0 USHF.L.U32 UR4, UR4, 0x1, URZ ;  /* 0x0000000104048899 */ /* 0x000fe200080006ff */
[----:B------:R-:W-:Y:S01]  /*62a0*/  R2UR UR7, R206 ;  /* 0x00000000ce0772ca */ /* 0x000fe200000e0000 */
[----:B------:R-:W-:Y:S01]  /*62b0*/  IMAD R5, R5, 0x80, R4 ;  /* 0x0000008005057824 */ /* 0x000fe200078e0204 */
[----:B------:R-:W-:Y:S01]  /*62c0*/  VOTEU.ALL UP1, P0 ;  /* 0x0000000000ff7886 */ /* 0x000fe20000020000 */
[----:B------:R-:W-:Y:S02]  /*62d0*/  BAR.SYNC.DEFER_BLOCKING 0x0 ;  /* 0x0000000000007b1d */ /* 0x000fe40000010000 */
[----:B---3--:R-:W-:Y:S01]  /*62e0*/  IMAD R0, R30, 0x80, R5 ;  /* 0x000000801e007824 */ /* 0x008fe200078e0205 */
[-C--:B------:R-:W-:Y:S02]  /*62f0*/  LEA R202, P1, R4, R198.reuse, 0x1 ;  /* 0x000000c604ca7211 */ /* 0x080fe400078208ff */
[----:B------:R-:W-:-:S03]  /*6300*/  LEA R200, P2, R5, R198, 0x1 ;  /* 0x000000c605c87211 */ /* 0x000fc600078408ff */
[----:B------:R-:W2:Y:S01]  /*6310*/  LDC R3, c[0x0][0x3c4] ;  /* 0x0000f100ff037b82 */ /* 0x000ea20000000800 */
[----:B------:R-:W-:Y:S02]  /*6320*/  LEA R198, P3, R0, R198, 0x1 ;  /* 0x000000c600c67211 */ /* 0x000fe400078608ff */
[-C--:B------:R-:W-:Y:S02]  /*6330*/  LEA.HI.X.SX32 R203, R4, R6.reuse, 0x1, P1 ;  /* 0x0000000604cb7211 */ /* 0x080fe400008f0eff */
[----:B------:R-:W-:-:S03]  /*6340*/  LEA.HI.X.SX32 R199, R0, R6, 0x1, P3 ;  /* 0x0000000600c77211 */ /* 0x000fc600018f0eff */
[----:B------:R-:W3:Y:S01]  /*6350*/  LDC R0, c[0x0][0x3c4] ;  /* 0x0000f100ff007b82 */ /* 0x000ee20000000800 */
[----:B------:R-:W-:-:S07]  /*6360*/  IADD3 R4, PT, PT, R248, 0x40, RZ ;  /* 0x00000040f8047810 */ /* 0x000fce0007ffe0ff */
[----:B0-----:R-:W0:Y:S01]  /*6370*/  LDC R18, c[0x0][0x3c4] ;  /* 0x0000f100ff127b82 */ /* 0x001e220000000800 */
[----:B------:R-:W4:Y:S02]  /*6380*/  FENCE.VIEW.ASYNC.S ;  /* 0x00000000000073c6 */ /* 0x000f240000000000 */
[----:B----4-:R4:W4:Y:S01]  /*6390*/  @!UP1 SYNCS.EXCH.64 URZ, [UR7], UR4 ;  /* 0x0000000407ff95b2 */ /* 0x0109220008000100 */
[----:B------:R-:W-:Y:S01]  /*63a0*/  ISETP.GT.AND P1, PT, R4, RZ, PT ;  /* 0x000000ff0400720c */ /* 0x000fe20003f24270 */
[----:B-1----:R-:W-:Y:S01]  /*63b0*/  IMAD.SHL.U32 R15, R8, 0x2, RZ ;  /* 0x00000002080f7824 */ /* 0x002fe200078e00ff */
[----:B------:R-:W-:-:S03]  /*63c0*/  LEA.HI.X.SX32 R201, R5, R6, 0x1, P2 ;  /* 0x0000000605c97211 */ /* 0x000fc600010f0eff */
[C---:B------:R-:W-:Y:S01]  /*63d0*/  IMAD.WIDE R12, R15.reuse, 0x2, R200 ;  /* 0x000000020f0c7825 */ /* 0x040fe200078e02c8 */
[----:B----4-:R-:W-:Y:S03]  /*63e0*/  BAR.SYNC.DEFER_BLOCKING 0x0 ;  /* 0x0000000000007b1d */ /* 0x010fe60000010000 */
[----:B------:R-:W-:-:S05]  /*63f0*/  IMAD.WIDE R8, R15, 0x2, R204 ;  /* 0x000000020f087825 */ /* 0x000fca00078e02cc */
[----:B------:R-:W1:Y:S01]  /*6400*/  LDC R5, c[0x0][0x3c4] ;  /* 0x0000f100ff057b82 */ /* 0x000e620000000800 */
[----:B------:R-:W-:Y:S01]  /*6410*/  PRMT R136, RZ, 0x7610, R136 ;  /* 0x00007610ff887816 */ /* 0x000fe20000000088 */
[----:B------:R-:W-:Y:S01]  /*6420*/  IMAD.WIDE R10, R15, 0x2, R202 ;  /* 0x000000020f0a7825 */ /* 0x000fe200078e02ca */
[----:B------:R-:W-:Y:S02]  /*6430*/  PRMT R166, RZ, 0x7610, R166 ;  /* 0x00007610ffa67816 */ /* 0x000fe400000000a6 */
[----:B------:R-:W-:Y:S02]  /*6440*/  PRMT R104, RZ, 0x7610, R104 ;  /* 0x00007610ff687816 */ /* 0x000fe40000000068 */
[----:B------:R-:W-:Y:S01]  /*6450*/  PRMT R100, RZ, 0x7610, R100 ;  /* 0x00007610ff647816 */ /* 0x000fe20000000064 */
[----:B------:R-:W-:Y:S01]  /*6460*/  STL [R1+0x1158], R2 ;  /* 0x0011580201007387 */ /* 0x000fe20000100800 */
[----:B------:R-:W-:Y:S01]  /*6470*/  PRMT R157, RZ, 0x7610, R157 ;  /* 0x00007610ff9d7816 */ /* 0x000fe2000000009d */
[----:B------:R-:W4:Y:S02]  /*6480*/  LDC R102, c[0x0][0x3c4] ;  /* 0x0000f100ff667b82 */ /* 0x000f240000000800 */
[----:B------:R0:W4:Y:S01]  /*6490*/  @P1 LDG.E.U16 R135, desc[UR10][R12.64] ;  /* 0x0000000a0c871981 */ /* 0x000122000c1e1500 */
[----:B------:R-:W-:-:S05]  /*64a0*/  PRMT R156, RZ, 0x7610, R156 ;  /* 0x00007610ff9c7816 */ /* 0x000fca000000009c */
[----:B------:R-:W4:Y:S01]  /*64b0*/  LDC R197, c[0x0][0x3c4] ;  /* 0x0000f100ffc57b82 */ /* 0x000f220000000800 */
[----:B------:R2:W4:Y:S01]  /*64c0*/  @P1 LDG.E.U16 R137, desc[UR10][R8.64] ;  /* 0x0000000a08891981 */ /* 0x000522000c1e1500 */
[----:B------:R-:W-:-:S03]  /*64d0*/  IMAD.WIDE R14, R15, 0x2, R198 ;  /* 0x000000020f0e7825 */ /* 0x000fc600078e02c6 */
[----:B------:R3:W4:Y:S03]  /*64e0*/  @P1 LDG.E.U16 R136, desc[UR10][R10.64] ;  /* 0x0000000a0a881981 */ /* 0x000726000c1e1500 */
[----:B0-----:R-:W0:Y:S01]  /*64f0*/  LDC R13, c[0x0][0x3c4] ;  /* 0x0000f100ff0d7b82 */ /* 0x001e220000000800 */
[----:B------:R-:W-:Y:S01]  /*6500*/  IMAD.WIDE R6, R7, 0x2, R202 ;  /* 0x0000000207067825 */ /* 0x000fe200078e02ca */
[----:B------:R1:W4:Y:S03]  /*6510*/  @P1 LDG.E.U16 R134, desc[UR10][R14.64] ;  /* 0x0000000a0e861981 */ /* 0x000326000c1e1500 */
[----:B--2---:R-:W-:Y:S01]  /*6520*/  IMAD.WIDE R8, R3, 0x2, R200 ;  /* 0x0000000203087825 */ /* 0x004fe200078e02c8 */
[----:B------:R2:W4:Y:S01]  /*6530*/  @P1 LDG.E.U16 R168, desc[UR10][R6.64] ;  /* 0x0000000a06a81981 */ /* 0x000522000c1e1500 */
[----:B------:R-:W-:Y:S01]  /*6540*/  PRMT R152, RZ, 0x7610, R152 ;  /* 0x00007610ff987816 */ /* 0x000fe20000000098 */
[----:B------:R-:W4:Y:S01]  /*6550*/  LDC R243, c[0x0][0x3c4] ;  /* 0x0000f100fff37b82 */ /* 0x000f220000000800 */
[----:B---3--:R-:W-:Y:S01]  /*6560*/  IMAD R3, R0, 0x3, RZ ;  /* 0x0000000300037824 */ /* 0x008fe200078e02ff */
[----:B------:R-:W3:Y:S06]  /*6570*/  @P1 LDG.E.U16 R167, desc[UR10][R8.64] ;  /* 0x0000000a08a71981 */ /* 0x000eec000c1e1500 */
[----:B------:R-:W2:Y:S01]  /*6580*/  LDC R0, c[0x0][0x3c4] ;  /* 0x0000f100ff007b82 */ /* 0x000ea20000000800 */
[----:B------:R-:W-:-:S04]  /*6590*/  IMAD.WIDE R10, R17, 0x2, R198 ;  /* 0x00000002110a7825 */ /* 0x000fc800078e02c6 */
[----:B-1----:R-:W-:Y:S01]  /*65a0*/  IMAD.WIDE R4, R5, 0x2, R204 ;  /* 0x0000000205047825 */ /* 0x002fe200078e02cc */
[----:B------:R1:W3:Y:S01]  /*65b0*/  @P1 LDG.E.U16 R166, desc[UR10][R10.64] ;  /* 0x0000000a0aa61981 */ /* 0x0002e2000c1e1500 */
[----:B------:R-:W-:Y:S01]  /*65c0*/  PRMT R151, RZ, 0x7610, R151 ;  /* 0x00007610ff977816 */ /* 0x000fe20000000097 */
[----:B------:R-:W3:Y:S01]  /*65d0*/  LDC R245, c[0x0][0x3c4] ;  /* 0x0000f100fff57b82 */ /* 0x000ee20000000800 */
[C---:B------:R-:W-:Y:S01]  /*65e0*/  IMAD.WIDE R14, R3.reuse, 0x2, R204 ;  /* 0x00000002030e7825 */ /* 0x040fe200078e02cc */
[----:B------:R0:W3:Y:S03]  /*65f0*/  @P1 LDG.E.U16 R169, desc[UR10][R4.64] ;  /* 0x0000000a04a91981 */ /* 0x0000e6000c1e1500 */
[----:B------:R-:W-:Y:S01]  /*6600*/  IMAD.WIDE R16, R3, 0x2, R202 ;  /* 0x0000000203107825 */ /* 0x000fe200078e02ca */
[----:B------:R0:W3:Y:S01]  /*6610*/  @P1 LDG.E.U16 R104, desc[UR10][R14.64] ;  /* 0x0000000a0e681981 */ /* 0x0000e2000c1e1500 */
[----:B------:R-:W-:Y:S01]  /*6620*/  PRMT R150, RZ, 0x7610, R150 ;  /* 0x00007610ff967816 */ /* 0x000fe20000000096 */
[----:B------:R-:W3:Y:S01]  /*6630*/  LDC R246, c[0x0][0x3c4] ;  /* 0x0000f100fff67b82 */ /* 0x000ee20000000800 */
[----:B------:R-:W-:Y:S01]  /*6640*/  IMAD.SHL.U32 R21, R18, 0x4, RZ ;  /* 0x0000000412157824 */ /* 0x000fe200078e00ff */
[----:B------:R0:W3:Y:S02]  /*6650*/  @P1 LDG.E.U16 R101, desc[UR10][R16.64] ;  /* 0x0000000a10651981 */ /* 0x0000e4000c1e1500 */
[----:B0-----:R-:W-:Y:S01]  /*6660*/  IMAD R13, R13, 0x5, RZ ;  /* 0x000000050d0d7824 */ /* 0x001fe200078e02ff */
[----:B------:R-:W-:Y:S01]  /*6670*/  PRMT R12, RZ, 0x7610, R12 ;  /* 0x00007610ff0c7816 */ /* 0x000fe2000000000c */
[----:B--2---:R-:W-:Y:S01]  /*6680*/  IMAD.WIDE R6, R3, 0x2, R198 ;  /* 0x0000000203067825 */ /* 0x004fe200078e02c6 */
[----:B-1----:R-:W-:-:S02]  /*6690*/  PRMT R11, RZ, 0x7610, R11 ;  /* 0x00007610ff0b7816 */ /* 0x002fc4000000000b */
[----:B------:R-:W-:Y:S01]  /*66a0*/  PRMT R10, RZ, 0x7610, R10 ;  /* 0x00007610ff0a7816 */ /* 0x000fe2000000000a */
[----:B------:R-:W-:Y:S01]  /*66b0*/  IMAD.WIDE R4, R3, 0x2, R200 ;  /* 0x0000000203047825 */ /* 0x000fe200078e02c8 */
[----:B------:R-:W-:Y:S01]  /*66c0*/  PRMT R9, RZ, 0x7610, R9 ;  /* 0x00007610ff097816 */ /* 0x000fe20000000009 */
[----:B------:R0:W2:Y:S01]  /*66d0*/  @P1 LDG.E.U16 R99, desc[UR10][R6.64] ;  /* 0x0000000a06631981 */ /* 0x0000a2000c1e1500 */
[----:B------:R-:W-:Y:S01]  /*66e0*/  PRMT R8, RZ, 0x7610, R8 ;  /* 0x00007610ff087816 */ /* 0x000fe20000000008 */
[C---:B------:R-:W-:Y:S01]  /*66f0*/  IMAD.WIDE R14, R21.reuse, 0x2, R204 ;  /* 0x00000002150e7825 */ /* 0x040fe200078e02cc */
        /* <DEDUP_REMOVED lines=8> */
[----:B0-----:R-:W-:Y:S01]  /*6780*/  PRMT R7, RZ, 0x7610, R7 ;  /* 0x00007610ff077816 */ /* 0x001fe20000000007 */
[----:B------:R0:W2:Y:S01]  /*6790*/  @P1 LDG.E.U16 R11, desc[UR10][R16.64] ;  /* 0x0000000a100b1981 */ /* 0x0000a2000c1e1500 */
[----:B------:R-:W-:Y:S01]  /*67a0*/  PRMT R145, RZ, 0x7610, R145 ;  /* 0x00007610ff917816 */ /* 0x000fe20000000091 */
[----:B------:R-:W-:Y:S01]  /*67b0*/  IMAD.WIDE R20, R21, 0x2, R198 ;  /* 0x0000000215147825 */ /* 0x000fe200078e02c6 */
[----:B------:R-:W-:Y:S01]  /*67c0*/  PRMT R6, RZ, 0x7610, R6 ;  /* 0x00007610ff067816 */ /* 0x000fe20000000006 */
[----:B------:R0:W2:Y:S01]  /*67d0*/  @P1 LDG.E.U16 R10, desc[UR10][R18.64] ;  /* 0x0000000a120a1981 */ /* 0x0000a2000c1e1500 */
[----:B------:R-:W-:Y:S01]  /*67e0*/  PRMT R144, RZ, 0x7610, R144 ;  /* 0x00007610ff907816 */ /* 0x000fe20000000090 */
[C---:B------:R-:W-:Y:S01]  /*67f0*/  IMAD.WIDE R22, R13.reuse, 0x2, R204 ;  /* 0x000000020d167825 */ /* 0x040fe200078e02cc */
[----:B-1----:R-:W-:Y:S01]  /*6800*/  PRMT R5, RZ, 0x7610, R5 ;  /* 0x00007610ff057816 */ /* 0x002fe20000000005 */
[----:B------:R1:W2:Y:S01]  /*6810*/  @P1 LDG.E.U16 R9, desc[UR10][R20.64] ;  /* 0x0000000a14091981 */ /* 0x0002a2000c1e1500 */
[----:B------:R-:W-:Y:S01]  /*6820*/  PRMT R143, RZ, 0x7610, R143 ;  /* 0x00007610ff8f7816 */ /* 0x000fe2000000008f */
[----:B------:R-:W-:Y:S01]  /*6830*/  IMAD R0, R0, 0x6, RZ ;  /* 0x0000000600007824 */ /* 0x000fe200078e02ff */
[----:B------:R-:W-:Y:S01]  /*6840*/  PRMT R4, RZ, 0x7610, R4 ;  /* 0x00007610ff047816 */ /* 0x000fe20000000004 */
[C---:B------:R-:W-:Y:S01]  /*6850*/  IMAD.WIDE R14, R13.reuse, 0x2, R202 ;  /* 0x000000020d0e7825 */ /* 0x040fe200078e02ca */
[----:B------:R1:W2:Y:S01]  /*6860*/  @P1 LDG.E.U16 R8, desc[UR10][R22.64] ;  /* 0x0000000a16081981 */ /* 0x0002a2000c1e1500 */
[----:B------:R-:W-:Y:S01]  /*6870*/  PRMT R3, RZ, 0x7610, R3 ;  /* 0x00007610ff037816 */ /* 0x000fe20000000003 */
[----:B------:R-:W2:Y:S01]  /*6880*/  LDC R248, c[0x0][0x3c4] ;  /* 0x0000f100fff87b82 */ /* 0x000ea20000000800 */
[C---:B0-----:R-:W-:Y:S01]  /*6890*/  IMAD.WIDE R16, R13.reuse, 0x2, R200 ;  /* 0x000000020d107825 */ /* 0x041fe200078e02c8 */
[----:B------:R0:W2:Y:S03]  /*68a0*/  @P1 LDG.E.U16 R7, desc[UR10][R14.64] ;  /* 0x0000000a0e071981 */ /* 0x0000a6000c1e1500 */
[----:B------:R-:W-:Y:S01]  /*68b0*/  IMAD.WIDE R18, R13, 0x2, R198 ;  /* 0x000000020d127825 */ /* 0x000fe200078e02c6 */
[----:B------:R0:W2:Y:S01]  /*68c0*/  @P1 LDG.E.U16 R6, desc[UR10][R16.64] ;  /* 0x0000000a10061981 */ /* 0x0000a2000c1e1500 */
[----:B------:R-:W-:Y:S01]  /*68d0*/  PRMT R142, RZ, 0x7610, R142 ;  /* 0x00007610ff8e7816 */ /* 0x000fe2000000008e */
[----:B------:R-:W0:Y:S01]  /*68e0*/  LDC R249, c[0x0][0x3c4] ;  /* 0x0000f100fff97b82 */ /* 0x000e220000000800 */
[C---:B-1----:R-:W-:Y:S01]  /*68f0*/  IMAD.WIDE R20, R0.reuse, 0x2, R204 ;  /* 0x0000000200147825 */ /* 0x042fe200078e02cc */
[----:B------:R1:W2:Y:S03]  /*6900*/  @P1 LDG.E.U16 R5, desc[UR10][R18.64] ;  /* 0x0000000a12051981 */ /* 0x0002a6000c1e1500 */
[----:B------:R-:W-:Y:S01]  /*6910*/  IMAD.WIDE R22, R0, 0x2, R202 ;  /* 0x0000000200167825 */ /* 0x000fe200078e02ca */
[----:B------:R0:W2:Y:S01]  /*6920*/  @P1 LDG.E.U16 R4, desc[UR10][R20.64] ;  /* 0x0000000a14041981 */ /* 0x0000a2000c1e1500 */
[----:B------:R-:W-:Y:S01]  /*6930*/  PRMT R141, RZ, 0x7610, R141 ;  /* 0x00007610ff8d7816 */ /* 0x000fe2000000008d */
[----:B------:R-:W0:Y:S02]  /*6940*/  LDC R252, c[0x0][0x3c4] ;  /* 0x0000f100fffc7b82 */ /* 0x000e240000000800 */
[----:B------:R0:W2:Y:S04]  /*6950*/  @P1 LDG.E.U16 R3, desc[UR10][R22.64] ;  /* 0x0000000a16031981 */ /* 0x0000a8000c1e1500 */
[----:B------:R-:W-:Y:S01]  /*6960*/  STL.64 [R1+0x1168], R206 ;  /* 0x001168ce01007387 */ /* 0x000fe20000100a00 */
        /* <DEDUP_REMOVED lines=51> */
[----:B0-----:R-:W-:Y:S02]  /*6ca0*/  PRMT R14, RZ, 0x7610, R14 ;  /* 0x00007610ff0e7816 */ /* 0x001fe4000000000e */
[----:B------:R-:W-:Y:S02]  /*6cb0*/  PRMT R15, RZ, 0x7610, R15 ;  /* 0x00007610ff0f7816 */ /* 0x000fe4000000000f */
[----:B------:R-:W-:Y:S02]  /*6cc0*/  PRMT R16, RZ, 0x7610, R16 ;  /* 0x00007610ff107816 */ /* 0x000fe40000000010 */
[----:B------:R-:W-:-:S02]  /*6cd0*/  PRMT R17, RZ, 0x7610, R17 ;  /* 0x00007610ff117816 */ /* 0x000fc40000000011 */
[----:B-1----:R-:W-:Y:S02]  /*6ce0*/  PRMT R18, RZ, 0x7610, R18 ;  /* 0x00007610ff127816 */ /* 0x002fe40000000012 */
        /* <DEDUP_REMOVED lines=13> */
[----:B------:R-:W-:Y:S01]  /*6dc0*/  PRMT R32, RZ, 0x7610, R32 ;  /* 0x00007610ff207816 */ /* 0x000fe20000000020 */
[----:B----4-:R-:W-:Y:S04]  /*6dd0*/  STL.64 [R1+0x1180], R136 ;  /* 0x0011808801007387 */ /* 0x010fe80000100a00 */
[----:B------:R-:W-:Y:S04]  /*6de0*/  STL.64 [R1+0x1188], R134 ;  /* 0x0011888601007387 */ /* 0x000fe80000100a00 */
[----:B---3--:R-:W-:Y:S04]  /*6df0*/  STL.64 [R1+0x1190], R168 ;  /* 0x001190a801007387 */ /* 0x008fe80000100a00 */
[----:B------:R-:W-:Y:S04]  /*6e00*/  STL.64 [R1+0x1198], R166 ;  /* 0x001198a601007387 */ /* 0x000fe80000100a00 */
[----:B--2---:R-:W-:Y:S04]  /*6e10*/  STL.64 [R1+0x11a0], R100 ;  /* 0x0011a06401007387 */ /* 0x004fe80000100a00 */
[----:B------:R-:W-:Y:S04]  /*6e20*/  STL.64 [R1+0x11a8], R10 ;  /* 0x0011a80a01007387 */ /* 0x000fe80000100a00 */
[----:B------:R-:W-:Y:S04]  /*6e30*/  STL.64 [R1+0x11b0], R8 ;  /* 0x0011b00801007387 */ /* 0x000fe80000100a00 */
[----:B------:R-:W-:Y:S04]  /*6e40*/  STL.64 [R1+0x11b8], R6 ;  /* 0x0011b80601007387 */ /* 0x000fe80000100a00 */
[----:B------:R-:W-:Y:S04]  /*6e50*/  STL.64 [R1+0x11c0], R4 ;  /* 0x0011c00401007387 */ /* 0x000fe80000100a00 */
[----:B------:R-:W-:Y:S04]  /*6e60*/  STL.64 [R1+0x11c8], R2 ;  /* 0x0011c80201007387 */ /* 0x000fe80000100a00 */
[----:B------:R0:W-:Y:S04]  /*6e70*/  STL.64 [R1+0x14e0], R178 ;  /* 0x0014e0b201007387 */ /* 0x0001e80000100a00 */
[----:B------:R-:W-:Y:S04]  /*6e80*/  STL.64 [R1+0x14d0], R180 ;  /* 0x0014d0b401007387 */ /* 0x000fe80000100a00 */
[----:B------:R-:W-:Y:S04]  /*6e90*/  STL.64 [R1+0x14c0], R182 ;  /* 0x0014c0b601007387 */ /* 0x000fe80000100a00 */
[----:B------:R-:W-:Y:S04]  /*6ea0*/  STL.64 [R1+0x14c8], R184 ;  /* 0x0014c8b801007387 */ /* 0x000fe80000100a00 */
[----:B------:R1:W-:Y:S04]  /*6eb0*/  STL.64 [R1+0x14d8], R186 ;  /* 0x0014d8ba01007387 */ /* 0x0003e80000100a00 */
[----:B------:R-:W-:Y:S04]  /*6ec0*/  STL.64 [R1+0x14b8], R190 ;  /* 0x0014b8be01007387 */ /* 0x000fe80000100a00 */
[----:B------:R2:W-:Y:S04]  /*6ed0*/  STL.64 [R1+0x14a8], R192 ;  /* 0x0014a8c001007387 */ /* 0x0005e80000100a00 */
[----:B------:R-:W-:Y:S04]  /*6ee0*/  STL.64 [R1+0x1498], R194 ;  /* 0x001498c201007387 */ /* 0x000fe80000100a00 */
[----:B------:R3:W-:Y:S04]  /*6ef0*/  STL.64 [R1+0x1490], R208 ;  /* 0x001490d001007387 */ /* 0x0007e80000100a00 */
[----:B------:R-:W-:Y:S04]  /*6f00*/  STL.64 [R1+0x1488], R210 ;  /* 0x001488d201007387 */ /* 0x000fe80000100a00 */
        /* <DEDUP_REMOVED lines=43> */
[----:B------:R-:W-:Y:S01]  /*71c0*/  STL.64 [R1+0x12b8], R14 ;  /* 0x0012b80e01007387 */ /* 0x000fe20000100a00 */
[----:B------:R-:W-:-:S03]  /*71d0*/  PRMT R33, RZ, 0x7610, R33 ;  /* 0x00007610ff217816 */ /* 0x000fc60000000021 */
        /* <DEDUP_REMOVED lines=9> */
[----:B------:R-:W-:Y:S02]  /*7270*/  PRMT R38, RZ, 0x7610, R38 ;  /* 0x00007610ff267816 */ /* 0x000fe40000000026 */
[----:B------:R-:W-:Y:S01]  /*7280*/  PRMT R39, RZ, 0x7610, R39 ;  /* 0x00007610ff277816 */ /* 0x000fe20000000027 */
[----:B------:R-:W-:Y:S01]  /*7290*/  STL.64 [R1+0x1288], R26 ;  /* 0x0012881a01007387 */ /* 0x000fe20000100a00 */
[----:B------:R-:W-:Y:S02]  /*72a0*/  PRMT R40, RZ, 0x7610, R40 ;  /* 0x00007610ff287816 */ /* 0x000fe40000000028 */
[----:B------:R-:W-:Y:S01]  /*72b0*/  PRMT R41, RZ, 0x7610, R41 ;  /* 0x00007610ff297816 */ /* 0x000fe20000000029 */
[----:B------:R-:W-:Y:S01]  /*72c0*/  STL.64 [R1+0x1280], R28 ;  /* 0x0012801c01007387 */ /* 0x000fe20000100a00 */
[----:B------:R-:W-:Y:S02]  /*72d0*/  PRMT R42, RZ, 0x7610, R42 ;  /* 0x00007610ff2a7816 */ /* 0x000fe4000000002a */
[----:B------:R-:W-:Y:S01]  /*72e0*/  PRMT R43, RZ, 0x7610, R43 ;  /* 0x00007610ff2b7816 */ /* 0x000fe2000000002b */
[----:B------:R-:W-:Y:S01]  /*72f0*/  STL.64 [R1+0x1278], R30 ;  /* 0x0012781e01007387 */ /* 0x000fe20000100a00 */
[----:B------:R-:W-:-:S02]  /*7300*/  PRMT R44, RZ, 0x7610, R44 ;  /* 0x00007610ff2c7816 */ /* 0x000fc4000000002c */
        /* <DEDUP_REMOVED lines=26> */
[----:B------:R-:W-:-:S03]  /*74b0*/  PRMT R63, RZ, 0x7610, R63 ;  /* 0x00007610ff3f7816 */ /* 0x000fc6000000003f */
[----:B------:R-:W-:Y:S01]  /*74c0*/  STL.64 [R1+0x1218], R50 ;  /* 0x0012183201007387 */ /* 0x000fe20000100a00 */
[----:B------:R-:W-:Y:S01]  /*74d0*/  PRMT R64, RZ, 0x7610, R64 ;  /* 0x00007610ff407816 */ /* 0x000fe20000000040 */
[----:B------:R-:W-:Y:S01]  /*74e0*/  IMAD.SHL.U32 R102, R102, 0x8, RZ ;  /* 0x0000000866667824 */ /* 0x000fe200078e00ff */
[----:B------:R-:W-:Y:S01]  /*74f0*/  PRMT R65, RZ, 0x7610, R65 ;  /* 0x00007610ff417816 */ /* 0x000fe20000000041 */
[----:B------:R-:W-:Y:S01]  /*7500*/  STL.64 [R1+0x1210], R52 ;  /* 0x0012103401007387 */ /* 0x000fe20000100a00 */
[----:B------:R-:W-:Y:S02]  /*7510*/  PRMT R66, RZ, 0x7610, R66 ;  /* 0x00007610ff427816 */ /* 0x000fe40000000042 */
[----:B------:R-:W-:Y:S01]  /*7520*/  PRMT R67, RZ, 0x7610, R67 ;  /* 0x00007610ff437816 */ /* 0x000fe20000000043 */
[----:B------:R-:W-:Y:S01]  /*7530*/  STL.64 [R1+0x1208], R54 ;  /* 0x0012083601007387 */ /* 0x000fe20000100a00 */
[----:B------:R-:W-:Y:S02]  /*7540*/  SHF.L.U32 R103, R103, 0x4, RZ ;  /* 0x0000000467677819 */ /* 0x000fe400000006ff */
[----:B------:R-:W-:Y:S01]  /*7550*/  PRMT R68, RZ, 0x7610, R68 ;  /* 0x00007610ff447816 */ /* 0x000fe20000000044 */
[----:B------:R-:W-:Y:S01]  /*7560*/  STL.64 [R1+0x1200], R56 ;  /* 0x0012003801007387 */ /* 0x000fe20000100a00 */
[----:B------:R-:W-:Y:S01]  /*7570*/  PRMT R69, RZ, 0x7610, R69 ;  /* 0x00007610ff457816 */ /* 0x000fe20000000045 */
[----:B------:R-:W-:Y:S01]  /*7580*/  IMAD R109, R109, 0x18, RZ ;  /* 0x000000186d6d7824 */ /* 0x000fe200078e02ff */
[----:B------:R-:W-:Y:S01]  /*7590*/  PRMT R70, RZ, 0x7610, R70 ;  /* 0x00007610ff467816 */ /* 0x000fe20000000046 */
[----:B------:R-:W-:Y:S01]  /*75a0*/  STL.64 [R1+0x11f0], R58 ;  /* 0x0011f03a01007387 */ /* 0x000fe20000100a00 */
[----:B------:R-:W-:Y:S01]  /*75b0*/  PRMT R71, RZ, 0x7610, R71 ;  /* 0x00007610ff477816 */ /* 0x000fe20000000047 */
[----:B0-----:R-:W-:Y:S01]  /*75c0*/  IMAD.WIDE R178, R102, 0x2, R204 ;  /* 0x0000000266b27825 */ /* 0x001fe200078e02cc */
[----:B------:R-:W-:Y:S01]  /*75d0*/  PRMT R72, RZ, 0x7610, R72 ;  /* 0x00007610ff487816 */ /* 0x000fe20000000048 */
[----:B------:R-:W-:Y:S02]  /*75e0*/  STL.64 [R1+0x11e8], R60 ;  /* 0x0011e83c01007387 */ /* 0x000fe40000100a00 */
[----:B------:R-:W-:-:S02]  /*75f0*/  IMAD.WIDE R4, R103, 0x2, R202 ;  /* 0x0000000267047825 */ /* 0x000fc400078e02ca */
[----:B------:R-:W-:Y:S02]  /*7600*/  STL.64 [R1+0x11e0], R62 ;  /* 0x0011e03e01007387 */ /* 0x000fe40000100a00 */
[----:B-1----:R-:W-:Y:S02]  /*7610*/  IMAD.WIDE R186, R102, 0x2, R202 ;  /* 0x0000000266ba7825 */ /* 0x002fe400078e02ca */
[----:B------:R-:W-:Y:S02]  /*7620*/  STL.64 [R1+0x11d8], R64 ;  /* 0x0011d84001007387 */ /* 0x000fe40000100a00 */
[----:B------:R-:W-:Y:S02]  /*7630*/  IMAD.WIDE R2, R109, 0x2, R204 ;  /* 0x000000026d027825 */ /* 0x000fe400078e02cc */
[----:B------:R-:W-:Y:S04]  /*7640*/  STL.64 [R1+0x11d0], R66 ;  /* 0x0011d04201007387 */ /* 0x000fe80000100a00 */
[----:B------:R-:W-:Y:S01]  /*7650*/  STL.64 [R1+0x11f8], R68 ;  /* 0x0011f84401007387 */ /* 0x000fe20000100a00 */
[----:B------:R-:W-:-:S03]  /*7660*/  IMAD.SHL.U32 R197, R197, 0x20, RZ ;  /* 0x00000020c5c57824 */ /* 0x000fc600078e00ff */
[----:B------:R-:W-:Y:S04]  /*7670*/  STL.64 [R1+0x1230], R70 ;  /* 0x0012304601007387 */ /* 0x000fe80000100a00 */
[----:B------:R-:W-:Y:S01]  /*7680*/  STL.64 [R1+0x1238], R72 ;  /* 0x0012384801007387 */ /* 0x000fe20000100a00 */
[----:B------:R-:W-:-:S03]  /*7690*/  IMAD.WIDE R182, R103, 0x2, R204 ;  /* 0x0000000267b67825 */ /* 0x000fc600078e02cc */
[----:B------:R-:W-:Y:S04]  /*76a0*/  STL.64 [R1+0x1138], R178 ;  /* 0x001138b201007387 */ /* 0x000fe80000100a00 */
[----:B------:R0:W-:Y:S01]  /*76b0*/  STL.64 [R1+0x1070], R4 ;  /* 0x0010700401007387 */ /* 0x0001e20000100a00 */
[----:B--2---:R-:W-:-:S03]  /*76c0*/  IMAD.WIDE R192, R109, 0x2, R202 ;  /* 0x000000026dc07825 */ /* 0x004fc600078e02ca */
[----:B------:R-:W-:Y:S01]  /*76d0*/  STL.64 [R1+0x1130], R186 ;  /* 0x001130ba01007387 */ /* 0x000fe20000100a00 */
[----:B---3--:R-:W-:-:S03]  /*76e0*/  IMAD.WIDE R208, R197, 0x2, R202 ;  /* 0x00000002c5d07825 */ /* 0x008fc600078e02ca */
[----:B------:R1:W-:Y:S01]  /*76f0*/  STL.64 [R1+0xfb8], R2 ;  /* 0x000fb80201007387 */ /* 0x0003e20000100a00 */
[----:B----4-:R-:W-:-:S03]  /*7700*/  IMAD.WIDE R140, R213, 0x2, R204 ;  /* 0x00000002d58c7825 */ /* 0x010fc600078e02cc */
[----:B------:R-:W-:Y:S01]  /*7710*/  STL.64 [R1+0x1078], R182 ;  /* 0x001078b601007387 */ /* 0x000fe20000100a00 */
[----:B0-----:R-:W-:-:S04]  /*7720*/  IMAD.WIDE R4, R214, 0x2, R204 ;  /* 0x00000002d6047825 */ /* 0x001fc800078e02cc */
[----:B-1----:R-:W-:-:S05]  /*7730*/  IMAD.WIDE R2, R197, 0x2, R204 ;  /* 0x00000002c5027825 */ /* 0x002fca00078e02cc */
[----:B------:R0:W-:Y:S04]  /*7740*/  STL.64 [R1+0xef8], R2 ;  /* 0x000ef80201007387 */ /* 0x0001e80000100a00 */
[----:B------:R-:W-:Y:S01]  /*7750*/  STL.64 [R1+0xfb0], R192 ;  /* 0x000fb0c001007387 */ /* 0x000fe20000100a00 */
[----:B------:R-:W-:-:S03]  /*7760*/  IMAD.WIDE R170, R213, 0x2, R202 ;  /* 0x00000002d5aa7825 */ /* 0x000fc600078e02ca */
[----:B------:R-:W-:Y:S01]  /*7770*/  STL.64 [R1+0xef0], R208 ;  /* 0x000ef0d001007387 */ /* 0x000fe20000100a00 */
[----:B0-----:R-:W-:-:S03]  /*7780*/  IMAD.WIDE R2, R214, 0x2, R202 ;  /* 0x00000002d6027825 */ /* 0x001fc600078e02ca */
[----:B------:R-:W-:Y:S04]  /*7790*/  STL.64 [R1+0xd78], R4 ;  /* 0x000d780401007387 */ /* 0x000fe80000100a00 */
[----:B------:R-:W-:Y:S04]  /*77a0*/  STL.64 [R1+0xe38], R140 ;  /* 0x000e388c01007387 */ /* 0x000fe80000100a00 */
[----:B------:R-:W-:Y:S04]  /*77b0*/  STL.64 [R1+0x14a0], R140 ;  /* 0x0014a08c01007387 */ /* 0x000fe80000100a00 */
[----:B------:R0:W-:Y:S04]  /*77c0*/  STL.64 [R1+0xd70], R2 ;  /* 0x000d700201007387 */ /* 0x0001e80000100a00 */
[----:B------:R-:W-:Y:S04]  /*77d0*/  STL.64 [R1+0xe30], R170 ;  /* 0x000e30aa01007387 */ /* 0x000fe80000100a00 */
[----:B------:R-:W-:Y:S01]  /*77e0*/  STL.64 [R1+0x14b0], R170 ;  /* 0x0014b0aa01007387 */ /* 0x000fe20000100a00 */
[----:B0-----:R-:W-:-:S05]  /*77f0*/  IMAD.WIDE R2, R215, 0x2, R204 ;  /* 0x00000002d7027825 */ /* 0x001fca00078e02cc */
[----:B------:R0:W-:Y:S01]  /*7800*/  STL.64 [R1+0xcb8], R2 ;  /* 0x000cb80201007387 */ /* 0x0001e20000100a00 */
[----:B------:R-:W-:-:S04]  /*7810*/  IMAD.WIDE R4, R216, 0x2, R204 ;  /* 0x00000002d8047825 */ /* 0x000fc800078e02cc */
[----:B0-----:R-:W-:-:S05]  /*7820*/  IMAD.WIDE R2, R215, 0x2, R202 ;  /* 0x00000002d7027825 */ /* 0x001fca00078e02ca */
[----:B------:R0:W-:Y:S01]  /*7830*/  STL.64 [R1+0xcb0], R2 ;  /* 0x000cb00201007387 */ /* 0x0001e20000100a00 */
[----:B------:R-:W-:Y:S02]  /*7840*/  IMAD R218, R218, 0x19, RZ ;  /* 0x00000019dada7824 */ /* 0x000fe400078e02ff */
[--C-:B------:R-:W-:Y:S01]  /*7850*/  IMAD.WIDE R162, R216, 0x2, R202.reuse ;  /* 0x00000002d8a27825 */ /* 0x100fe200078e02ca */
[----:B------:R-:W-:Y:S03]  /*7860*/  STL.64 [R1+0x1118], R4 ;  /* 0x0011180401007387 */ /* 0x000fe60000100a00 */
[----:B------:R-:W-:-:S04]  /*7870*/  IMAD.WIDE R158, R217, 0x2, R202 ;  /* 0x00000002d99e7825 */ /* 0x000fc800078e02ca */
[----:B0-----:R-:W-:-:S05]  /*7880*/  IMAD.WIDE R2, R217, 0x2, R204 ;  /* 0x00000002d9027825 */ /* 0x001fca00078e02cc */
[----:B------:R0:W-:Y:S01]  /*7890*/  STL.64 [R1+0x1058], R2 ;  /* 0x0010580201007387 */ /* 0x0001e20000100a00 */
[----:B------:R-:W-:Y:S02]  /*78a0*/  IMAD R220, R220, 0x29, RZ ;  /* 0x00000029dcdc7824 */ /* 0x000fe400078e02ff */
[C-C-:B------:R-:W-:Y:S01]  /*78b0*/  IMAD.WIDE R154, R218.reuse, 0x2, R204.reuse ;  /* 0x00000002da9a7825 */ /* 0x140fe200078e02cc */
[----:B------:R-:W-:Y:S03]  /*78c0*/  STL.64 [R1+0x1110], R162 ;  /* 0x001110a201007387 */ /* 0x000fe60000100a00 */
[----:B------:R-:W-:Y:S01]  /*78d0*/  IMAD.WIDE R144, R219, 0x2, R204 ;  /* 0x00000002db907825 */ /* 0x000fe200078e02cc */
[----:B------:R-:W-:Y:S03]  /*78e0*/  STL.64 [R1+0x1458], R162 ;  /* 0x001458a201007387 */ /* 0x000fe60000100a00 */
[----:B0-----:R-:W-:Y:S01]  /*78f0*/  IMAD.WIDE R2, R218, 0x2, R202 ;  /* 0x00000002da027825 */ /* 0x001fe200078e02ca */
[----:B------:R-:W-:Y:S03]  /*7900*/  STL.64 [R1+0x1050], R158 ;  /* 0x0010509e01007387 */ /* 0x000fe60000100a00 */
[C---:B------:R-:W-:Y:S01]  /*7910*/  IMAD.WIDE R4, R220.reuse, 0x2, R204 ;  /* 0x00000002dc047825 */ /* 0x040fe200078e02cc */
[----:B------:R0:W-:Y:S04]  /*7920*/  STL.64 [R1+0xf90], R2 ;  /* 0x000f900201007387 */ /* 0x0001e80000100a00 */
[----:B------:R-:W-:Y:S04]  /*7930*/  STL.64 [R1+0x1438], R158 ;  /* 0x0014389e01007387 */ /* 0x000fe80000100a00 */
[----:B------:R-:W-:Y:S01]  /*7940*/  STL.64 [R1+0xf98], R154 ;  /* 0x000f989a01007387 */ /* 0x000fe20000100a00 */
[----:B0-----:R-:W-:-:S03]  /*7950*/  IMAD.WIDE R2, R220, 0x2, R202 ;  /* 0x00000002dc027825 */ /* 0x001fc600078e02ca */
[----:B------:R-:W-:Y:S04]  /*7960*/  STL.64 [R1+0x1428], R154 ;  /* 0x0014289a01007387 */ /* 0x000fe80000100a00 */
[----:B------:R-:W-:Y:S01]  /*7970*/  STL.64 [R1+0xed8], R144 ;  /* 0x000ed89001007387 */ /* 0x000fe20000100a00 */
[----:B------:R-:W-:-:S03]  /*7980*/  IMAD.WIDE R150, R219, 0x2, R202 ;  /* 0x00000002db967825 */ /* 0x000fc600078e02ca */
[----:B------:R-:W-:Y:S04]  /*7990*/  STL.64 [R1+0xe18], R4 ;  /* 0x000e180401007387 */ /* 0x000fe80000100a00 */
[----:B------:R-:W-:Y:S04]  /*79a0*/  STL.64 [R1+0x1448], R144 ;  /* 0x0014489001007387 */ /* 0x000fe80000100a00 */
[----:B------:R0:W-:Y:S01]  /*79b0*/  STL.64 [R1+0xe10], R2 ;  /* 0x000e100201007387 */ /* 0x0001e20000100a00 */
[----:B------:R-:W-:-:S03]  /*79c0*/  IMAD R222, R222, 0x39, RZ ;  /* 0x00000039dede7824 */ /* 0x000fc600078e02ff */
[----:B------:R-:W-:Y:S04]  /*79d0*/  STL.64 [R1+0xed0], R150 ;  /* 0x000ed09601007387 */ /* 0x000fe80000100a00 */
[----:B------:R-:W-:Y:S01]  /*79e0*/  STL.64 [R1+0x1468], R150 ;  /* 0x0014689601007387 */ /* 0x000fe20000100a00 */
[----:B0-----:R-:W-:-:S05]  /*79f0*/  IMAD.WIDE R2, R221, 0x2, R204 ;  /* 0x00000002dd027825 */ /* 0x001fca00078e02cc */
[----:B------:R0:W-:Y:S01]  /*7a00*/  STL.64 [R1+0xd58], R2 ;  /* 0x000d580201007387 */ /* 0x0001e20000100a00 */
[----:B------:R-:W-:-:S04]  /*7a10*/  IMAD.WIDE R6, R222, 0x2, R204 ;  /* 0x00000002de067825 */ /* 0x000fc800078e02cc */
[----:B------:R-:W-:-:S04]  /*7a20*/  IMAD.WIDE R4, R222, 0x2, R202 ;  /* 0x00000002de047825 */ /* 0x000fc800078e02ca */
[----:B0-----:R-:W-:-:S05]  /*7a30*/  IMAD.WIDE R2, R221, 0x2, R202 ;  /* 0x00000002dd027825 */ /* 0x001fca00078e02ca */
[----:B------:R0:W-:Y:S01]  /*7a40*/  STL.64 [R1+0xd50], R2 ;  /* 0x000d500201007387 */ /* 0x0001e20000100a00 */
[----:B------:R-:W-:-:S03]  /*7a50*/  IMAD.WIDE R130, R223, 0x2, R202 ;  /* 0x00000002df827825 */ /* 0x000fc600078e02ca */
[----:B------:R-:W-:Y:S01]  /*7a60*/  STL.64 [R1+0xc98], R6 ;  /* 0x000c980601007387 */ /* 0x000fe20000100a00 */
[----:B------:R-:W-:-:S03]  /*7a70*/  IMAD R224, R224, 0x12, RZ ;  /* 0x00000012e0e07824 */ /* 0x000fc600078e02ff */
[----:B------:R-:W-:Y:S01]  /*7a80*/  STL.64 [R1+0xc90], R4 ;  /* 0x000c900401007387 */ /* 0x000fe20000100a00 */
        /* <DEDUP_REMOVED lines=10> */
[----:B------:R-:W-:Y:S02]  /*7b30*/  IMAD R228, R228, 0x32, RZ ;  /* 0x00000032e4e47824 */ /* 0x000fe400078e02ff */
[----:B------:R-:W-:Y:S01]  /*7b40*/  IMAD.WIDE R114, R226, 0x2, R204 ;  /* 0x00000002e2727825 */ /* 0x000fe200078e02cc */
[----:B------:R-:W-:Y:S03]  /*7b50*/  STL.64 [R1+0x13d0], R120 ;  /* 0x0013d07801007387 */ /* 0x000fe60000100a00 */
[----:B0-----:R-:W-:-:S04]  /*7b60*/  IMAD.WIDE R2, R225, 0x2, R202 ;  /* 0x00000002e1027825 */ /* 0x001fc800078e02ca */
[----:B------:R-:W-:Y:S01]  /*7b70*/  IMAD.WIDE R112, R226, 0x2, R202 ;  /* 0x00000002e2707825 */ /* 0x000fe200078e02ca */
[----:B------:R0:W-:Y:S04]  /*7b80*/  STL.64 [R1+0xf70], R2 ;  /* 0x000f700201007387 */ /* 0x0001e80000100a00 */
[----:B------:R-:W-:Y:S01]  /*7b90*/  STL.64 [R1+0x1030], R126 ;  /* 0x0010307e01007387 */ /* 0x000fe20000100a00 */
[----:B------:R-:W-:-:S03]  /*7ba0*/  IMAD.WIDE R74, R227, 0x2, R204 ;  /* 0x00000002e34a7825 */ /* 0x000fc600078e02cc */
[----:B------:R-:W-:Y:S01]  /*7bb0*/  STL.64 [R1+0x13d8], R126 ;  /* 0x0013d87e01007387 */ /* 0x000fe20000100a00 */
[----:B------:R-:W-:-:S04]  /*7bc0*/  IMAD.WIDE R4, R228, 0x2, R202 ;  /* 0x00000002e4047825 */ /* 0x000fc800078e02ca */
[----:B0-----:R-:W-:Y:S01]  /*7bd0*/  IMAD.WIDE R2, R228, 0x2, R204 ;  /* 0x00000002e4027825 */ /* 0x001fe200078e02cc */
[----:B------:R-:W-:Y:S03]  /*7be0*/  STL.64 [R1+0xeb8], R114 ;  /* 0x000eb87201007387 */ /* 0x000fe60000100a00 */
[----:B------:R-:W-:Y:S01]  /*7bf0*/  IMAD.WIDE R106, R227, 0x2, R202 ;  /* 0x00000002e36a7825 */ /* 0x000fe200078e02ca */
[----:B------:R-:W-:Y:S04]  /*7c00*/  STL.64 [R1+0x1480], R114 ;  /* 0x0014807201007387 */ /* 0x000fe80000100a00 */
[----:B------:R-:W-:Y:S01]  /*7c10*/  STL.64 [R1+0xeb0], R112 ;  /* 0x000eb07001007387 */ /* 0x000fe20000100a00 */
[----:B------:R-:W-:-:S03]  /*7c20*/  IMAD R230, R230, 0xb, RZ ;  /* 0x0000000be6e67824 */ /* 0x000fc600078e02ff */
[----:B------:R0:W-:Y:S01]  /*7c30*/  STL.64 [R1+0xd38], R2 ;  /* 0x000d380201007387 */ /* 0x0001e20000100a00 */
[----:B------:R-:W-:-:S03]  /*7c40*/  IMAD.WIDE R96, R229, 0x2, R202 ;  /* 0x00000002e5607825 */ /* 0x000fc600078e02ca */
[----:B------:R-:W-:Y:S01]  /*7c50*/  STL.64 [R1+0xdf8], R74 ;  /* 0x000df84a01007387 */ /* 0x000fe20000100a00 */
[----:B------:R-:W-:-:S03]  /*7c60*/  IMAD.WIDE R86, R230, 0x2, R204 ;  /* 0x00000002e6567825 */ /* 0x000fc600078e02cc */
[----:B------:R-:W-:Y:S01]  /*7c70*/  STL.64 [R1+0xd30], R4 ;  /* 0x000d300401007387 */ /* 0x000fe20000100a00 */
[----:B0-----:R-:W-:-:S03]  /*7c80*/  IMAD.WIDE R2, R229, 0x2, R204 ;  /* 0x00000002e5027825 */ /* 0x001fc600078e02cc */
        /* <DEDUP_REMOVED lines=17> */
[----:B0-----:R-:W-:-:S04]  /*7da0*/  IMAD.WIDE R2, R232, 0x2, R202 ;  /* 0x00000002e8027825 */ /* 0x001fc800078e02ca */
[----:B------:R-:W-:Y:S01]  /*7db0*/  IMAD.WIDE R4, R234, 0x2, R204 ;  /* 0x00000002ea047825 */ /* 0x000fe200078e02cc */
[----:B------:R0:W-:Y:S03]  /*7dc0*/  STL.64 [R1+0xf50], R2 ;  /* 0x000f500201007387 */ /* 0x0001e60000100a00 */
[----:B------:R-:W-:Y:S01]  /*7dd0*/  IMAD R236, R236, 0x3b, RZ ;  /* 0x0000003becec7824 */ /* 0x000fe200078e02ff */
[----:B------:R-:W-:Y:S01]  /*7de0*/  STL.64 [R1+0xf58], R82 ;  /* 0x000f585201007387 */ /* 0x000fe20000100a00 */
[----:B------:R-:W-:-:S03]  /*7df0*/  IMAD.WIDE R76, R233, 0x2, R202 ;  /* 0x00000002e94c7825 */ /* 0x000fc600078e02ca */
[----:B------:R-:W-:Y:S01]  /*7e00*/  STL.64 [R1+0xe98], R78 ;  /* 0x000e984e01007387 */ /* 0x000fe20000100a00 */
[----:B0-----:R-:W-:-:S03]  /*7e10*/  IMAD.WIDE R2, R234, 0x2, R202 ;  /* 0x00000002ea027825 */ /* 0x001fc600078e02ca */
[----:B------:R0:W-:Y:S01]  /*7e20*/  STL.64 [R1+0xdd8], R4 ;  /* 0x000dd80401007387 */ /* 0x0001e20000100a00 */
[----:B------:R-:W-:-:S03]  /*7e30*/  IMAD.WIDE R14, R235, 0x2, R204 ;  /* 0x00000002eb0e7825 */ /* 0x000fc600078e02cc */
[----:B------:R1:W-:Y:S01]  /*7e40*/  STL.64 [R1+0xdd0], R2 ;  /* 0x000dd00201007387 */ /* 0x0003e20000100a00 */
[----:B------:R-:W-:-:S03]  /*7e50*/  IMAD R238, R238, 0x14, RZ ;  /* 0x00000014eeee7824 */ /* 0x000fc600078e02ff */
[----:B------:R-:W-:Y:S01]  /*7e60*/  STL.64 [R1+0xe90], R76 ;  /* 0x000e904c01007387 */ /* 0x000fe20000100a00 */
[----:B0-----:R-:W-:-:S04]  /*7e70*/  IMAD.WIDE R4, R235, 0x2, R202 ;  /* 0x00000002eb047825 */ /* 0x001fc800078e02ca */
[C---:B-1----:R-:W-:Y:S01]  /*7e80*/  IMAD.WIDE R2, R236.reuse, 0x2, R204 ;  /* 0x00000002ec027825 */ /* 0x042fe200078e02cc */
[----:B------:R-:W-:Y:S03]  /*7e90*/  STL.64 [R1+0xd10], R4 ;  /* 0x000d100401007387 */ /* 0x000fe60000100a00 */
[----:B------:R-:W-:Y:S01]  /*7ea0*/  IMAD.WIDE R18, R236, 0x2, R202 ;  /* 0x00000002ec127825 */ /* 0x000fe200078e02ca */
[----:B------:R-:W-:Y:S03]  /*7eb0*/  STL.64 [R1+0xd18], R14 ;  /* 0x000d180e01007387 */ /* 0x000fe60000100a00 */
[C---:B------:R-:W-:Y:S01]  /*7ec0*/  IMAD.WIDE R22, R237.reuse, 0x2, R204 ;  /* 0x00000002ed167825 */ /* 0x040fe200078e02cc */
[----:B------:R0:W-:Y:S03]  /*7ed0*/  STL.64 [R1+0xc20], R2 ;  /* 0x000c200201007387 */ /* 0x0001e60000100a00 */
[----:B------:R-:W-:Y:S01]  /*7ee0*/  IMAD R240, R240, 0x24, RZ ;  /* 0x00000024f0f07824 */ /* 0x000fe200078e02ff */
[----:B------:R-:W-:Y:S01]  /*7ef0*/  STL.64 [R1+0x12f0], R14 ;  /* 0x0012f00e01007387 */ /* 0x000fe20000100a00 */
[----:B------:R-:W-:-:S03]  /*7f00*/  IMAD.WIDE R24, R237, 0x2, R202 ;  /* 0x00000002ed187825 */ /* 0x000fc600078e02ca */
[----:B------:R-:W-:Y:S01]  /*7f10*/  STL.64 [R1+0xc18], R18 ;  /* 0x000c181201007387 */ /* 0x000fe20000100a00 */
[----:B------:R-:W-:Y:S02]  /*7f20*/  IMAD R241, R241, 0x2c, RZ ;  /* 0x0000002cf1f17824 */ /* 0x000fe400078e02ff */
[C---:B0-----:R-:W-:Y:S01]  /*7f30*/  IMAD.WIDE R2, R238.reuse, 0x2, R202 ;  /* 0x00000002ee027825 */ /* 0x041fe200078e02ca */
[----:B------:R-:W-:Y:S03]  /*7f40*/  STL.64 [R1+0x12c8], R18 ;  /* 0x0012c81201007387 */ /* 0x000fe60000100a00 */
[--C-:B------:R-:W-:Y:S01]  /*7f50*/  IMAD.WIDE R28, R238, 0x2, R204.reuse ;  /* 0x00000002ee1c7825 */ /* 0x100fe200078e02cc */
[----:B------:R-:W-:Y:S03]  /*7f60*/  STL.64 [R1+0x10b8], R22 ;  /* 0x0010b81601007387 */ /* 0x000fe60000100a00 */
[C---:B------:R-:W-:Y:S01]  /*7f70*/  IMAD.WIDE R32, R239.reuse, 0x2, R204 ;  /* 0x00000002ef207825 */ /* 0x040fe200078e02cc */
[----:B------:R0:W-:Y:S03]  /*7f80*/  STL.64 [R1+0xff0], R2 ;  /* 0x000ff00201007387 */ /* 0x0001e60000100a00 */
[--C-:B------:R-:W-:Y:S01]  /*7f90*/  IMAD.WIDE R4, R240, 0x2, R202.reuse ;  /* 0x00000002f0047825 */ /* 0x100fe200078e02ca */
[----:B------:R-:W-:Y:S03]  /*7fa0*/  STL.64 [R1+0x10b0], R24 ;  /* 0x0010b01801007387 */ /* 0x000fe60000100a00 */
[----:B------:R-:W-:Y:S01]  /*7fb0*/  IMAD.WIDE R34, R239, 0x2, R202 ;  /* 0x00000002ef227825 */ /* 0x000fe200078e02ca */
[----:B------:R-:W-:Y:S03]  /*7fc0*/  STL.64 [R1+0xff8], R28 ;  /* 0x000ff81c01007387 */ /* 0x000fe60000100a00 */
[--C-:B0-----:R-:W-:Y:S01]  /*7fd0*/  IMAD.WIDE R2, R241, 0x2, R204.reuse ;  /* 0x00000002f1027825 */ /* 0x101fe200078e02cc */
[----:B------:R-:W-:Y:S03]  /*7fe0*/  STL.64 [R1+0xf38], R32 ;  /* 0x000f382001007387 */ /* 0x000fe60000100a00 */
[----:B------:R-:W-:Y:S01]  /*7ff0*/  IMAD R242, R242, 0x34, RZ ;  /* 0x00000034f2f27824 */ /* 0x000fe200078e02ff */
[----:B------:R0:W-:Y:S01]  /*8000*/  STL.64 [R1+0xe70], R4 ;  /* 0x000e700401007387 */ /* 0x0001e20000100a00 */
[----:B------:R-:W-:-:S03]  /*8010*/  IMAD.WIDE R38, R240, 0x2, R204 ;  /* 0x00000002f0267825 */ /* 0x000fc600078e02cc */
[----:B------:R-:W-:Y:S01]  /*8020*/  STL.64 [R1+0xf30], R34 ;  /* 0x000f302201007387 */ /* 0x000fe20000100a00 */
[----:B------:R-:W-:Y:S02]  /*8030*/  IMAD R243, R243, 0x3c, RZ ;  /* 0x0000003cf3f37824 */ /* 0x000fe400078e02ff */
[----:B------:R-:W-:Y:S01]  /*8040*/  IMAD R244, R244, 0xd, RZ ;  /* 0x0000000df4f47824 */ /* 0x000fe200078e02ff */
[----:B------:R1:W-:Y:S01]  /*8050*/  STL.64 [R1+0xdb8], R2 ;  /* 0x000db80201007387 */ /* 0x0003e20000100a00 */
[----:B------:R-:W-:-:S04]  /*8060*/  IMAD.WIDE R44, R242, 0x2, R202 ;  /* 0x00000002f22c7825 */ /* 0x000fc800078e02ca */
[----:B0-----:R-:W-:Y:S01]  /*8070*/  IMAD.WIDE R4, R241, 0x2, R202 ;  /* 0x00000002f1047825 */ /* 0x001fe200078e02ca */
[----:B------:R-:W-:Y:S03]  /*8080*/  STL.64 [R1+0xe78], R38 ;  /* 0x000e782601007387 */ /* 0x000fe60000100a00 */
[----:B------:R-:W-:Y:S02]  /*8090*/  IMAD R245, R245, 0x15, RZ ;  /* 0x00000015f5f57824 */ /* 0x000fe400078e02ff */
[--C-:B-1----:R-:W-:Y:S01]  /*80a0*/  IMAD.WIDE R2, R242, 0x2, R204.reuse ;  /* 0x00000002f2027825 */ /* 0x102fe200078e02cc */
[----:B------:R0:W-:Y:S03]  /*80b0*/  STL.64 [R1+0xdb0], R4 ;  /* 0x000db00401007387 */ /* 0x0001e60000100a00 */
[C---:B------:R-:W-:Y:S01]  /*80c0*/  IMAD.WIDE R70, R243.reuse, 0x2, R204 ;  /* 0x00000002f3467825 */ /* 0x040fe200078e02cc */
[----:B------:R-:W2:Y:S03]  /*80d0*/  LDL.64 R162, [R1+0xef8] ;  /* 0x000ef80001a27983 */ /* 0x000ea60000100a00 */
[----:B------:R-:W-:Y:S01]  /*80e0*/  IMAD.WIDE R48, R243, 0x2, R202 ;  /* 0x00000002f3307825 */ /* 0x000fe200078e02ca */
[----:B------:R1:W-:Y:S03]  /*80f0*/  STL.64 [R1+0xcf8], R2 ;  /* 0x000cf80201007387 */ /* 0x0003e60000100a00 */
[----:B------:R-:W-:-:S02]  /*8100*/  IMAD R246, R246, 0x1d, RZ ;  /* 0x0000001df6f67824 */ /* 0x000fc400078e02ff */
[C---:B------:R-:W-:Y:S01]  /*8110*/  IMAD.WIDE R50, R244.reuse, 0x2, R204 ;  /* 0x00000002f4327825 */ /* 0x040fe200078e02cc */
[----:B------:R-:W-:Y:S03]  /*8120*/  STL.64 [R1+0xcf0], R44 ;  /* 0x000cf02c01007387 */ /* 0x000fe60000100a00 */
[----:B------:R-:W-:Y:S01]  /*8130*/  IMAD.WIDE R52, R244, 0x2, R202 ;  /* 0x00000002f4347825 */ /* 0x000fe200078e02ca */
[----:B------:R-:W-:Y:S03]  /*8140*/  STL.64 [R1+0xc00], R70 ;  /* 0x000c004601007387 */ /* 0x000fe60000100a00 */
[----:B------:R-:W-:Y:S02]  /*8150*/  IMAD R247, R247, 0x25, RZ ;  /* 0x00000025f7f77824 */ /* 0x000fe400078e02ff */
[C---:B------:R-:W-:Y:S01]  /*8160*/  IMAD.WIDE R56, R245.reuse, 0x2, R204 ;  /* 0x00000002f5387825 */ /* 0x040fe200078e02cc */
[----:B------:R-:W-:Y:S03]  /*8170*/  STL.64 [R1+0xbf8], R48 ;  /* 0x000bf83001007387 */ /* 0x000fe60000100a00 */
[----:B------:R-:W-:Y:S01]  /*8180*/  IMAD.WIDE R68, R245, 0x2, R202 ;  /* 0x00000002f5447825 */ /* 0x000fe200078e02ca */
[----:B------:R-:W-:Y:S03]  /*8190*/  STL.64 [R1+0x1098], R50 ;  /* 0x0010983201007387 */ /* 0x000fe60000100a00 */
        /* <DEDUP_REMOVED lines=11> */
[C---:B0-----:R-:W-:Y:S01]  /*8250*/  IMAD.WIDE R4, R248.reuse, 0x2, R204 ;  /* 0x00000002f8047825 */ /* 0x041fe200078e02cc */
[----:B------:R-:W-:Y:S03]  /*8260*/  STL.64 [R1+0xf10], R206 ;  /* 0x000f10ce01007387 */ /* 0x000fe60000100a00 */
[----:B------:R-:W-:Y:S01]  /*8270*/  IMAD.WIDE R6, R248, 0x2, R202 ;  /* 0x00000002f8067825 */ /* 0x000fe200078e02ca */
[----:B------:R-:W-:Y:S03]  /*8280*/  STL.64 [R1+0xe58], R64 ;  /* 0x000e584001007387 */ /* 0x000fe60000100a00 */
[C---:B------:R-:W-:Y:S01]  /*8290*/  IMAD.WIDE R10, R249.reuse, 0x2, R204 ;  /* 0x00000002f90a7825 */ /* 0x040fe200078e02cc */
[----:B------:R-:W-:Y:S03]  /*82a0*/  STL.64 [R1+0xe50], R66 ;  /* 0x000e504201007387 */ /* 0x000fe60000100a00 */
[----:B------:R-:W-:Y:S01]  /*82b0*/  IMAD.WIDE R100, R249, 0x2, R202 ;  /* 0x00000002f9647825 */ /* 0x000fe200078e02ca */
[----:B------:R-:W-:Y:S03]  /*82c0*/  STL.64 [R1+0xd98], R4 ;  /* 0x000d980401007387 */ /* 0x000fe60000100a00 */
[----:B------:R-:W-:Y:S01]  /*82d0*/  IMAD.WIDE R168, R250, 0x2, R204 ;  /* 0x00000002faa87825 */ /* 0x000fe200078e02cc */
[----:B------:R-:W-:Y:S03]  /*82e0*/  STL.64 [R1+0xd90], R6 ;  /* 0x000d900601007387 */ /* 0x000fe60000100a00 */
[----:B------:R-:W-:Y:S01]  /*82f0*/  IMAD.WIDE R180, R102, 0x2, R200 ;  /* 0x0000000266b47825 */ /* 0x000fe200078e02c8 */
[----:B------:R-:W-:Y:S03]  /*8300*/  STL.64 [R1+0xcd8], R10 ;  /* 0x000cd80a01007387 */ /* 0x000fe60000100a00 */
[----:B------:R-:W-:Y:S01]  /*8310*/  IMAD.WIDE R134, R250, 0x2, R202 ;  /* 0x00000002fa867825 */ /* 0x000fe200078e02ca */
[----:B------:R-:W-:Y:S03]  /*8320*/  STL.64 [R1+0xcd0], R100 ;  /* 0x000cd06401007387 */ /* 0x000fe60000100a00 */
[--C-:B------:R-:W-:Y:S01]  /*8330*/  IMAD.WIDE R190, R103, 0x2, R200.reuse ;  /* 0x0000000267be7825 */ /* 0x100fe200078e02c8 */
[----:B------:R-:W-:Y:S03]  /*8340*/  STL.64 [R1+0xbe0], R168 ;  /* 0x000be0a801007387 */ /* 0x000fe60000100a00 */
[--C-:B------:R-:W-:Y:S01]  /*8350*/  IMAD.WIDE R140, R109, 0x2, R200.reuse ;  /* 0x000000026d8c7825 */ /* 0x100fe200078e02c8 */
[----:B------:R0:W-:Y:S03]  /*8360*/  STL.64 [R1+0x1128], R180 ;  /* 0x001128b401007387 */ /* 0x0001e60000100a00 */
[--C-:B------:R-:W-:Y:S01]  /*8370*/  IMAD.WIDE R210, R197, 0x2, R200.reuse ;  /* 0x00000002c5d27825 */ /* 0x100fe200078e02c8 */
[----:B------:R-:W-:Y:S03]  /*8380*/  STL.64 [R1+0xbd8], R134 ;  /* 0x000bd88601007387 */ /* 0x000fe60000100a00 */
        /* <DEDUP_REMOVED lines=68> */
[--C-:B-1----:R-:W-:Y:S01]  /*87d0*/  IMAD.WIDE R2, R247, 0x2, R200.reuse ;  /* 0x00000002f7027825 */ /* 0x102fe200078e02c8 */
        /* <DEDUP_REMOVED lines=10> */
[----:B------:R-:W3:Y:S03]  /*8880*/  LDL.64 R102, [R1+0xcb0] ;  /* 0x000cb00001667983 */ /* 0x000ee60000100a00 */
[--C-:B------:R-:W-:Y:S01]  /*8890*/  IMAD.WIDE R194, R109, 0x2, R198.reuse ;  /* 0x000000026dc27825 */ /* 0x100fe200078e02c6 */
[----:B------:R1:W-:Y:S03]  /*88a0*/  STL.64 [R1+0x1120], R184 ;  /* 0x001120b801007387 */ /* 0x0003e60000100a00 */
[--C-:B------:R-:W-:Y:S01]  /*88b0*/  IMAD.WIDE R114, R197, 0x2, R198.reuse ;  /* 0x00000002c5727825 */ /* 0x100fe200078e02c6 */
[----:B------:R-:W-:Y:S03]  /*88c0*/  STL.64 [R1+0xcc8], R166 ;  /* 0x000cc8a601007387 */ /* 0x000fe60000100a00 */
[--C-:B------:R-:W-:Y:S01]  /*88d0*/  IMAD.WIDE R150, R213, 0x2, R198.reuse ;  /* 0x00000002d5967825 */ /* 0x100fe200078e02c6 */
[----:B------:R4:W-:Y:S03]  /*88e0*/  STL.64 [R1+0x1060], R170 ;  /* 0x001060aa01007387 */ /* 0x0009e60000100a00 */
[--C-:B------:R-:W-:Y:S01]  /*88f0*/  IMAD.WIDE R106, R214, 0x2, R198.reuse ;  /* 0x00000002d66a7825 */ /* 0x100fe200078e02c6 */
[----:B------:R-:W-:Y:S03]  /*8900*/  STL.64 [R1+0xbd0], R136 ;  /* 0x000bd08801007387 */ /* 0x000fe60000100a00 */
[--C-:B------:R-:W-:Y:S01]  /*8910*/  IMAD.WIDE R96, R215, 0x2, R198.reuse ;  /* 0x00000002d7607825 */ /* 0x100fe200078e02c6 */
[----:B------:R0:W-:Y:S04]  /*8920*/  STL.64 [R1+0xfa0], R194 ;  /* 0x000fa0c201007387 */ /* 0x0001e80000100a00 */
[----:B------:R0:W-:Y:S01]  /*8930*/  STL.64 [R1+0xee0], R114 ;  /* 0x000ee07201007387 */ /* 0x0001e20000100a00 */
[----:B------:R-:W-:-:S03]  /*8940*/  IMAD.WIDE R160, R216, 0x2, R198 ;  /* 0x00000002d8a07825 */ /* 0x000fc600078e02c6 */
[----:B------:R-:W2:Y:S01]  /*8950*/  LDL.64 R214, [R1+0xcb8] ;  /* 0x000cb80001d67983 */ /* 0x000ea20000100a00 */
[----:B------:R-:W-:-:S03]  /*8960*/  IMAD.WIDE R156, R217, 0x2, R198 ;  /* 0x00000002d99c7825 */ /* 0x000fc600078e02c6 */
[----:B------:R-:W-:Y:S01]  /*8970*/  STL.64 [R1+0xe20], R150 ;  /* 0x000e209601007387 */ /* 0x000fe20000100a00 */
[----:B------:R-:W-:-:S03]  /*8980*/  IMAD.WIDE R152, R218, 0x2, R198 ;  /* 0x00000002da987825 */ /* 0x000fc600078e02c6 */
[----:B------:R0:W-:Y:S01]  /*8990*/  STL.64 [R1+0xd60], R106 ;  /* 0x000d606a01007387 */ /* 0x0001e20000100a00 */
[----:B------:R-:W-:-:S03]  /*89a0*/  IMAD.WIDE R148, R219, 0x2, R198 ;  /* 0x00000002db947825 */ /* 0x000fc600078e02c6 */
[----:B------:R-:W2:Y:S01]  /*89b0*/  LDL.64 R216, [R1+0xd70] ;  /* 0x000d700001d87983 */ /* 0x000ea20000100a00 */
[----:B------:R-:W-:-:S03]  /*89c0*/  IMAD.WIDE R126, R220, 0x2, R198 ;  /* 0x00000002dc7e7825 */ /* 0x000fc600078e02c6 */
[----:B------:R0:W-:Y:S01]  /*89d0*/  STL.64 [R1+0xca0], R96 ;  /* 0x000ca06001007387 */ /* 0x0001e20000100a00 */
[----:B------:R-:W-:-:S03]  /*89e0*/  IMAD.WIDE R90, R221, 0x2, R198 ;  /* 0x00000002dd5a7825 */ /* 0x000fc600078e02c6 */
[----:B------:R-:W2:Y:S01]  /*89f0*/  LDL.64 R218, [R1+0xd78] ;  /* 0x000d780001da7983 */ /* 0x000ea20000100a00 */
[----:B------:R-:W-:-:S03]  /*8a00*/  IMAD.WIDE R14, R222, 0x2, R198 ;  /* 0x00000002de0e7825 */ /* 0x000fc600078e02c6 */
[----:B------:R0:W-:Y:S01]  /*8a10*/  STL.64 [R1+0x1100], R160 ;  /* 0x001100a001007387 */ /* 0x0001e20000100a00 */
[----:B------:R-:W-:-:S03]  /*8a20*/  PRMT R177, RZ, 0x7610, R177 ;  /* 0x00007610ffb17816 */ /* 0x000fc600000000b1 */
[----:B------:R0:W-:Y:S01]  /*8a30*/  STL.64 [R1+0x1040], R156 ;  /* 0x0010409c01007387 */ /* 0x0001e20000100a00 */
[----:B------:R-:W-:-:S03]  /*8a40*/  IMAD.WIDE R128, R223, 0x2, R198 ;  /* 0x00000002df807825 */ /* 0x000fc600078e02c6 */
[----:B------:R-:W2:Y:S01]  /*8a50*/  LDL.64 R220, [R1+0xfb8] ;  /* 0x000fb80001dc7983 */ /* 0x000ea20000100a00 */
[----:B------:R-:W-:-:S03]  /*8a60*/  IMAD.WIDE R124, R224, 0x2, R198 ;  /* 0x00000002e07c7825 */ /* 0x000fc600078e02c6 */
[----:B------:R0:W-:Y:S04]  /*8a70*/  STL.64 [R1+0xf80], R152 ;  /* 0x000f809801007387 */ /* 0x0001e80000100a00 */
[----:B------:R-:W-:Y:S04]  /*8a80*/  STL.64 [R1+0xec0], R148 ;  /* 0x000ec09401007387 */ /* 0x000fe80000100a00 */
[----:B------:R-:W2:Y:S04]  /*8a90*/  LDL.64 R222, [R1+0x1070] ;  /* 0x0010700001de7983 */ /* 0x000ea80000100a00 */
[----:B------:R-:W-:Y:S04]  /*8aa0*/  STL.64 [R1+0xe00], R126 ;  /* 0x000e007e01007387 */ /* 0x000fe80000100a00 */
[----:B------:R0:W-:Y:S04]  /*8ab0*/  STL.64 [R1+0xd40], R90 ;  /* 0x000d405a01007387 */ /* 0x0001e80000100a00 */
[----:B------:R0:W-:Y:S04]  /*8ac0*/  STL.64 [R1+0xc80], R14 ;  /* 0x000c800e01007387 */ /* 0x0001e80000100a00 */
[----:B------:R0:W-:Y:S04]  /*8ad0*/  STL.64 [R1+0x10e0], R128 ;  /* 0x0010e08001007387 */ /* 0x0001e80000100a00 */
[----:B------:R0:W-:Y:S04]  /*8ae0*/  STL.64 [R1+0x1020], R124 ;  /* 0x0010207c01007387 */ /* 0x0001e80000100a00 */
[----:B------:R-:W2:Y:S04]  /*8af0*/  @P1 LDG.E.U16 R177, desc[UR10][R178.64] ;  /* 0x0000000ab2b11981 */ /* 0x000ea8000c1e1500 */
[----:B------:R-:W2:Y:S04]  /*8b00*/  LDL.LU.64 R178, [R1+0x14e0] ;  /* 0x0014e00001b27983 */ /* 0x000ea80000300a00 */
[----:B--2---:R-:W2:Y:S04]  /*8b10*/  @P1 LDG.E.U16 R178, desc[UR10][R186.64] ;  /* 0x0000000abab21981 */ /* 0x004ea8000c1e1500 */
[----:B------:R-:W2:Y:S04]  /*8b20*/  @P1 LDG.E.U16 R179, desc[UR10][R180.64] ;  /* 0x0000000ab4b31981 */ /* 0x000ea8000c1e1500 */
[----:B------:R-:W2:Y:S04]  /*8b30*/  LDL.LU.64 R186, [R1+0x14d8] ;  /* 0x0014d80001ba7983 */ /* 0x000ea80000300a00 */
[----:B0-----:R-:W3:Y:S01]  /*8b40*/  LDL.LU.64 R180, [R1+0x14d0] ;  /* 0x0014d00001b47983 */ /* 0x001ee20000300a00 */
[----:B------:R-:W-:-:S06]  /*8b50*/  PRMT R188, RZ, 0x7610, R188 ;  /* 0x00007610ffbc7816 */ /* 0x000fcc00000000bc */
[----:B------:R-:W4:Y:S04]  /*8b60*/  @P1 LDG.E.U16 R188, desc[UR10][R194.64] ;  /* 0x0000000ac2bc1981 */ /* 0x000f28000c1e1500 */
[----:B--2---:R-:W2:Y:S04]  /*8b70*/  @P1 LDG.E.U16 R186, desc[UR10][R192.64] ;  /* 0x0000000ac0ba1981 */ /* 0x004ea8000c1e1500 */
[----:B---3--:R-:W3:Y:S04]  /*8b80*/  @P1 LDG.E.U16 R180, desc[UR10][R184.64] ;  /* 0x0000000ab8b41981 */ /* 0x008ee8000c1e1500 */
[----:B------:R-:W2:Y:S04]  /*8b90*/  @P1 LDG.E.U16 R181, desc[UR10][R182.64] ;  /* 0x0000000ab6b51981 */ /* 0x000ea8000c1e1500 */
[----:B------:R-:W2:Y:S04]  /*8ba0*/  @P1 LDG.E.U16 R187, desc[UR10][R140.64] ;  /* 0x0000000a8cbb1981 */ /* 0x000ea8000c1e1500 */
[----:B-1----:R-:W2:Y:S04]  /*8bb0*/  LDL.LU.64 R184, [R1+0x14c8] ;  /* 0x0014c80001b87983 */ /* 0x002ea80000300a00 */
[----:B------:R-:W3:Y:S01]  /*8bc0*/  LDL.LU.64 R182, [R1+0x14c0] ;  /* 0x0014c00001b67983 */ /* 0x000ee20000300a00 */
[----:B------:R-:W-:-:S06]  /*8bd0*/  PRMT R189, RZ, 0x7610, R189 ;  /* 0x00007610ffbd7816 */ /* 0x000fcc00000000bd */
[----:B------:R-:W4:Y:S04]  /*8be0*/  @P1 LDG.E.U16 R189, desc[UR10][R162.64] ;  /* 0x0000000aa2bd1981 */ /* 0x000f28000c1e1500 */
[----:B--2---:R-:W2:Y:S04]  /*8bf0*/  @P1 LDG.E.U16 R184, desc[UR10][R170.64] ;  /* 0x0000000aaab81981 */ /* 0x004ea8000c1e1500 */
[----:B---3--:R-:W3:Y:S01]  /*8c00*/  @P1 LDG.E.U16 R183, desc[UR10][R190.64] ;  /* 0x0000000abeb71981 */ /* 0x008ee2000c1e1500 */
[----:B------:R-:W-:Y:S02]  /*8c10*/  PRMT R212, RZ, 0x7610, R212 ;  /* 0x00007610ffd47816 */ /* 0x000fe400000000d4 */
[----:B------:R-:W-:Y:S01]  /*8c20*/  PRMT R172, RZ, 0x7610, R172 ;  /* 0x00007610ffac7816 */ /* 0x000fe200000000ac */
[----:B------:R-:W2:Y:S04]  /*8c30*/  @P1 LDG.E.U16 R182, desc[UR10][R222.64] ;  /* 0x0000000adeb61981 */ /* 0x000ea8000c1e1500 */
[----:B------:R0:W2:Y:S04]  /*8c40*/  @P1 LDG.E.U16 R212, desc[UR10][R106.64] ;  /* 0x0000000a6ad41981 */ /* 0x0000a8000c1e1500 */
[----:B------:R-:W2:Y:S04]  /*8c50*/  LDL.LU.64 R190, [R1+0x14b8] ;  /* 0x0014b80001be7983 */ /* 0x000ea80000300a00 */
[----:B----4-:R-:W4:Y:S04]  /*8c60*/  LDL.LU.64 R170, [R1+0x14b0] ;  /* 0x0014b00001aa7983 */ /* 0x010f280000300a00 */
[----:B------:R-:W3:Y:S04]  /*8c70*/  LDL.LU.64 R192, [R1+0x14a8] ;  /* 0x0014a80001c07983 */ /* 0x000ee80000300a00 */
[----:B------:R-:W4:Y:S04]  /*8c80*/  LDL.LU.64 R140, [R1+0x14a0] ;  /* 0x0014a000018c7983 */ /* 0x000f280000300a00 */
[----:B------:R-:W4:Y:S04]  /*8c90*/  LDL.LU.64 R194, [R1+0x1498] ;  /* 0x0014980001c27983 */ /* 0x000f280000300a00 */
[----:B------:R-:W4:Y:S04]  /*8ca0*/  LDL.64 R162, [R1+0x1118] ;  /* 0x0011180001a27983 */ /* 0x000f280000100a00 */
[----:B------:R1:W4:Y:S04]  /*8cb0*/  @P1 LDG.E.U16 R172, desc[UR10][R102.64] ;  /* 0x0000000a66ac1981 */ /* 0x000328000c1e1500 */
[----:B------:R-:W4:Y:S04]  /*8cc0*/  @P1 LDG.E.U16 R185, desc[UR10][R220.64] ;  /* 0x0000000adcb91981 */ /* 0x000f28000c1e1500 */
[----:B--2---:R-:W2:Y:S04]  /*8cd0*/  @P1 LDG.E.U16 R190, desc[UR10][R208.64] ;  /* 0x0000000ad0be1981 */ /* 0x004ea8000c1e1500 */
[----:B------:R-:W2:Y:S04]  /*8ce0*/  @P1 LDG.E.U16 R191, desc[UR10][R210.64] ;  /* 0x0000000ad2bf1981 */ /* 0x000ea8000c1e1500 */
[----:B---3--:R-:W3:Y:S04]  /*8cf0*/  @P1 LDG.E.U16 R192, desc[UR10][R114.64] ;  /* 0x0000000a72c01981 */ /* 0x008ee8000c1e1500 */
[----:B------:R-:W2:Y:S04]  /*8d00*/  LDL.LU.64 R208, [R1+0x1490] ;  /* 0x0014900001d07983 */ /* 0x000ea80000300a00 */
[----:B------:R-:W3:Y:S04]  /*8d10*/  LDL.LU.64 R210, [R1+0x1488] ;  /* 0x0014880001d27983 */ /* 0x000ee80000300a00 */
[----:B------:R-:W3:Y:S04]  /*8d20*/  LDL.LU.64 R114, [R1+0x1480] ;  /* 0x0014800001727983 */ /* 0x000ee80000300a00 */
[----:B----4-:R-:W4:Y:S04]  /*8d30*/  @P1 LDG.E.U16 R193, desc[UR10][R140.64] ;  /* 0x0000000a8cc11981 */ /* 0x010f28000c1e1500 */
[----:B------:R-:W4:Y:S04]  /*8d40*/  @P1 LDG.E.U16 R194, desc[UR10][R170.64] ;  /* 0x0000000aaac21981 */ /* 0x000f28000c1e1500 */
[----:B------:R-:W4:Y:S04]  /*8d50*/  @P1 LDG.E.U16 R195, desc[UR10][R158.64] ;  /* 0x0000000a9ec31981 */ /* 0x000f28000c1e1500 */
[----:B------:R-:W4:Y:S04]  /*8d60*/  LDL.LU.64 R140, [R1+0x1478] ;  /* 0x00147800018c7983 */ /* 0x000f280000300a00 */
[----:B------:R-:W4:Y:S04]  /*8d70*/  LDL.LU.64 R170, [R1+0x1470] ;  /* 0x0014700001aa7983 */ /* 0x000f280000300a00 */
[----:B------:R-:W4:Y:S04]  /*8d80*/  LDL.64 R158, [R1+0x1058] ;  /* 0x00105800019e7983 */ /* 0x000f280000100a00 */
[----:B--2---:R-:W2:Y:S04]  /*8d90*/  @P1 LDG.E.U16 R208, desc[UR10][R150.64] ;  /* 0x0000000a96d01981 */ /* 0x004ea8000c1e1500 */
[----:B---3--:R-:W3:Y:S01]  /*8da0*/  @P1 LDG.E.U16 R211, desc[UR10][R130.64] ;  /* 0x0000000a82d31981 */ /* 0x008ee2000c1e1500 */
[----:B0-----:R-:W-:-:S03]  /*8db0*/  IMAD.WIDE R106, R225, 0x2, R198 ;  /* 0x00000002e16a7825 */ /* 0x001fc600078e02c6 */
[----:B------:R-:W2:Y:S04]  /*8dc0*/  @P1 LDG.E.U16 R210, desc[UR10][R216.64] ;  /* 0x0000000ad8d21981 */ /* 0x000ea8000c1e1500 */
[----:B------:R-:W2:Y:S04]  /*8dd0*/  LDL.LU.64 R150, [R1+0x1468] ;  /* 0x0014680001967983 */ /* 0x000ea80000300a00 */
[----:B------:R-:W2:Y:S01]  /*8de0*/  LDL.64 R130, [R1+0xf90] ;  /* 0x000f900001827983 */ /* 0x000ea20000100a00 */
[----:B-1----:R-:W-:-:S03]  /*8df0*/  IMAD.WIDE R102, R229, 0x2, R198 ;  /* 0x00000002e5667825 */ /* 0x002fc600078e02c6 */
[----:B------:R-:W2:Y:S04]  /*8e00*/  @P1 LDG.E.U16 R209, desc[UR10][R218.64] ;  /* 0x0000000adad11981 */ /* 0x000ea8000c1e1500 */
[----:B----4-:R-:W4:Y:S04]  /*8e10*/  @P1 LDG.E.U16 R141, desc[UR10][R214.64] ;  /* 0x0000000ad68d1981 */ /* 0x010f28000c1e1500 */
[----:B------:R-:W2:Y:S04]  /*8e20*/  @P1 LDG.E.U16 R171, desc[UR10][R164.64] ;  /* 0x0000000aa4ab1981 */ /* 0x000ea8000c1e1500 */
[----:B------:R0:W2:Y:S04]  /*8e30*/  @P1 LDG.E.U16 R170, desc[UR10][R96.64] ;  /* 0x0000000a60aa1981 */ /* 0x0000a8000c1e1500 */
[----:B------:R-:W2:Y:S01]  /*8e40*/  LDL.LU.64 R164, [R1+0x1460] ;  /* 0x0014600001a47983 */ /* 0x000ea20000300a00 */
[----:B------:R-:W-:-:S04]  /*8e50*/  IMAD.WIDE R224, R227, 0x2, R198 ;  /* 0x00000002e3e07825 */ /* 0x000fc800078e02c6 */
[--C-:B0-----:R-:W-:Y:S01]  /*8e60*/  IMAD.WIDE R96, R226, 0x2, R198.reuse ;  /* 0x00000002e2607825 */ /* 0x101fe200078e02c6 */
[----:B------:R0:W-:Y:S03]  /*8e70*/  STL.64 [R1+0xf60], R106 ;  /* 0x000f606a01007387 */ /* 0x0001e60000100a00 */
[----:B------:R-:W-:Y:S01]  /*8e80*/  IMAD.WIDE R216, R228, 0x2, R198 ;  /* 0x00000002e4d87825 */ /* 0x000fe200078e02c6 */
[----:B------:R-:W3:Y:S04]  /*8e90*/  LDL.64 R222, [R1+0xd58] ;  /* 0x000d580001de7983 */ /* 0x000ee80000100a00 */
[----:B------:R-:W3:Y:S04]  /*8ea0*/  LDL.64 R220, [R1+0xd50] ;  /* 0x000d500001dc7983 */ /* 0x000ee80000100a00 */
[----:B------:R-:W3:Y:S04]  /*8eb0*/  LDL.64 R218, [R1+0xc98] ;  /* 0x000c980001da7983 */ /* 0x000ee80000100a00 */
[----:B------:R-:W4:Y:S04]  /*8ec0*/  LDL.64 R214, [R1+0xc90] ;  /* 0x000c900001d67983 */ /* 0x000f280000100a00 */
[----:B------:R-:W4:Y:S04]  /*8ed0*/  LDL.64 R226, [R1+0xe10] ;  /* 0x000e100001e27983 */ /* 0x000f280000100a00 */
[----:B------:R-:W4:Y:S04]  /*8ee0*/  LDL.64 R228, [R1+0xe18] ;  /* 0x000e180001e47983 */ /* 0x000f280000100a00 */
[----:B------:R1:W-:Y:S04]  /*8ef0*/  STL.64 [R1+0xea0], R96 ;  /* 0x000ea06001007387 */ /* 0x0003e80000100a00 */
[----:B--2---:R-:W2:Y:S04]  /*8f00*/  @P1 LDG.E.U16 R165, desc[UR10][R162.64] ;  /* 0x0000000aa2a51981 */ /* 0x004ea8000c1e1500 */
[----:B------:R-:W2:Y:S04]  /*8f10*/  LDL.LU.64 R162, [R1+0x1458] ;  /* 0x0014580001a27983 */ /* 0x000ea80000300a00 */
[----:B------:R-:W-:Y:S01]  /*8f20*/  STL.64 [R1+0xde0], R224 ;  /* 0x000de0e001007387 */ /* 0x000fe20000100a00 */
[----:B------:R-:W-:-:S06]  /*8f30*/  PRMT R108, RZ, 0x7610, R108 ;  /* 0x00007610ff6c7816 */ /* 0x000fcc000000006c */
[----:B---3--:R-:W3:Y:S04]  /*8f40*/  @P1 LDG.E.U16 R108, desc[UR10][R218.64] ;  /* 0x0000000ada6c1981 */ /* 0x008ee8000c1e1500 */
[----:B----4-:R-:W4:Y:S04]  /*8f50*/  @P1 LDG.E.U16 R140, desc[UR10][R214.64] ;  /* 0x0000000ad68c1981 */ /* 0x010f28000c1e1500 */
[----:B--2---:R-:W2:Y:S04]  /*8f60*/  @P1 LDG.E.U16 R164, desc[UR10][R162.64] ;  /* 0x0000000aa2a41981 */ /* 0x004ea8000c1e1500 */
[----:B------:R-:W2:Y:S04]  /*8f70*/  LDL.LU.64 R162, [R1+0x1450] ;  /* 0x0014500001a27983 */ /* 0x000ea80000300a00 */
[----:B------:R0:W-:Y:S04]  /*8f80*/  STL.64 [R1+0xd20], R216 ;  /* 0x000d20d801007387 */ /* 0x0001e80000100a00 */
[----:B--2---:R-:W2:Y:S04]  /*8f90*/  @P1 LDG.E.U16 R163, desc[UR10][R144.64] ;  /* 0x0000000a90a31981 */ /* 0x004ea8000c1e1500 */
[----:B------:R-:W2:Y:S04]  /*8fa0*/  @P1 LDG.E.U16 R162, desc[UR10][R160.64] ;  /* 0x0000000aa0a21981 */ /* 0x000ea8000c1e1500 */
[----:B------:R-:W2:Y:S04]  /*8fb0*/  LDL.LU.64 R144, [R1+0x1448] ;  /* 0x0014480001907983 */ /* 0x000ea80000300a00 */
[----:B------:R0:W-:Y:S04]  /*8fc0*/  STL.64 [R1+0xc28], R102 ;  /* 0x000c286601007387 */ /* 0x0001e80000100a00 */
[----:B------:R-:W2:Y:S04]  /*8fd0*/  LDL.LU.64 R160, [R1+0x1440] ;  /* 0x0014400001a07983 */ /* 0x000ea80000300a00 */
[----:B--2---:R-:W2:Y:S04]  /*8fe0*/  @P1 LDG.E.U16 R161, desc[UR10][R158.64] ;  /* 0x0000000a9ea11981 */ /* 0x004ea8000c1e1500 */
[----:B------:R-:W2:Y:S04]  /*8ff0*/  LDL.LU.64 R158, [R1+0x1438] ;  /* 0x00143800019e7983 */ /* 0x000ea80000300a00 */
[----:B--2---:R-:W2:Y:S04]  /*9000*/  @P1 LDG.E.U16 R160, desc[UR10][R158.64] ;  /* 0x0000000a9ea01981 */ /* 0x004ea8000c1e1500 */
[----:B------:R-:W2:Y:S04]  /*9010*/  LDL.LU.64 R158, [R1+0x1430] ;  /* 0x00143000019e7983 */ /* 0x000ea80000300a00 */
[----:B--2---:R-:W2:Y:S04]  /*9020*/  @P1 LDG.E.U16 R159, desc[UR10][R154.64] ;  /* 0x0000000a9a9f1981 */ /* 0x004ea8000c1e1500 */
[----:B------:R-:W2:Y:S04]  /*9030*/  @P1 LDG.E.U16 R158, desc[UR10][R156.64] ;  /* 0x0000000a9c9e1981 */ /* 0x000ea8000c1e1500 */
[----:B------:R-:W2:Y:S04]  /*9040*/  LDL.LU.64 R154, [R1+0x1428] ;  /* 0x00142800019a7983 */ /* 0x000ea80000300a00 */
[----:B------:R-:W2:Y:S04]  /*9050*/  LDL.LU.64 R156, [R1+0x1420] ;  /* 0x00142000019c7983 */ /* 0x000ea80000300a00 */
[----:B--2---:R-:W2:Y:S04]  /*9060*/  @P1 LDG.E.U16 R157, desc[UR10][R154.64] ;  /* 0x0000000a9a9d1981 */ /* 0x004ea8000c1e1500 */
[----:B------:R-:W2:Y:S04]  /*9070*/  @P1 LDG.E.U16 R156, desc[UR10][R130.64] ;  /* 0x0000000a829c1981 */ /* 0x000ea8000c1e1500 */
[----:B------:R-:W2:Y:S04]  /*9080*/  LDL.LU.64 R154, [R1+0x1418] ;  /* 0x00141800019a7983 */ /* 0x000ea80000300a00 */
[----:B------:R-:W3:Y:S04]  /*9090*/  LDL.64 R130, [R1+0x10f8] ;  /* 0x0010f80001827983 */ /* 0x000ee80000100a00 */
[----:B--2---:R-:W2:Y:S04]  /*90a0*/  @P1 LDG.E.U16 R155, desc[UR10][R142.64] ;  /* 0x0000000a8e9b1981 */ /* 0x004ea8000c1e1500 */
[----:B------:R-:W2:Y:S04]  /*90b0*/  @P1 LDG.E.U16 R154, desc[UR10][R152.64] ;  /* 0x0000000a989a1981 */ /* 0x000ea8000c1e1500 */
[----:B------:R-:W2:Y:S04]  /*90c0*/  LDL.LU.64 R142, [R1+0x1410] ;  /* 0x00141000018e7983 */ /* 0x000ea80000300a00 */
[----:B------:R-:W3:Y:S04]  /*90d0*/  LDL.LU.64 R152, [R1+0x1408] ;  /* 0x0014080001987983 */ /* 0x000ee80000300a00 */
[----:B--2---:R-:W2:Y:S04]  /*90e0*/  @P1 LDG.E.U16 R143, desc[UR10][R120.64] ;  /* 0x0000000a788f1981 */ /* 0x004ea8000c1e1500 */
[----:B---3--:R-:W3:Y:S04]  /*90f0*/  @P1 LDG.E.U16 R153, desc[UR10][R144.64] ;  /* 0x0000000a90991981 */ /* 0x008ee8000c1e1500 */
[----:B------:R-:W2:Y:S04]  /*9100*/  @P1 LDG.E.U16 R152, desc[UR10][R150.64] ;  /* 0x0000000a96981981 */ /* 0x000ea8000c1e1500 */
[----:B------:R0:W2:Y:S04]  /*9110*/  @P1 LDG.E.U16 R142, desc[UR10][R90.64] ;  /* 0x0000000a5a8e1981 */ /* 0x0000a8000c1e1500 */
[----:B------:R-:W2:Y:S04]  /*9120*/  LDL.LU.64 R144, [R1+0x1400] ;  /* 0x0014000001907983 */ /* 0x000ea80000300a00 */
[----:B------:R-:W3:Y:S01]  /*9130*/  LDL.LU.64 R150, [R1+0x13f8] ;  /* 0x0013f80001967983 */ /* 0x000ee20000300a00 */
[----:B0-----:R-:W-:-:S03]  /*9140*/  IMAD.WIDE R90, R230, 0x2, R198 ;  /* 0x00000002e65a7825 */ /* 0x001fc600078e02c6 */
[----:B--2---:R-:W2:Y:S04]  /*9150*/  @P1 LDG.E.U16 R145, desc[UR10][R222.64] ;  /* 0x0000000ade911981 */ /* 0x004ea8000c1e1500 */
[----:B---3--:R-:W3:Y:S04]  /*9160*/  @P1 LDG.E.U16 R151, desc[UR10][R146.64] ;  /* 0x0000000a92971981 */ /* 0x008ee8000c1e1500 */
[----:B------:R-:W2:Y:S04]  /*9170*/  @P1 LDG.E.U16 R150, desc[UR10][R148.64] ;  /* 0x0000000a94961981 */ /* 0x000ea8000c1e1500 */
[----:B------:R-:W2:Y:S04]  /*9180*/  @P1 LDG.E.U16 R144, desc[UR10][R220.64] ;  /* 0x0000000adc901981 */ /* 0x000ea8000c1e1500 */
[----:B------:R-:W2:Y:S04]  /*9190*/  LDL.LU.64 R146, [R1+0x13f0] ;  /* 0x0013f00001927983 */ /* 0x000ea80000300a00 */
[----:B------:R-:W3:Y:S04]  /*91a0*/  LDL.LU.64 R148, [R1+0x13e8] ;  /* 0x0013e80001947983 */ /* 0x000ee80000300a00 */
[----:B--2---:R-:W2:Y:S04]  /*91b0*/  @P1 LDG.E.U16 R147, desc[UR10][R138.64] ;  /* 0x0000000a8a931981 */ /* 0x004ea8000c1e1500 */
[----:B------:R-:W2:Y:S04]  /*91c0*/  @P1 LDG.E.U16 R146, desc[UR10][R126.64] ;  /* 0x0000000a7e921981 */ /* 0x000ea8000c1e1500 */
[----:B---3--:R0:W3:Y:S04]  /*91d0*/  @P1 LDG.E.U16 R149, desc[UR10][R228.64] ;  /* 0x0000000ae4951981 */ /* 0x0080e8000c1e1500 */
[----:B------:R-:W2:Y:S04]  /*91e0*/  LDL.LU.64 R138, [R1+0x13e0] ;  /* 0x0013e000018a7983 */ /* 0x000ea80000300a00 */
[----:B------:R-:W3:Y:S04]  /*91f0*/  LDL.LU.64 R126, [R1+0x13d8] ;  /* 0x0013d800017e7983 */ /* 0x000ee80000300a00 */
[----:B------:R-:W3:Y:S04]  /*9200*/  LDL.LU.64 R120, [R1+0x13d0] ;  /* 0x0013d00001787983 */ /* 0x000ee80000300a00 */
[----:B------:R-:W3:Y:S04]  /*9210*/  @P1 LDG.E.U16 R148, desc[UR10][R226.64] ;  /* 0x0000000ae2941981 */ /* 0x000ee8000c1e1500 */
[----:B--2---:R-:W2:Y:S04]  /*9220*/  @P1 LDG.E.U16 R139, desc[UR10][R132.64] ;  /* 0x0000000a848b1981 */ /* 0x004ea8000c1e1500 */
[----:B------:R1:W2:Y:S04]  /*9230*/  @P1 LDG.E.U16 R138, desc[UR10][R14.64] ;  /* 0x0000000a0e8a1981 */ /* 0x0002a8000c1e1500 */
[----:B------:R-:W2:Y:S01]  /*9240*/  LDL.LU.64 R132, [R1+0x13c8] ;  /* 0x0013c80001847983 */ /* 0x000ea20000300a00 */
[----:B0-----:R-:W-:-:S04]  /*9250*/  IMAD.WIDE R228, R232, 0x2, R198 ;  /* 0x00000002e8e47825 */ /* 0x001fc800078e02c6 */
[--C-:B-1----:R-:W-:Y:S01]  /*9260*/  IMAD.WIDE R14, R231, 0x2, R198.reuse ;  /* 0x00000002e70e7825 */ /* 0x102fe200078e02c6 */
[----:B------:R0:W-:Y:S03]  /*9270*/  STL.64 [R1+0x10c0], R90 ;  /* 0x0010c05a01007387 */ /* 0x0001e60000100a00 */
[--C-:B------:R-:W-:Y:S01]  /*9280*/  IMAD.WIDE R226, R233, 0x2, R198.reuse ;  /* 0x00000002e9e27825 */ /* 0x100fe200078e02c6 */
[----:B------:R-:W3:Y:S04]  /*9290*/  LDL.64 R222, [R1+0xd38] ;  /* 0x000d380001de7983 */ /* 0x000ee80000100a00 */
[----:B------:R-:W3:Y:S04]  /*92a0*/  LDL.64 R218, [R1+0xd30] ;  /* 0x000d300001da7983 */ /* 0x000ee80000100a00 */
[----:B------:R-:W3:Y:S04]  /*92b0*/  LDL.64 R214, [R1+0xc40] ;  /* 0x000c400001d67983 */ /* 0x000ee80000100a00 */
[----:B------:R-:W3:Y:S04]  /*92c0*/  LDL.64 R230, [R1+0xf70] ;  /* 0x000f700001e67983 */ /* 0x000ee80000100a00 */
[----:B------:R-:W3:Y:S04]  /*92d0*/  LDL.64 R232, [R1+0xf78] ;  /* 0x000f780001e87983 */ /* 0x000ee80000100a00 */
[----:B------:R1:W-:Y:S04]  /*92e0*/  STL.64 [R1+0x1000], R14 ;  /* 0x0010000e01007387 */ /* 0x0003e80000100a00 */
[----:B--2---:R-:W2:Y:S04]  /*92f0*/  @P1 LDG.E.U16 R133, desc[UR10][R130.64] ;  /* 0x0000000a82851981 */ /* 0x004ea8000c1e1500 */
[----:B------:R-:W2:Y:S04]  /*9300*/  LDL.LU.64 R130, [R1+0x13c0] ;  /* 0x0013c00001827983 */ /* 0x000ea80000300a00 */
[----:B------:R-:W-:Y:S04]  /*9310*/  STL.64 [R1+0xf40], R228 ;  /* 0x000f40e401007387 */ /* 0x000fe80000100a00 */
[----:B--2---:R-:W2:Y:S04]  /*9320*/  @P1 LDG.E.U16 R132, desc[UR10][R130.64] ;  /* 0x0000000a82841981 */ /* 0x004ea8000c1e1500 */
[----:B------:R-:W2:Y:S01]  /*9330*/  LDL.LU.64 R130, [R1+0x13b8] ;  /* 0x0013b80001827983 */ /* 0x000ea20000300a00 */
[----:B------:R-:W-:-:S03]  /*9340*/  IMAD.WIDE R220, R234, 0x2, R198 ;  /* 0x00000002eadc7825 */ /* 0x000fc600078e02c6 */
[----:B------:R0:W-:Y:S04]  /*9350*/  STL.64 [R1+0xe80], R226 ;  /* 0x000e80e201007387 */ /* 0x0001e80000100a00 */
[----:B--2---:R-:W2:Y:S04]  /*9360*/  @P1 LDG.E.U16 R131, desc[UR10][R118.64] ;  /* 0x0000000a76831981 */ /* 0x004ea8000c1e1500 */
[----:B------:R-:W2:Y:S04]  /*9370*/  @P1 LDG.E.U16 R130, desc[UR10][R128.64] ;  /* 0x0000000a80821981 */ /* 0x000ea8000c1e1500 */
[----:B------:R-:W2:Y:S04]  /*9380*/  LDL.LU.64 R118, [R1+0x13b0] ;  /* 0x0013b00001767983 */ /* 0x000ea80000300a00 */
[----:B------:R0:W-:Y:S04]  /*9390*/  STL.64 [R1+0xdc0], R220 ;  /* 0x000dc0dc01007387 */ /* 0x0001e80000100a00 */
[----:B------:R-:W3:Y:S04]  /*93a0*/  LDL.LU.64 R128, [R1+0x13a8] ;  /* 0x0013a80001807983 */ /* 0x000ee80000300a00 */
[----:B--2---:R-:W2:Y:S04]  /*93b0*/  @P1 LDG.E.U16 R119, desc[UR10][R110.64] ;  /* 0x0000000a6e771981 */ /* 0x004ea8000c1e1500 */
[----:B------:R-:W2:Y:S04]  /*93c0*/  @P1 LDG.E.U16 R118, desc[UR10][R96.64] ;  /* 0x0000000a60761981 */ /* 0x000ea8000c1e1500 */
[----:B---3--:R-:W3:Y:S04]  /*93d0*/  @P1 LDG.E.U16 R129, desc[UR10][R120.64] ;  /* 0x0000000a78811981 */ /* 0x008ee8000c1e1500 */
[----:B------:R-:W2:Y:S04]  /*93e0*/  @P1 LDG.E.U16 R128, desc[UR10][R126.64] ;  /* 0x0000000a7e801981 */ /* 0x000ea8000c1e1500 */
[----:B------:R-:W2:Y:S04]  /*93f0*/  LDL.LU.64 R120, [R1+0x13a0] ;  /* 0x0013a00001787983 */ /* 0x000ea80000300a00 */
[----:B------:R-:W3:Y:S04]  /*9400*/  LDL.LU.64 R126, [R1+0x1398] ;  /* 0x00139800017e7983 */ /* 0x000ee80000300a00 */
        /* <DEDUP_REMOVED lines=8> */
[----:B---3--:R-:W3:Y:S04]  /*9490*/  @P1 LDG.E.U16 R125, desc[UR10][R232.64] ;  /* 0x0000000ae87d1981 */ /* 0x008ee8000c1e1500 */
[----:B------:R-:W2:Y:S04]  /*94a0*/  LDL.LU.64 R116, [R1+0x1380] ;  /* 0x0013800001747983 */ /* 0x000ea80000300a00 */
[----:B------:R-:W3:Y:S04]  /*94b0*/  LDL.LU.64 R106, [R1+0x1378] ;  /* 0x00137800016a7983 */ /* 0x000ee80000300a00 */
[----:B------:R-:W4:Y:S04]  /*94c0*/  LDL.LU.64 R114, [R1+0x1370] ;  /* 0x0013700001727983 */ /* 0x000f280000300a00 */
[----:B------:R-:W4:Y:S04]  /*94d0*/  LDL.LU.64 R112, [R1+0x1368] ;  /* 0x0013680001707983 */ /* 0x000f280000300a00 */
[----:B------:R-:W4:Y:S04]  /*94e0*/  LDL.LU.64 R110, [R1+0x1360] ;  /* 0x00136000016e7983 */ /* 0x000f280000300a00 */
[----:B------:R-:W4:Y:S04]  /*94f0*/  LDL.LU.64 R96, [R1+0x1358] ;  /* 0x0013580001607983 */ /* 0x000f280000300a00 */
[----:B------:R-:W4:Y:S04]  /*9500*/  @P1 LDG.E.U16 R124, desc[UR10][R230.64] ;  /* 0x0000000ae67c1981 */ /* 0x000f28000c1e1500 */
[----:B--2---:R-:W2:Y:S04]  /*9510*/  @P1 LDG.E.U16 R117, desc[UR10][R74.64] ;  /* 0x0000000a4a751981 */ /* 0x004ea8000c1e1500 */
[----:B---3--:R-:W3:Y:S04]  /*9520*/  @P1 LDG.E.U16 R116, desc[UR10][R106.64] ;  /* 0x0000000a6a741981 */ /* 0x008ee8000c1e1500 */
[----:B----4-:R-:W4:Y:S04]  /*9530*/  @P1 LDG.E.U16 R115, desc[UR10][R86.64] ;  /* 0x0000000a56731981 */ /* 0x010f28000c1e1500 */
[----:B------:R-:W2:Y:S04]  /*9540*/  LDL.LU.64 R74, [R1+0x1350] ;  /* 0x00135000014a7983 */ /* 0x000ea80000300a00 */
[----:B------:R-:W3:Y:S04]  /*9550*/  LDL.LU.64 R106, [R1+0x1348] ;  /* 0x00134800016a7983 */ /* 0x000ee80000300a00 */
[----:B------:R-:W4:Y:S04]  /*9560*/  LDL.LU.64 R86, [R1+0x1340] ;  /* 0x0013400001567983 */ /* 0x000f280000300a00 */
[----:B------:R-:W4:Y:S04]  /*9570*/  @P1 LDG.E.U16 R111, desc[UR10][R104.64] ;  /* 0x0000000a686f1981 */ /* 0x000f28000c1e1500 */
[----:B------:R0:W4:Y:S04]  /*9580*/  @P1 LDG.E.U16 R110, desc[UR10][R216.64] ;  /* 0x0000000ad86e1981 */ /* 0x000128000c1e1500 */
[----:B------:R-:W4:Y:S04]  /*9590*/  @P1 LDG.E.U16 R114, desc[UR10][R224.64] ;  /* 0x0000000ae0721981 */ /* 0x000f28000c1e1500 */
[----:B------:R-:W4:Y:S01]  /*95a0*/  LDL.LU.64 R104, [R1+0x1338] ;  /* 0x0013380001687983 */ /* 0x000f220000300a00 */
[----:B0-----:R-:W-:-:S03]  /*95b0*/  IMAD.WIDE R216, R235, 0x2, R198 ;  /* 0x00000002ebd87825 */ /* 0x001fc600078e02c6 */
[----:B------:R-:W4:Y:S01]  /*95c0*/  LDL.64 R234, [R1+0xf50] ;  /* 0x000f500001ea7983 */ /* 0x000f220000100a00 */
[----:B------:R-:W-:-:S03]  /*95d0*/  IMAD.WIDE R232, R238, 0x2, R198 ;  /* 0x00000002eee87825 */ /* 0x000fc600078e02c6 */
[----:B------:R-:W4:Y:S01]  /*95e0*/  @P1 LDG.E.U16 R113, desc[UR10][R222.64] ;  /* 0x0000000ade711981 */ /* 0x000f22000c1e1500 */
[----:B------:R-:W-:-:S03]  /*95f0*/  IMAD.WIDE R230, R239, 0x2, R198 ;  /* 0x00000002efe67825 */ /* 0x000fc600078e02c6 */
[----:B------:R-:W4:Y:S04]  /*9600*/  @P1 LDG.E.U16 R112, desc[UR10][R218.64] ;  /* 0x0000000ada701981 */ /* 0x000f28000c1e1500 */
[----:B--2---:R-:W2:Y:S04]  /*9610*/  @P1 LDG.E.U16 R74, desc[UR10][R214.64] ;  /* 0x0000000ad64a1981 */ /* 0x004ea8000c1e1500 */
[----:B---3--:R-:W3:Y:S04]  /*9620*/  @P1 LDG.E.U16 R107, desc[UR10][R96.64] ;  /* 0x0000000a606b1981 */ /* 0x008ee8000c1e1500 */
[----:B------:R-:W2:Y:S04]  /*9630*/  @P1 LDG.E.U16 R106, desc[UR10][R98.64] ;  /* 0x0000000a626a1981 */ /* 0x000ea8000c1e1500 */
[----:B------:R-:W2:Y:S04]  /*9640*/  @P1 LDG.E.U16 R75, desc[UR10][R216.64] ;  /* 0x0000000ad84b1981 */ /* 0x000ea8000c1e1500 */
[----:B------:R-:W2:Y:S04]  /*9650*/  LDL.LU.64 R96, [R1+0x1330] ;  /* 0x0013300001607983 */ /* 0x000ea80000300a00 */
[----:B------:R-:W3:Y:S04]  /*9660*/  LDL.64 R224, [R1+0xdd8] ;  /* 0x000dd80001e07983 */ /* 0x000ee80000100a00 */
[----:B------:R-:W3:Y:S04]  /*9670*/  LDL.LU.64 R98, [R1+0x1328] ;  /* 0x0013280001627983 */ /* 0x000ee80000300a00 */
[----:B----4-:R0:W4:Y:S04]  /*9680*/  @P1 LDG.E.U16 R105, desc[UR10][R102.64] ;  /* 0x0000000a66691981 */ /* 0x010128000c1e1500 */
[----:B------:R-:W4:Y:S01]  /*9690*/  LDL.64 R222, [R1+0xdd0] ;  /* 0x000dd00001de7983 */ /* 0x000f220000100a00 */
[----:B0-----:R-:W-:-:S03]  /*96a0*/  IMAD.WIDE R102, R236, 0x2, R198 ;  /* 0x00000002ec667825 */ /* 0x001fc600078e02c6 */
[----:B------:R0:W-:Y:S01]  /*96b0*/  STL.64 [R1+0xd00], R216 ;  /* 0x000d00d801007387 */ /* 0x0001e20000100a00 */
[----:B------:R-:W-:-:S03]  /*96c0*/  IMAD.WIDE R236, R237, 0x2, R198 ;  /* 0x00000002edec7825 */ /* 0x000fc600078e02c6 */
[----:B------:R-:W4:Y:S04]  /*96d0*/  LDL.64 R218, [R1+0xd10] ;  /* 0x000d100001da7983 */ /* 0x000f280000100a00 */
[----:B------:R-:W4:Y:S04]  /*96e0*/  LDL.64 R238, [R1+0x1010] ;  /* 0x0010100001ee7983 */ /* 0x000f280000100a00 */
[----:B------:R0:W-:Y:S04]  /*96f0*/  STL.64 [R1+0xc08], R102 ;  /* 0x000c086601007387 */ /* 0x0001e80000100a00 */
[----:B--2---:R-:W2:Y:S04]  /*9700*/  @P1 LDG.E.U16 R97, desc[UR10][R88.64] ;  /* 0x0000000a58611981 */ /* 0x004ea8000c1e1500 */
[----:B------:R-:W2:Y:S04]  /*9710*/  @P1 LDG.E.U16 R96, desc[UR10][R94.64] ;  /* 0x0000000a5e601981 */ /* 0x000ea8000c1e1500 */
[----:B---3--:R-:W3:Y:S04]  /*9720*/  @P1 LDG.E.U16 R98, desc[UR10][R86.64] ;  /* 0x0000000a56621981 */ /* 0x008ee8000c1e1500 */
[----:B------:R-:W2:Y:S04]  /*9730*/  LDL.LU.64 R86, [R1+0x1320] ;  /* 0x0013200001567983 */ /* 0x000ea80000300a00 */
[----:B------:R-:W3:Y:S04]  /*9740*/  LDL.64 R214, [R1+0xc20] ;  /* 0x000c200001d67983 */ /* 0x000ee80000100a00 */
[----:B------:R0:W-:Y:S04]  /*9750*/  STL.64 [R1+0x10a0], R236 ;  /* 0x0010a0ec01007387 */ /* 0x0001e80000100a00 */
[----:B------:R-:W3:Y:S04]  /*9760*/  LDL.LU.64 R88, [R1+0x1318] ;  /* 0x0013180001587983 */ /* 0x000ee80000300a00 */
[----:B------:R0:W-:Y:S04]  /*9770*/  STL.64 [R1+0xfe0], R232 ;  /* 0x000fe0e801007387 */ /* 0x0001e80000100a00 */
[----:B------:R-:W4:Y:S04]  /*9780*/  LDL.LU.64 R94, [R1+0x1310] ;  /* 0x00131000015e7983 */ /* 0x000f280000300a00 */
[----:B------:R0:W-:Y:S04]  /*9790*/  STL.64 [R1+0xf20], R230 ;  /* 0x000f20e601007387 */ /* 0x0001e80000100a00 */
[----:B--2---:R-:W2:Y:S04]  /*97a0*/  @P1 LDG.E.U16 R86, desc[UR10][R78.64] ;  /* 0x0000000a4e561981 */ /* 0x004ea8000c1e1500 */
[----:B------:R-:W2:Y:S04]  /*97b0*/  @P1 LDG.E.U16 R87, desc[UR10][R228.64] ;  /* 0x0000000ae4571981 */ /* 0x000ea8000c1e1500 */
[----:B---3--:R-:W3:Y:S04]  /*97c0*/  @P1 LDG.E.U16 R88, desc[UR10][R80.64] ;  /* 0x0000000a50581981 */ /* 0x008ee8000c1e1500 */
[----:B------:R-:W2:Y:S04]  /*97d0*/  @P1 LDG.E.U16 R89, desc[UR10][R234.64] ;  /* 0x0000000aea591981 */ /* 0x000ea8000c1e1500 */
[----:B----4-:R-:W4:Y:S04]  /*97e0*/  @P1 LDG.E.U16 R95, desc[UR10][R90.64] ;  /* 0x0000000a5a5f1981 */ /* 0x010f28000c1e1500 */
[----:B------:R-:W2:Y:S04]  /*97f0*/  @P1 LDG.E.U16 R94, desc[UR10][R92.64] ;  /* 0x0000000a5c5e1981 */ /* 0x000ea8000c1e1500 */
[----:B------:R-:W2:Y:S04]  /*9800*/  LDL.LU.64 R90, [R1+0x1308] ;  /* 0x00130800015a7983 */ /* 0x000ea80000300a00 */
[----:B------:R-:W3:Y:S04]  /*9810*/  LDL.LU.64 R92, [R1+0x1300] ;  /* 0x00130000015c7983 */ /* 0x000ee80000300a00 */
[----:B--2---:R-:W2:Y:S04]  /*9820*/  @P1 LDG.E.U16 R91, desc[UR10][R14.64] ;  /* 0x0000000a0e5b1981 */ /* 0x004ea8000c1e1500 */
[----:B---3--:R-:W3:Y:S04]  /*9830*/  @P1 LDG.E.U16 R92, desc[UR10][R84.64] ;  /* 0x0000000a545c1981 */ /* 0x008ee8000c1e1500 */
[----:B------:R-:W2:Y:S01]  /*9840*/  @P1 LDG.E.U16 R90, desc[UR10][R82.64] ;  /* 0x0000000a525a1981 */ /* 0x000ea2000c1e1500 */
[----:B------:R-:W-:-:S02]  /*9850*/  PRMT R173, RZ, 0x7610, R173 ;  /* 0x00007610ffad7816 */ /* 0x000fc400000000ad */
[----:B------:R-:W-:Y:S01]  /*9860*/  PRMT R174, RZ, 0x7610, R174 ;  /* 0x00007610ffae7816 */ /* 0x000fe200000000ae */
[----:B------:R0:W2:Y:S04]  /*9870*/  @P1 LDG.E.U16 R93, desc[UR10][R238.64] ;  /* 0x0000000aee5d1981 */ /* 0x0000a8000c1e1500 */
[----:B------:R-:W2:Y:S04]  /*9880*/  LDL.LU.64 R84, [R1+0x12f8] ;  /* 0x0012f80001547983 */ /* 0x000ea80000300a00 */
[----:B-1----:R-:W3:Y:S01]  /*9890*/  LDL.LU.64 R14, [R1+0x12f0] ;  /* 0x0012f000010e7983 */ /* 0x002ee20000300a00 */
[----:B------:R-:W-:-:S02]  /*98a0*/  PRMT R175, RZ, 0x7610, R175 ;  /* 0x00007610ffaf7816 */ /* 0x000fc400000000af */
[----:B------:R-:W-:Y:S01]  /*98b0*/  PRMT R176, RZ, 0x7610, R176 ;  /* 0x00007610ffb07816 */ /* 0x000fe200000000b0 */
[----:B------:R-:W3:Y:S01]  /*98c0*/  LDL.LU.64 R82, [R1+0x12e8] ;  /* 0x0012e80001527983 */ /* 0x000ee20000300a00 */
[----:B------:R-:W-:Y:S01]  /*98d0*/  PRMT R109, RZ, 0x7610, R109 ;  /* 0x00007610ff6d7816 */ /* 0x000fe2000000006d */
[----:B------:R-:W-:-:S04]  /*98e0*/  @!UP0 UIADD3 UR4, UPT, UPT, -UR12, 0x100000, URZ ;  /* 0x001000000c048890 */ /* 0x000fc8000fffe1ff */
[----:B------:R-:W-:Y:S02]  /*98f0*/  @!UP0 USHF.L.U32 UR5, UR4, 0xb, URZ ;  /* 0x0000000b04058899 */ /* 0x000fe400080006ff */
[----:B------:R-:W-:Y:S01]  /*9900*/  @!UP0 USHF.L.U32 UR4, UR4, 0x1, URZ ;  /* 0x0000000104048899 */ /* 0x000fe200080006ff */
[----:B------:R-:W4:Y:S01]  /*9910*/  LDL.LU.64 R80, [R1+0x12e0] ;  /* 0x0012e00001507983 */ /* 0x000f220000300a00 */
[----:B------:R-:W-:Y:S01]  /*9920*/  PRMT R213, RZ, 0x7610, R213 ;  /* 0x00007610ffd57816 */ /* 0x000fe200000000d5 */
[----:B------:R-:W-:Y:S01]  /*9930*/  VOTEU.ALL UP1, P0 ;  /* 0x0000000000ff7886 */ /* 0x000fe20000020000 */
[----:B0-----:R-:W0:Y:S01]  /*9940*/  LDC R238, c[0x0][0x3d8] ;  /* 0x0000f600ffee7b82 */ /* 0x001e220000000800 */
[----:B------:R-:W4:Y:S04]  /*9950*/  LDL.LU.64 R78, [R1+0x12d8] ;  /* 0x0012d800014e7983 */ /* 0x000f280000300a00 */
[----:B------:R-:W4:Y:S03]  /*9960*/  @P1 LDG.E.U16 R173, desc[UR10][R204.64] ;  /* 0x0000000accad1981 */ /* 0x000f26000c1e1500 */
[----:B------:R1:W0:Y:S01]  /*9970*/  @!UP1 SYNCS.EXCH.64 URZ, [UR9+0x40008], UR4 ;  /* 0x0400080409ff95b2 */ /* 0x0002220008000100 */
[----:B------:R-:W4:Y:S04]  /*9980*/  @P1 LDG.E.U16 R174, desc[UR10][R202.64] ;  /* 0x0000000acaae1981 */ /* 0x000f28000c1e1500 */
[----:B------:R-:W4:Y:S04]  /*9990*/  @P1 LDG.E.U16 R175, desc[UR10][R200.64] ;  /* 0x0000000ac8af1981 */ /* 0x000f28000c1e1500 */
[----:B------:R-:W4:Y:S01]  /*99a0*/  @P1 LDG.E.U16 R176, desc[UR10][R198.64] ;  /* 0x0000000ac6b01981 */ /* 0x000f22000c1e1500 */
[----:B------:R-:W0:Y:S03]  /*99b0*/  LDC R239, c[0x0][0x3d8] ;  /* 0x0000f600ffef7b82 */ /* 0x000e260000000800 */
[----:B--2---:R-:W2:Y:S04]  /*99c0*/  @P1 LDG.E.U16 R85, desc[UR10][R76.64] ;  /* 0x0000000a4c551981 */ /* 0x004ea8000c1e1500 */
[----:B------:R-:W2:Y:S04]  /*99d0*/  @P1 LDG.E.U16 R84, desc[UR10][R18.64] ;  /* 0x0000000a12541981 */ /* 0x000ea8000c1e1500 */
[----:B---3--:R-:W3:Y:S04]  /*99e0*/  @P1 LDG.E.U16 R82, desc[UR10][R224.64] ;  /* 0x0000000ae0521981 */ /* 0x008ee8000c1e1500 */
[----:B------:R-:W2:Y:S04]  /*99f0*/  LDL.LU.64 R76, [R1+0x12d0] ;  /* 0x0012d000014c7983 */ /* 0x000ea80000300a00 */
[----:B------:R-:W3:Y:S04]  /*9a00*/  LDL.LU.64 R18, [R1+0x12c8] ;  /* 0x0012c80001127983 */ /* 0x000ee80000300a00 */
[----:B------:R-:W3:Y:S04]  /*9a10*/  LDL.64 R234, [R1+0xff0] ;  /* 0x000ff00001ea7983 */ /* 0x000ee80000100a00 */
[----:B----4-:R-:W4:Y:S04]  /*9a20*/  @P1 LDG.E.U16 R80, desc[UR10][R12.64] ;  /* 0x0000000a0c501981 */ /* 0x010f28000c1e1500 */
[----:B------:R-:W3:Y:S04]  /*9a30*/  @P1 LDG.E.U16 R78, desc[UR10][R14.64] ;  /* 0x0000000a0e4e1981 */ /* 0x000ee8000c1e1500 */
[----:B------:R-:W3:Y:S04]  /*9a40*/  @P1 LDG.E.U16 R79, desc[UR10][R220.64] ;  /* 0x0000000adc4f1981 */ /* 0x000ee8000c1e1500 */
[----:B------:R-:W3:Y:S04]  /*9a50*/  LDL.LU.64 R12, [R1+0x12c0] ;  /* 0x0012c000010c7983 */ /* 0x000ee80000300a00 */
[----:B------:R-:W3:Y:S04]  /*9a60*/  LDL.LU.64 R14, [R1+0x12b8] ;  /* 0x0012b800010e7983 */ /* 0x000ee80000300a00 */
[----:B------:R0:W4:Y:S04]  /*9a70*/  @P1 LDG.E.U16 R83, desc[UR10][R226.64] ;  /* 0x0000000ae2531981 */ /* 0x000128000c1e1500 */
[----:B------:R-:W4:Y:S01]  /*9a80*/  @P1 LDG.E.U16 R81, desc[UR10][R222.64] ;  /* 0x0000000ade511981 */ /* 0x000f22000c1e1500 */
[----:B0-----:R-:W-:-:S02]  /*9a90*/  IMAD.WIDE R226, R240, 0x2, R198 ;  /* 0x00000002f0e27825 */ /* 0x001fc400078e02c6 */
[----:B------:R-:W0:Y:S01]  /*9aa0*/  LDC R240, c[0x0][0x3d8] ;  /* 0x0000f600fff07b82 */ /* 0x000e220000000800 */
[----:B--2---:R-:W2:Y:S04]  /*9ab0*/  @P1 LDG.E.U16 R76, desc[UR10][R16.64] ;  /* 0x0000000a104c1981 */ /* 0x004ea8000c1e1500 */
[----:B------:R0:W2:Y:S04]  /*9ac0*/  @P1 LDG.E.U16 R77, desc[UR10][R218.64] ;  /* 0x0000000ada4d1981 */ /* 0x0000a8000c1e1500 */
[----:B------:R-:W2:Y:S04]  /*9ad0*/  LDL.LU.64 R16, [R1+0x12b0] ;  /* 0x0012b00001107983 */ /* 0x000ea80000300a00 */
[----:B------:R-:W4:Y:S04]  /*9ae0*/  LDL.64 R228, [R1+0xe70] ;  /* 0x000e700001e47983 */ /* 0x000f280000100a00 */
[----:B------:R-:W4:Y:S04]  /*9af0*/  LDL.64 R224, [R1+0xdb8] ;  /* 0x000db80001e07983 */ /* 0x000f280000100a00 */
[----:B------:R-:W4:Y:S04]  /*9b00*/  LDL.64 R220, [R1+0xdb0] ;  /* 0x000db00001dc7983 */ /* 0x000f280000100a00 */
[----:B------:R-:W4:Y:S04]  /*9b10*/  LDL.64 R216, [R1+0xcf8] ;  /* 0x000cf80001d87983 */ /* 0x000f280000100a00 */
[----:B---3--:R-:W3:Y:S04]  /*9b20*/  @P1 LDG.E.U16 R14, desc[UR10][R18.64] ;  /* 0x0000000a120e1981 */ /* 0x008ee8000c1e1500 */
[----:B------:R-:W3:Y:S04]  /*9b30*/  @P1 LDG.E.U16 R15, desc[UR10][R20.64] ;  /* 0x0000000a140f1981 */ /* 0x000ee8000c1e1500 */
[----:B------:R0:W3:Y:S04]  /*9b40*/  @P1 LDG.E.U16 R13, desc[UR10][R214.64] ;  /* 0x0000000ad60d1981 */ /* 0x0000e8000c1e1500 */
[----:B------:R-:W3:Y:S04]  /*9b50*/  LDL.LU.64 R18, [R1+0x12a8] ;  /* 0x0012a80001127983 */ /* 0x000ee80000300a00 */
[----:B------:R1:W-:Y:S04]  /*9b60*/  STL.64 [R1+0xe60], R226 ;  /* 0x000e60e201007387 */ /* 0x0003e80000100a00 */
[----:B------:R-:W4:Y:S01]  /*9b70*/  LDL.LU.64 R20, [R1+0x12a0] ;  /* 0x0012a00001147983 */ /* 0x000f220000300a00 */
[----:B0-----:R-:W-:-:S02]  /*9b80*/  IMAD.WIDE R218, R241, 0x2, R198 ;  /* 0x00000002f1da7825 */ /* 0x001fc400078e02c6 */
[----:B------:R-:W0:Y:S02]  /*9b90*/  LDC R241, c[0x0][0x3d8] ;  /* 0x0000f600fff17b82 */ /* 0x000e240000000800 */
[--C-:B------:R-:W-:Y:S01]  /*9ba0*/  IMAD.WIDE R214, R242, 0x2, R198.reuse ;  /* 0x00000002f2d67825 */ /* 0x100fe200078e02c6 */
[----:B------:R0:W-:Y:S03]  /*9bb0*/  STL.64 [R1+0xda0], R218 ;  /* 0x000da0da01007387 */ /* 0x0001e60000100a00 */
[--C-:B------:R-:W-:Y:S02]  /*9bc0*/  IMAD.WIDE R222, R244, 0x2, R198.reuse ;  /* 0x00000002f4de7825 */ /* 0x100fe400078e02c6 */
[----:B------:R-:W0:Y:S01]  /*9bd0*/  LDC R244, c[0x0][0x3d8] ;  /* 0x0000f600fff47b82 */ /* 0x000e220000000800 */
[----:B--2---:R2:W4:Y:S04]  /*9be0*/  @P1 LDG.E.U16 R16, desc[UR10][R102.64] ;  /* 0x0000000a66101981 */ /* 0x004528000c1e1500 */
[----:B------:R-:W4:Y:S01]  /*9bf0*/  @P1 LDG.E.U16 R17, desc[UR10][R22.64] ;  /* 0x0000000a16111981 */ /* 0x000f22000c1e1500 */
[----:B--2---:R-:W-:-:S02]  /*9c00*/  IMAD.WIDE R102, R243, 0x2, R198 ;  /* 0x00000002f3667825 */ /* 0x004fc400078e02c6 */
[----:B------:R-:W2:Y:S01]  /*9c10*/  LDC R243, c[0x0][0x3d8] ;  /* 0x0000f600fff37b82 */ /* 0x000ea20000000800 */
[----:B------:R-:W2:Y:S04]  /*9c20*/  LDL.LU.64 R22, [R1+0x1298] ;  /* 0x0012980001167983 */ /* 0x000ea80000300a00 */
[----:B------:R0:W-:Y:S04]  /*9c30*/  STL.64 [R1+0xce0], R214 ;  /* 0x000ce0d601007387 */ /* 0x0001e80000100a00 */
[----:B---3--:R-:W3:Y:S04]  /*9c40*/  @P1 LDG.E.U16 R18, desc[UR10][R24.64] ;  /* 0x0000000a18121981 */ /* 0x008ee8000c1e1500 */
[----:B------:R-:W3:Y:S04]  /*9c50*/  @P1 LDG.E.U16 R19, desc[UR10][R26.64] ;  /* 0x0000000a1a131981 */ /* 0x000ee8000c1e1500 */
[----:B----4-:R-:W4:Y:S04]  /*9c60*/  @P1 LDG.E.U16 R21, desc[UR10][R28.64] ;  /* 0x0000000a1c151981 */ /* 0x010f28000c1e1500 */
[----:B------:R-:W3:Y:S04]  /*9c70*/  LDL.LU.64 R24, [R1+0x1290] ;  /* 0x0012900001187983 */ /* 0x000ee80000300a00 */
[----:B------:R0:W-:Y:S04]  /*9c80*/  STL.64 [R1+0xbe8], R102 ;  /* 0x000be86601007387 */ /* 0x0001e80000100a00 */
[----:B------:R-:W4:Y:S04]  /*9c90*/  LDL.LU.64 R26, [R1+0x1288] ;  /* 0x00128800011a7983 */ /* 0x000f280000300a00 */
[----:B------:R0:W-:Y:S04]  /*9ca0*/  STL.64 [R1+0x1080], R222 ;  /* 0x001080de01007387 */ /* 0x0001e80000100a00 */
[----:B------:R-:W4:Y:S04]  /*9cb0*/  LDL.LU.64 R28, [R1+0x1280] ;  /* 0x00128000011c7983 */ /* 0x000f280000300a00 */
[----:B------:R0:W4:Y:S01]  /*9cc0*/  @P1 LDG.E.U16 R20, desc[UR10][R236.64] ;  /* 0x0000000aec141981 */ /* 0x000122000c1e1500 */
[----:B------:R-:W-:-:S04]  /*9cd0*/  @!UP0 UIADD3 UR12, UPT, UPT, -UR12, 0x100000, URZ ;  /* 0x001000000c0c8890 */ /* 0x000fc8000fffe1ff */
[----:B------:R-:W-:Y:S02]  /*9ce0*/  @!UP0 USHF.L.U32 UR13, UR12, 0xb, URZ ;  /* 0x0000000b0c0d8899 */ /* 0x000fe400080006ff */
[----:B------:R-:W-:Y:S01]  /*9cf0*/  @!UP0 USHF.L.U32 UR12, UR12, 0x1, URZ ;  /* 0x000000010c0c8899 */ /* 0x000fe200080006ff */
[----:B0-----:R-:W0:Y:S08]  /*9d00*/  LDC R236, c[0x0][0x3d8] ;  /* 0x0000f600ffec7b82 */ /* 0x001e300000000800 */
[----:B------:R-:W0:Y:S01]  /*9d10*/  LDC R237, c[0x0][0x3d8] ;  /* 0x0000f600ffed7b82 */ /* 0x000e220000000800 */
[----:B--2---:R-:W2:Y:S04]  /*9d20*/  @P1 LDG.E.U16 R23, desc[UR10][R30.64] ;  /* 0x0000000a1e171981 */ /* 0x004ea8000c1e1500 */
[----:B------:R0:W2:Y:S04]  /*9d30*/  @P1 LDG.E.U16 R22, desc[UR10][R234.64] ;  /* 0x0000000aea161981 */ /* 0x0000a8000c1e1500 */
[----:B------:R-:W2:Y:S01]  /*9d40*/  LDL.LU.64 R30, [R1+0x1278] ;  /* 0x00127800011e7983 */ /* 0x000ea20000300a00 */
[----:B0-----:R-:W0:Y:S08]  /*9d50*/  LDC R234, c[0x0][0x3d8] ;  /* 0x0000f600ffea7b82 */ /* 0x001e300000000800 */
[----:B------:R-:W0:Y:S01]  /*9d60*/  LDC R235, c[0x0][0x3d8] ;  /* 0x0000f600ffeb7b82 */ /* 0x000e220000000800 */
[----:B---3--:R-:W3:Y:S04]  /*9d70*/  @P1 LDG.E.U16 R25, desc[UR10][R32.64] ;  /* 0x0000000a20191981 */ /* 0x008ee8000c1e1500 */
[----:B------:R1:W3:Y:S04]  /*9d80*/  @P1 LDG.E.U16 R24, desc[UR10][R232.64] ;  /* 0x0000000ae8181981 */ /* 0x0002e8000c1e1500 */
[----:B----4-:R-:W4:Y:S04]  /*9d90*/  @P1 LDG.E.U16 R26, desc[UR10][R34.64] ;  /* 0x0000000a221a1981 */ /* 0x010f28000c1e1500 */
[----:B------:R-:W3:Y:S01]  /*9da0*/  LDL.LU.64 R32, [R1+0x1270] ;  /* 0x0012700001207983 */ /* 0x000ee20000300a00 */
[----:B-1----:R-:W1:Y:S03]  /*9db0*/  LDC R232, c[0x0][0x3d8] ;  /* 0x0000f600ffe87b82 */ /* 0x002e660000000800 */
[----:B------:R-:W4:Y:S04]  /*9dc0*/  @P1 LDG.E.U16 R27, desc[UR10][R36.64] ;  /* 0x0000000a241b1981 */ /* 0x000f28000c1e1500 */
[----:B------:R-:W4:Y:S01]  /*9dd0*/  LDL.LU.64 R34, [R1+0x1268] ;  /* 0x0012680001227983 */ /* 0x000f220000300a00 */
[----:B------:R-:W0:Y:S03]  /*9de0*/  LDC R233, c[0x0][0x3d8] ;  /* 0x0000f600ffe97b82 */ /* 0x000e260000000800 */
[----:B------:R-:W4:Y:S04]  /*9df0*/  @P1 LDG.E.U16 R29, desc[UR10][R38.64] ;  /* 0x0000000a261d1981 */ /* 0x000f28000c1e1500 */
[----:B------:R-:W4:Y:S04]  /*9e00*/  LDL.LU.64 R36, [R1+0x1260] ;  /* 0x0012600001247983 */ /* 0x000f280000300a00 */
[----:B------:R1:W4:Y:S04]  /*9e10*/  @P1 LDG.E.U16 R28, desc[UR10][R230.64] ;  /* 0x0000000ae61c1981 */ /* 0x000328000c1e1500 */
[----:B------:R-:W4:Y:S01]  /*9e20*/  LDL.LU.64 R38, [R1+0x1258] ;  /* 0x0012580001267983 */ /* 0x000f220000300a00 */
[----:B-1----:R-:W1:Y:S08]  /*9e30*/  LDC R230, c[0x0][0x3d8] ;  /* 0x0000f600ffe67b82 */ /* 0x002e700000000800 */
[----:B------:R-:W0:Y:S01]  /*9e40*/  LDC R231, c[0x0][0x3d8] ;  /* 0x0000f600ffe77b82 */ /* 0x000e220000000800 */
[----:B--2---:R-:W2:Y:S04]  /*9e50*/  @P1 LDG.E.U16 R31, desc[UR10][R40.64] ;  /* 0x0000000a281f1981 */ /* 0x004ea8000c1e1500 */
[----:B------:R0:W2:Y:S04]  /*9e60*/  @P1 LDG.E.U16 R30, desc[UR10][R228.64] ;  /* 0x0000000ae41e1981 */ /* 0x0000a8000c1e1500 */
[----:B------:R-:W2:Y:S01]  /*9e70*/  LDL.LU.64 R40, [R1+0x1250] ;  /* 0x0012500001287983 */ /* 0x000ea20000300a00 */
[----:B0-----:R-:W0:Y:S08]  /*9e80*/  LDC R228, c[0x0][0x3d8] ;  /* 0x0000f600ffe47b82 */ /* 0x001e300000000800 */
[----:B------:R-:W0:Y:S01]  /*9e90*/  LDC R229, c[0x0][0x3d8] ;  /* 0x0000f600ffe57b82 */ /* 0x000e220000000800 */
[----:B---3--:R3:W2:Y:S04]  /*9ea0*/  @P1 LDG.E.U16 R32, desc[UR10][R226.64] ;  /* 0x0000000ae2201981 */ /* 0x0086a8000c1e1500 */
[----:B------:R1:W2:Y:S04]  /*9eb0*/  @P1 LDG.E.U16 R33, desc[UR10][R224.64] ;  /* 0x0000000ae0211981 */ /* 0x0002a8000c1e1500 */
[----:B----4-:R-:W4:Y:S01]  /*9ec0*/  @P1 LDG.E.U16 R35, desc[UR10][R42.64] ;  /* 0x0000000a2a231981 */ /* 0x010f22000c1e1500 */
[----:B---3--:R-:W3:Y:S03]  /*9ed0*/  LDC R226, c[0x0][0x3d8] ;  /* 0x0000f600ffe27b82 */ /* 0x008ee60000000800 */
[----:B------:R0:W3:Y:S04]  /*9ee0*/  @P1 LDG.E.U16 R34, desc[UR10][R220.64] ;  /* 0x0000000adc221981 */ /* 0x0000e8000c1e1500 */
[----:B------:R0:W3:Y:S01]  /*9ef0*/  @P1 LDG.E.U16 R36, desc[UR10][R218.64] ;  /* 0x0000000ada241981 */ /* 0x0000e2000c1e1500 */
[----:B-1----:R-:W1:Y:S03]  /*9f00*/  LDC R224, c[0x0][0x3d8] ;  /* 0x0000f600ffe07b82 */ /* 0x002e660000000800 */
[----:B------:R-:W3:Y:S04]  /*9f10*/  LDL.LU.64 R42, [R1+0x1248] ;  /* 0x00124800012a7983 */ /* 0x000ee80000300a00 */
[----:B------:R-:W4:Y:S01]  /*9f20*/  @P1 LDG.E.U16 R38, desc[UR10][R44.64] ;  /* 0x0000000a2c261981 */ /* 0x000f22000c1e1500 */
[----:B------:R-:W1:Y:S03]  /*9f30*/  LDC R225, c[0x0][0x3d8] ;  /* 0x0000f600ffe17b82 */ /* 0x000e660000000800 */
[----:B------:R-:W4:Y:S04]  /*9f40*/  @P1 LDG.E.U16 R39, desc[UR10][R72.64] ;  /* 0x0000000a48271981 */ /* 0x000f28000c1e1500 */
[----:B------:R1:W4:Y:S01]  /*9f50*/  @P1 LDG.E.U16 R37, desc[UR10][R216.64] ;  /* 0x0000000ad8251981 */ /* 0x000322000c1e1500 */
[----:B------:R-:W1:Y:S03]  /*9f60*/  LDC R227, c[0x0][0x3d8] ;  /* 0x0000f600ffe37b82 */ /* 0x000e660000000800 */
[----:B------:R-:W4:Y:S01]  /*9f70*/  LDL.LU.64 R44, [R1+0x1240] ;  /* 0x00124000012c7983 */ /* 0x000f220000300a00 */
[----:B0-----:R-:W-:-:S03]  /*9f80*/  IMAD.WIDE R220, R245, 0x2, R198 ;  /* 0x00000002f5dc7825 */ /* 0x001fc600078e02c6 */
[----:B------:R-:W4:Y:S01]  /*9f90*/  LDL.LU.64 R72, [R1+0x1238] ;  /* 0x0012380001487983 */ /* 0x000f220000300a00 */
[--C-:B------:R-:W-:Y:S01]  /*9fa0*/  IMAD.WIDE R218, R246, 0x2, R198.reuse ;  /* 0x00000002f6da7825 */ /* 0x100fe200078e02c6 */
[----:B------:R-:W0:Y:S02]  /*9fb0*/  LDC R245, c[0x0][0x3d8] ;  /* 0x0000f600fff57b82 */ /* 0x000e240000000800 */
[----:B--2---:R-:W2:Y:S04]  /*9fc0*/  @P1 LDG.E.U16 R41, desc[UR10][R70.64] ;  /* 0x0000000a46291981 */ /* 0x004ea8000c1e1500 */
[----:B------:R0:W2:Y:S04]  /*9fd0*/  @P1 LDG.E.U16 R40, desc[UR10][R214.64] ;  /* 0x0000000ad6281981 */ /* 0x0000a8000c1e1500 */
[----:B---3--:R-:W3:Y:S04]  /*9fe0*/  @P1 LDG.E.U16 R42, desc[UR10][R48.64] ;  /* 0x0000000a302a1981 */ /* 0x008ee8000c1e1500 */
[----:B------:R-:W2:Y:S01]  /*9ff0*/  @P1 LDG.E.U16 R43, desc[UR10][R46.64] ;  /* 0x0000000a2e2b1981 */ /* 0x000ea2000c1e1500 */
[--C-:B-1----:R-:W-:Y:S01]  /*a000*/  IMAD.WIDE R216, R247, 0x2, R198.reuse ;  /* 0x00000002f7d87825 */ /* 0x102fe200078e02c6 */
[----:B------:R-:W1:Y:S02]  /*a010*/  LDC R246, c[0x0][0x3d8] ;  /* 0x0000f600fff67b82 */ /* 0x000e640000000800 */
[----:B------:R-:W2:Y:S04]  /*a020*/  LDL.LU.64 R70, [R1+0x1230] ;  /* 0x0012300001467983 */ /* 0x000ea80000300a00 */
[----:B------:R-:W3:Y:S04]  /*a030*/  LDL.LU.64 R48, [R1+0x1228] ;  /* 0x0012280001307983 */ /* 0x000ee80000300a00 */
[----:B----4-:R-:W4:Y:S01]  /*a040*/  @P1 LDG.E.U16 R45, desc[UR10][R50.64] ;  /* 0x0000000a322d1981 */ /* 0x010f22000c1e1500 */
[--C-:B0-----:R-:W-:Y:S01]  /*a050*/  IMAD.WIDE R214, R248, 0x2, R198.reuse ;  /* 0x00000002f8d67825 */ /* 0x101fe200078e02c6 */
[----:B------:R-:W0:Y:S02]  /*a060*/  LDC R247, c[0x0][0x3d8] ;  /* 0x0000f600fff77b82 */ /* 0x000e240000000800 */
[----:B------:R-:W4:Y:S04]  /*a070*/  LDL.LU.64 R46, [R1+0x1220] ;  /* 0x00122000012e7983 */ /* 0x000f280000300a00 */
[----:B------:R0:W-:Y:S02]  /*a080*/  STL.64 [R1+0xfc0], R220 ;  /* 0x000fc0dc01007387 */ /* 0x0001e40000100a00 */
[----:B------:R-:W0:Y:S02]  /*a090*/  LDC R248, c[0x0][0x3d8] ;  /* 0x0000f600fff87b82 */ /* 0x000e240000000800 */
[----:B------:R0:W-:Y:S04]  /*a0a0*/  STL.64 [R1+0xf00], R218 ;  /* 0x000f00da01007387 */ /* 0x0001e80000100a00 */
[----:B------:R-:W4:Y:S04]  /*a0b0*/  LDL.LU.64 R50, [R1+0x1218] ;  /* 0x0012180001327983 */ /* 0x000f280000300a00 */
[----:B------:R1:W4:Y:S04]  /*a0c0*/  @P1 LDG.E.U16 R44, desc[UR10][R102.64] ;  /* 0x0000000a662c1981 */ /* 0x000328000c1e1500 */
[----:B------:R-:W-:Y:S01]  /*a0d0*/  STL.64 [R1+0xe40], R216 ;  /* 0x000e40d801007387 */ /* 0x000fe20000100a00 */
[----:B-1----:R-:W-:-:S02]  /*a0e0*/  IMAD.WIDE R102, R249, 0x2, R198 ;  /* 0x00000002f9667825 */ /* 0x002fc400078e02c6 */
[----:B------:R-:W1:Y:S01]  /*a0f0*/  LDC R249, c[0x0][0x3d8] ;  /* 0x0000f600fff97b82 */ /* 0x000e620000000800 */
[----:B--2---:R-:W2:Y:S04]  /*a100*/  @P1 LDG.E.U16 R70, desc[UR10][R134.64] ;  /* 0x0000000a86461981 */ /* 0x004ea8000c1e1500 */
[----:B---3--:R-:W3:Y:S04]  /*a110*/  @P1 LDG.E.U16 R49, desc[UR10][R56.64] ;  /* 0x0000000a38311981 */ /* 0x008ee8000c1e1500 */
[----:B------:R-:W2:Y:S04]  /*a120*/  @P1 LDG.E.U16 R71, desc[UR10][R136.64] ;  /* 0x0000000a88471981 */ /* 0x000ea8000c1e1500 */
[----:B----4-:R-:W4:Y:S04]  /*a130*/  @P1 LDG.E.U16 R46, desc[UR10][R52.64] ;  /* 0x0000000a342e1981 */ /* 0x010f28000c1e1500 */
[----:B------:R-:W2:Y:S04]  /*a140*/  @P1 LDG.E.U16 R47, desc[UR10][R54.64] ;  /* 0x0000000a362f1981 */ /* 0x000ea8000c1e1500 */
[----:B------:R0:W2:Y:S04]  /*a150*/  @P1 LDG.E.U16 R48, desc[UR10][R222.64] ;  /* 0x0000000ade301981 */ /* 0x0000a8000c1e1500 */
[----:B------:R-:W2:Y:S04]  /*a160*/  LDL.LU.64 R52, [R1+0x1210] ;  /* 0x0012100001347983 */ /* 0x000ea80000300a00 */
[----:B------:R-:W-:Y:S01]  /*a170*/  STL.64 [R1+0xd80], R214 ;  /* 0x000d80d601007387 */ /* 0x000fe20000100a00 */
[----:B0-----:R-:W0:Y:S03]  /*a180*/  LDC R222, c[0x0][0x3d8] ;  /* 0x0000f600ffde7b82 */ /* 0x001e260000000800 */
[----:B------:R-:W3:Y:S04]  /*a190*/  LDL.LU.64 R54, [R1+0x1208] ;  /* 0x0012080001367983 */ /* 0x000ee80000300a00 */
[----:B------:R0:W-:Y:S01]  /*a1a0*/  STL.64 [R1+0xcc0], R102 ;  /* 0x000cc06601007387 */ /* 0x0001e20000100a00 */
[----:B------:R-:W0:Y:S03]  /*a1b0*/  LDC R223, c[0x0][0x3d8] ;  /* 0x0000f600ffdf7b82 */ /* 0x000e260000000800 */
[----:B------:R-:W4:Y:S04]  /*a1c0*/  LDL.LU.64 R56, [R1+0x1200] ;  /* 0x0012000001387983 */ /* 0x000f280000300a00 */
[----:B------:R-:W4:Y:S04]  /*a1d0*/  @P1 LDG.E.U16 R50, desc[UR10][R68.64] ;  /* 0x0000000a44321981 */ /* 0x000f28000c1e1500 */
[----:B------:R-:W4:Y:S04]  /*a1e0*/  @P1 LDG.E.U16 R51, desc[UR10][R58.64] ;  /* 0x0000000a3a331981 */ /* 0x000f28000c1e1500 */
[----:B------:R-:W4:Y:S04]  /*a1f0*/  LDL.LU.64 R68, [R1+0x11f8] ;  /* 0x0011f80001447983 */ /* 0x000f280000300a00 */
[----:B------:R-:W4:Y:S04]  /*a200*/  LDL.LU.64 R58, [R1+0x11f0] ;  /* 0x0011f000013a7983 */ /* 0x000f280000300a00 */
[----:B--2---:R-:W2:Y:S04]  /*a210*/  @P1 LDG.E.U16 R53, desc[UR10][R60.64] ;  /* 0x0000000a3c351981 */ /* 0x004ea8000c1e1500 */
[----:B------:R0:W2:Y:S04]  /*a220*/  @P1 LDG.E.U16 R52, desc[UR10][R220.64] ;  /* 0x0000000adc341981 */ /* 0x0000a8000c1e1500 */
[----:B---3--:R3:W2:Y:S04]  /*a230*/  @P1 LDG.E.U16 R54, desc[UR10][R206.64] ;  /* 0x0000000ace361981 */ /* 0x0086a8000c1e1500 */
[----:B------:R-:W2:Y:S01]  /*a240*/  LDL.LU.64 R60, [R1+0x11e8] ;  /* 0x0011e800013c7983 */ /* 0x000ea20000300a00 */
[----:B0-----:R-:W0:Y:S03]  /*a250*/  LDC R220, c[0x0][0x3d8] ;  /* 0x0000f600ffdc7b82 */ /* 0x001e260000000800 */
[----:B------:R-:W2:Y:S01]  /*a260*/  @P1 LDG.E.U16 R55, desc[UR10][R62.64] ;  /* 0x0000000a3e371981 */ /* 0x000ea2000c1e1500 */
[----:B---3--:R-:W-:-:S03]  /*a270*/  IMAD.WIDE R206, R250, 0x2, R198 ;  /* 0x00000002face7825 */ /* 0x008fc600078e02c6 */
[----:B----4-:R-:W3:Y:S01]  /*a280*/  @P1 LDG.E.U16 R57, desc[UR10][R64.64] ;  /* 0x0000000a40391981 */ /* 0x010ee2000c1e1500 */
[----:B------:R-:W4:Y:S03]  /*a290*/  LDC R221, c[0x0][0x3d8] ;  /* 0x0000f600ffdd7b82 */ /* 0x000f260000000800 */
[----:B------:R1:W3:Y:S04]  /*a2a0*/  @P1 LDG.E.U16 R56, desc[UR10][R218.64] ;  /* 0x0000000ada381981 */ /* 0x0002e8000c1e1500 */
[----:B------:R-:W3:Y:S01]  /*a2b0*/  LDL.LU.64 R62, [R1+0x11e0] ;  /* 0x0011e000013e7983 */ /* 0x000ee20000300a00 */
[----:B------:R-:W0:Y:S03]  /*a2c0*/  LDC R250, c[0x0][0x3d8] ;  /* 0x0000f600fffa7b82 */ /* 0x000e260000000800 */
[----:B------:R-:W4:Y:S04]  /*a2d0*/  LDL.LU.64 R64, [R1+0x11d8] ;  /* 0x0011d80001407983 */ /* 0x000f280000300a00 */
[----:B------:R0:W-:Y:S01]  /*a2e0*/  STL.64 [R1+0xbc8], R206 ;  /* 0x000bc8ce01007387 */ /* 0x0001e20000100a00 */
[----:B-1----:R-:W1:Y:S03]  /*a2f0*/  LDC R218, c[0x0][0x3d8] ;  /* 0x0000f600ffda7b82 */ /* 0x002e660000000800 */
[----:B------:R-:W4:Y:S04]  /*a300*/  @P1 LDG.E.U16 R58, desc[UR10][R66.64] ;  /* 0x0000000a423a1981 */ /* 0x000f28000c1e1500 */
[----:B------:R-:W4:Y:S01]  /*a310*/  @P1 LDG.E.U16 R59, desc[UR10][R2.64] ;  /* 0x0000000a023b1981 */ /* 0x000f22000c1e1500 */
[----:B------:R-:W0:Y:S03]  /*a320*/  LDC R219, c[0x0][0x3d8] ;  /* 0x0000f600ffdb7b82 */ /* 0x000e260000000800 */
[----:B------:R-:W4:Y:S04]  /*a330*/  @P1 LDG.E.U16 R69, desc[UR10][R168.64] ;  /* 0x0000000aa8451981 */ /* 0x000f28000c1e1500 */
[----:B------:R-:W4:Y:S04]  /*a340*/  LDL.LU.64 R66, [R1+0x11d0] ;  /* 0x0011d00001427983 */ /* 0x000f280000300a00 */
[----:B------:R-:W4:Y:S04]  /*a350*/  LDL.LU.64 R2, [R1+0x11c8] ;  /* 0x0011c80001027983 */ /* 0x000f280000300a00 */
[----:B------:R1:W4:Y:S04]  /*a360*/  @P1 LDG.E.U16 R68, desc[UR10][R102.64] ;  /* 0x0000000a66441981 */ /* 0x000328000c1e1500 */
[----:B------:R-:W4:Y:S01]  /*a370*/  @P1 LDG.E.U16 R72, desc[UR10][R206.64] ;  /* 0x0000000ace481981 */ /* 0x000f22000c1e1500 */
[----:B-1----:R-:W-:-:S05]  /*a380*/  IMAD.WIDE R102, R0, 0x2, R200 ;  /* 0x0000000200667825 */ /* 0x002fca00078e02c8 */
[----:B------:R1:W4:Y:S04]  /*a390*/  @P1 LDG.E.U16 R73, desc[UR10][R102.64] ;  /* 0x0000000a66491981 */ /* 0x000328000c1e1500 */
[----:B--2---:R-:W2:Y:S04]  /*a3a0*/  @P1 LDG.E.U16 R61, desc[UR10][R4.64] ;  /* 0x0000000a043d1981 */ /* 0x004ea8000c1e1500 */
[----:B------:R0:W2:Y:S04]  /*a3b0*/  @P1 LDG.E.U16 R60, desc[UR10][R216.64] ;  /* 0x0000000ad83c1981 */ /* 0x0000a8000c1e1500 */
[----:B------:R-:W2:Y:S04]  /*a3c0*/  LDL.LU.64 R4, [R1+0x11c0] ;  /* 0x0011c00001047983 */ /* 0x000ea80000300a00 */
[----:B---3--:R-:W3:Y:S04]  /*a3d0*/  @P1 LDG.E.U16 R62, desc[UR10][R6.64] ;  /* 0x0000000a063e1981 */ /* 0x008ee8000c1e1500 */
[----:B------:R-:W2:Y:S04]  /*a3e0*/  @P1 LDG.E.U16 R63, desc[UR10][R8.64] ;  /* 0x0000000a083f1981 */ /* 0x000ea8000c1e1500 */
[----:B----4-:R-:W4:Y:S04]  /*a3f0*/  @P1 LDG.E.U16 R65, desc[UR10][R10.64] ;  /* 0x0000000a0a411981 */ /* 0x010f28000c1e1500 */
[----:B------:R-:W2:Y:S04]  /*a400*/  LDL.LU.64 R6, [R1+0x11b8] ;  /* 0x0011b80001067983 */ /* 0x000ea80000300a00 */
[----:B------:R-:W2:Y:S04]  /*a410*/  LDL.LU.64 R8, [R1+0x11b0] ;  /* 0x0011b00001087983 */ /* 0x000ea80000300a00 */
[----:B------:R-:W2:Y:S04]  /*a420*/  LDL.LU.64 R10, [R1+0x11a8] ;  /* 0x0011a800010a7983 */ /* 0x000ea80000300a00 */
[----:B------:R-:W2:Y:S04]  /*a430*/  @P1 LDG.E.U16 R66, desc[UR10][R100.64] ;  /* 0x0000000a64421981 */ /* 0x000ea8000c1e1500 */
[----:B------:R-:W2:Y:S04]  /*a440*/  @P1 LDG.E.U16 R67, desc[UR10][R166.64] ;  /* 0x0000000aa6431981 */ /* 0x000ea8000c1e1500 */
[----:B------:R-:W2:Y:S04]  /*a450*/  @P1 LDG.E.U16 R64, desc[UR10][R214.64] ;  /* 0x0000000ad6401981 */ /* 0x000ea8000c1e1500 */
[----:B------:R-:W2:Y:S04]  /*a460*/  LDL.LU.64 R100, [R1+0x11a0] ;  /* 0x0011a00001647983 */ /* 0x000ea80000300a00 */
[----:B------:R-:W2:Y:S04]  /*a470*/  LDL.LU.64 R166, [R1+0x1198] ;  /* 0x0011980001a67983 */ /* 0x000ea80000300a00 */
[----:B------:R-:W2:Y:S04]  /*a480*/  LDL.LU.64 R168, [R1+0x1190] ;  /* 0x0011900001a87983 */ /* 0x000ea80000300a00 */
[----:B------:R-:W3:Y:S04]  /*a490*/  LDL.LU.64 R134, [R1+0x1188] ;  /* 0x0011880001867983 */ /* 0x000ee80000300a00 */
[----:B------:R-:W3:Y:S01]  /*a4a0*/  LDL.LU.64 R136, [R1+0x1180] ;  /* 0x0011800001887983 */ /* 0x000ee20000300a00 */
[----:B-1----:R-:W-:-:S04]  /*a4b0*/  IMAD.WIDE R102, R0, 0x2, R198 ;  /* 0x0000000200667825 */ /* 0x002fc800078e02c6 */
[----:B------:R-:W-:Y:S01]  /*a4c0*/  IMAD R0, R252, 0xe, RZ ;  /* 0x0000000efc007824 */ /* 0x000fe200078e02ff */
[----:B------:R1:W3:Y:S01]  /*a4d0*/  @P1 LDG.E.U16 R109, desc[UR10][R102.64] ;  /* 0x0000000a666d1981 */ /* 0x0002e2000c1e1500 */
[----:B------:R-:W2:Y:S02]  /*a4e0*/  LDC R252, c[0x0][0x3d8] ;  /* 0x0000f600fffc7b82 */ /* 0x000ea40000000800 */
[----:B0-----:R-:W-:-:S04]  /*a4f0*/  IMAD.WIDE R206, R0, 0x2, R204 ;  /* 0x0000000200ce7825 */ /* 0x001fc800078e02cc */
[----:B------:R-:W-:Y:S01]  /*a500*/  IMAD.WIDE R216, R0, 0x2, R202 ;  /* 0x0000000200d87825 */ /* 0x000fe200078e02ca */
[----:B-1----:R-:W-:Y:S02]  /*a510*/  PRMT R102, RZ, 0x7610, R102 ;  /* 0x00007610ff667816 */ /* 0x002fe40000000066 */
[----:B------:R-:W-:-:S04]  /*a520*/  PRMT R103, RZ, 0x7610, R103 ;  /* 0x00007610ff677816 */ /* 0x000fc80000000067 */
[----:B------:R0:W3:Y:S04]  /*a530*/  @P1 LDG.E.U16 R102, desc[UR10][R206.64] ;  /* 0x0000000ace661981 */ /* 0x0000e8000c1e1500 */
[----:B------:R1:W3:Y:S04]  /*a540*/  @P1 LDG.E.U16 R103, desc[UR10][R216.64] ;  /* 0x0000000ad8671981 */ /* 0x0002e8000c1e1500 */
[----:B------:R0:W-:Y:S02]  /*a550*/  STL.64 [R1+0x1150], R206 ;  /* 0x001150ce01007387 */ /* 0x0001e40000100a00 */
[----:B0-----:R-:W0:Y:S01]  /*a560*/  S2R R206, SR_TID.X ;  /* 0x0000000000ce7919 */ /* 0x001e220000002100 */
[----:B------:R-:W0:Y:S01]  /*a570*/  S2R R207, SR_TID.X ;  /* 0x0000000000cf7919 */ /* 0x000e220000002100 */
[----:B------:R-:W-:Y:S01]  /*a580*/  IMAD.WIDE R214, R0, 0x2, R200 ;  /* 0x0000000200d67825 */ /* 0x000fe200078e02c8 */
[----:B------:R1:W-:Y:S04]  /*a590*/  STL.64 [R1+0x1148], R216 ;  /* 0x001148d801007387 */ /* 0x0003e80000100a00 */
[----:B------:R1:W-:Y:S04]  /*a5a0*/  STL.64 [R1+0x1140], R214 ;  /* 0x001140d601007387 */ /* 0x0003e80000100a00 */
[----:B------:R1:W3:Y:S02]  /*a5b0*/  @P1 LDG.E.U16 R213, desc[UR10][R214.64] ;  /* 0x0000000ad6d51981 */ /* 0x0002e4000c1e1500 */
[----:B-1----:R-:W1:Y:S08]  /*a5c0*/  LDC R216, c[0x0][0x3d8] ;  /* 0x0000f600ffd87b82 */ /* 0x002e700000000800 */
[----:B------:R-:W1:Y:S01]  /*a5d0*/  LDC R215, c[0x0][0x3d8] ;  /* 0x0000f600ffd77b82 */ /* 0x000e620000000800 */
[----:B0-----:R-:W-:-:S02]  /*a5e0*/  LOP3.LUT R206, R206, 0x3f, RZ, 0xc0, !PT ;  /* 0x0000003fcece7812 */ /* 0x001fc400078ec0ff */
[----:B------:R-:W-:-:S03]  /*a5f0*/  LOP3.LUT R197, R207, 0x40, RZ, 0xc0, !PT ;  /* 0x00000040cfc57812 */ /* 0x000fc600078ec0ff */
[----:B------:R-:W-:Y:S01]  /*a600*/  IMAD.SHL.U32 R206, R206, 0x2, RZ ;  /* 0x00000002cece7824 */ /* 0x000fe200078e00ff */
[----:B------:R-:W-:Y:S01]  /*a610*/  LOP3.LUT R242, R207, 0x3f, RZ, 0xc0, !PT ;  /* 0x0000003fcff27812 */ /* 0x000fe200078ec0ff */
[----:B------:R-:W0:Y:S02]  /*a620*/  LDC R217, c[0x0][0x3d8] ;  /* 0x0000f600ffd97b82 */ /* 0x000e240000000800 */
[----:B------:R-:W-:-:S05]  /*a630*/  IMAD R197, R197, 0x80, R206 ;  /* 0x00000080c5c57824 */ /* 0x000fca00078e02ce */
[C---:B------:R-:W-:Y:S01]  /*a640*/  LOP3.LUT R214, R197.reuse, 0x10, RZ, 0x3c, !PT ;  /* 0x00000010c5d67812 */ /* 0x040fe200078e3cff */
        /* <DEDUP_REMOVED lines=25> */
[----:B------:R0:W-:Y:S04]  /*a7e0*/  STS.U16 [R197+UR9+0x15800], R210 ;  /* 0x015800d2c5007988 */ /* 0x0001e80008000409 */
[----:B------:R-:W-:Y:S04]  /*a7f0*/  STS.U16 [R197+UR9+0x19800], R211 ;  /* 0x019800d3c5007988 */ /* 0x000fe80008000409 */
[----:B------:R0:W-:Y:S04]  /*a800*/  STS.U16 [R197+UR9+0x1d800], R212 ;  /* 0x01d800d4c5007988 */ /* 0x0001e80008000409 */
[----:B------:R-:W-:Y:S04]  /*a810*/  STS.U16 [R197+UR9+0x11c00], R141 ;  /* 0x011c008dc5007988 */ /* 0x000fe80008000409 */
[----:B------:R-:W-:Y:S04]  /*a820*/  STS.U16 [R197+UR9+0x15c00], R172 ;  /* 0x015c00acc5007988 */ /* 0x000fe80008000409 */
[----:B------:R-:W-:Y:S04]  /*a830*/  STS.U16 [R197+UR9+0x19c00], R171 ;  /* 0x019c00abc5007988 */ /* 0x000fe80008000409 */
[----:B------:R-:W-:Y:S01]  /*a840*/  STS.U16 [R197+UR9+0x1dc00], R170 ;  /* 0x01dc00aac5007988 */ /* 0x000fe20008000409 */
[C---:B------:R-:W-:Y:S01]  /*a850*/  LOP3.LUT R206, R197.reuse, 0x20, RZ, 0x3c, !PT ;  /* 0x00000020c5ce7812 */ /* 0x040fe200078e3cff */
[----:B0-----:R-:W-:Y:S01]  /*a860*/  IMAD.WIDE R208, R0, 0x2, R198 ;  /* 0x0000000200d07825 */ /* 0x001fe200078e02c6 */
[----:B------:R-:W0:Y:S08]  /*a870*/  LDC R210, c[0x0][0x3d8] ;  /* 0x0000f600ffd27b82 */ /* 0x000e300000000800 */
[----:B------:R-:W0:Y:S08]  /*a880*/  LDC R0, c[0x0][0x3d4] ;  /* 0x0000f500ff007b82 */ /* 0x000e300000000800 */
[----:B------:R-:W0:Y:S08]  /*a890*/  LDC R212, c[0x0][0x3d8] ;  /* 0x0000f600ffd47b82 */ /* 0x000e300000000800 */
[----:B------:R-:W0:Y:S01]  /*a8a0*/  LDC R211, c[0x0][0x3d8] ;  /* 0x0000f600ffd37b82 */ /* 0x000e220000000800 */
        /* <DEDUP_REMOVED lines=31> */
[----:B------:R0:W-:Y:S04]  /*aaa0*/  STS.U16 [R214+UR9+0x1dc80], R138 ;  /* 0x01dc808ad6007988 */ /* 0x0001e80008000409 */
[----:B---3--:R-:W-:Y:S04]  /*aab0*/  STS.U16 [R206+UR9+0x10100], R137 ;  /* 0x01010089ce007988 */ /* 0x008fe80008000409 */
[----:B------:R-:W-:Y:S01]  /*aac0*/  STS.U16 [R206+UR9+0x14100], R136 ;  /* 0x01410088ce007988 */ /* 0x000fe20008000409 */
[C---:B--2---:R-:W-:Y:S01]  /*aad0*/  LOP3.LUT R108, R197.reuse, 0x30, RZ, 0x3c, !PT ;  /* 0x00000030c56c7812 */ /* 0x044fe200078e3cff */
[----:B0-----:R-:W0:Y:S02]  /*aae0*/  LDC R214, c[0x0][0x3d8] ;  /* 0x0000f600ffd67b82 */ /* 0x001e240000000800 */
        /* <DEDUP_REMOVED lines=65> */
[----:B--2---:R-:W2:Y:S03]  /*af00*/  LDC R16, c[0x0][0x3c4] ;  /* 0x0000f100ff107b82 */ /* 0x004ea60000000800 */
        /* <DEDUP_REMOVED lines=21> */
[----:B------:R0:W-:Y:S01]  /*b060*/  STS.U16 [R106+UR9+0x1d600], R36 ;  /* 0x01d600246a007988 */ /* 0x0001e20008000409 */
[----:B---3--:R-:W-:-:S03]  /*b070*/  LOP3.LUT R9, R197, 0x50, RZ, 0x3c, !PT ;  /* 0x00000050c5097812 */ /* 0x008fc600078e3cff */
[----:B------:R3:W-:Y:S04]  /*b080*/  STS.U16 [R106+UR9+0x11a00], R37 ;  /* 0x011a00256a007988 */ /* 0x0007e80008000409 */
[----:B------:R-:W-:Y:S01]  /*b090*/  STS.U16 [R106+UR9+0x15a00], R38 ;  /* 0x015a00266a007988 */ /* 0x000fe20008000409 */
[----:B0-----:R-:W0:Y:S03]  /*b0a0*/  LDC R36, c[0x0][0x3c4] ;  /* 0x0000f100ff247b82 */ /* 0x001e260000000800 */
[----:B------:R-:W-:Y:S04]  /*b0b0*/  STS.U16 [R106+UR9+0x19a00], R39 ;  /* 0x019a00276a007988 */ /* 0x000fe80008000409 */
[----:B------:R-:W-:Y:S01]  /*b0c0*/  STS.U16 [R106+UR9+0x1da00], R40 ;  /* 0x01da00286a007988 */ /* 0x000fe20008000409 */
[----:B---3--:R-:W3:Y:S03]  /*b0d0*/  LDC R37, c[0x0][0x3c4] ;  /* 0x0000f100ff257b82 */ /* 0x008ee60000000800 */
[----:B------:R-:W-:Y:S04]  /*b0e0*/  STS.U16 [R106+UR9+0x11e00], R41 ;  /* 0x011e00296a007988 */ /* 0x000fe80008000409 */
[----:B------:R-:W-:Y:S04]  /*b0f0*/  STS.U16 [R106+UR9+0x15e00], R42 ;  /* 0x015e002a6a007988 */ /* 0x000fe80008000409 */
[----:B------:R-:W-:Y:S04]  /*b100*/  STS.U16 [R106+UR9+0x19e00], R43 ;  /* 0x019e002b6a007988 */ /* 0x000fe80008000409 */
[----:B------:R-:W-:Y:S04]  /*b110*/  STS.U16 [R106+UR9+0x1de00], R44 ;  /* 0x01de002c6a007988 */ /* 0x000fe80008000409 */
[----:B------:R1:W-:Y:S04]  /*b120*/  STS.U16 [R9+UR9+0x1d680], R64 ;  /* 0x01d6804009007988 */ /* 0x0003e80008000409 */
[----:B----4-:R4:W-:Y:S04]  /*b130*/  STS.U16 [R9+UR9+0x11a80], R65 ;  /* 0x011a804109007988 */ /* 0x0109e80008000409 */
[----:B------:R0:W-:Y:S01]  /*b140*/  STS.U16 [R9+UR9+0x15a80], R66 ;  /* 0x015a804209007988 */ /* 0x0001e20008000409 */
[----:B-1----:R-:W1:Y:S03]  /*b150*/  LDC R64, c[0x0][0x3c4] ;  /* 0x0000f100ff407b82 */ /* 0x002e660000000800 */
[----:B------:R0:W-:Y:S05]  /*b160*/  STS.U16 [R9+UR9+0x19a80], R67 ;  /* 0x019a804309007988 */ /* 0x0001ea0008000409 */
[----:B----4-:R-:W4:Y:S08]  /*b170*/  LDC R65, c[0x0][0x3c4] ;  /* 0x0000f100ff417b82 */ /* 0x010f300000000800 */
[----:B0-----:R-:W0:Y:S08]  /*b180*/  LDC R66, c[0x0][0x3c4] ;  /* 0x0000f100ff427b82 */ /* 0x001e300000000800 */
[----:B------:R-:W0:Y:S01]  /*b190*/  LDC R67, c[0x0][0x3c4] ;  /* 0x0000f100ff437b82 */ /* 0x000e220000000800 */
[----:B--2---:R-:W-:Y:S01]  /*b1a0*/  IMAD R16, R16, 0x7, RZ ;  /* 0x0000000710107824 */ /* 0x004fe200078e02ff */
[----:B------:R2:W-:Y:S03]  /*b1b0*/  STS.U16 [R9+UR9+0x10280], R8 ;  /* 0x0102800809007988 */ /* 0x0005e60008000409 */
[----:B------:R-:W-:Y:S01]  /*b1c0*/  IMAD.WIDE R12, R16, 0x2, R204 ;  /* 0x00000002100c7825 */ /* 0x000fe200078e02cc */
[----:B------:R-:W-:Y:S04]  /*b1d0*/  STS.U16 [R9+UR9+0x14280], R7 ;  /* 0x0142800709007988 */ /* 0x000fe80008000409 */
[----:B------:R-:W-:Y:S01]  /*b1e0*/  STS.U16 [R9+UR9+0x18280], R6 ;  /* 0x0182800609007988 */ /* 0x000fe20008000409 */
[----:B--2---:R-:W-:-:S03]  /*b1f0*/  PRMT R8, RZ, 0x7610, R8 ;  /* 0x00007610ff087816 */ /* 0x004fc60000000008 */
[----:B------:R2:W-:Y:S01]  /*b200*/  STS.U16 [R9+UR9+0x1c280], R5 ;  /* 0x01c2800509007988 */ /* 0x0005e20008000409 */
[----:B------:R-:W-:-:S03]  /*b210*/  IMAD R36, R36, 0x16, RZ ;  /* 0x0000001624247824 */ /* 0x000fc600078e02ff */
[----:B------:R-:W-:Y:S01]  /*b220*/  STS.U16 [R9+UR9+0x10680], R45 ;  /* 0x0106802d09007988 */ /* 0x000fe20008000409 */
[----:B---3--:R-:W-:-:S03]  /*b230*/  IMAD R37, R37, 0x1e, RZ ;  /* 0x0000001e25257824 */ /* 0x008fc600078e02ff */
[----:B------:R-:W-:Y:S01]  /*b240*/  STS.U16 [R9+UR9+0x14680], R46 ;  /* 0x0146802e09007988 */ /* 0x000fe20008000409 */
[----:B--2---:R-:W-:-:S03]  /*b250*/  LOP3.LUT R5, R197, 0x60, RZ, 0x3c, !PT ;  /* 0x00000060c5057812 */ /* 0x004fc600078e3cff */
[----:B------:R-:W-:Y:S01]  /*b260*/  STS.U16 [R9+UR9+0x18680], R47 ;  /* 0x0186802f09007988 */ /* 0x000fe20008000409 */
[----:B-1----:R-:W-:-:S03]  /*b270*/  IMAD R64, R64, 0x26, RZ ;  /* 0x0000002640407824 */ /* 0x002fc600078e02ff */
[----:B------:R-:W-:Y:S01]  /*b280*/  STS.U16 [R9+UR9+0x1c680], R48 ;  /* 0x01c6803009007988 */ /* 0x000fe20008000409 */
[----:B----4-:R-:W-:-:S03]  /*b290*/  IMAD R65, R65, 0x2e, RZ ;  /* 0x0000002e41417824 */ /* 0x010fc600078e02ff */
[----:B------:R-:W-:Y:S01]  /*b2a0*/  STS.U16 [R9+UR9+0x10a80], R49 ;  /* 0x010a803109007988 */ /* 0x000fe20008000409 */
[----:B0-----:R-:W-:-:S03]  /*b2b0*/  IMAD R66, R66, 0x36, RZ ;  /* 0x0000003642427824 */ /* 0x001fc600078e02ff */
[----:B------:R-:W-:Y:S01]  /*b2c0*/  STS.U16 [R9+UR9+0x14a80], R50 ;  /* 0x014a803209007988 */ /* 0x000fe20008000409 */
[----:B------:R-:W-:-:S03]  /*b2d0*/  IMAD R67, R67, 0x3e, RZ ;  /* 0x0000003e43437824 */ /* 0x000fc600078e02ff */
        /* <DEDUP_REMOVED lines=15> */
[----:B------:R-:W-:Y:S04]  /*b3d0*/  STS.U16 [R9+UR9+0x15e80], R70 ;  /* 0x015e804609007988 */ /* 0x000fe80008000409 */
[----:B------:R-:W-:Y:S04]  /*b3e0*/  STS.U16 [R9+UR9+0x19e80], R71 ;  /* 0x019e804709007988 */ /* 0x000fe80008000409 */
[----:B------:R2:W-:Y:S01]  /*b3f0*/  STS.U16 [R9+UR9+0x1de80], R72 ;  /* 0x01de804809007988 */ /* 0x0005e20008000409 */
[----:B0-----:R-:W-:Y:S01]  /*b400*/  PRMT R63, RZ, 0x7610, R63 ;  /* 0x00007610ff3f7816 */ /* 0x001fe2000000003f */
[C---:B------:R-:W-:Y:S01]  /*b410*/  IMAD.WIDE R194, R36.reuse, 0x2, R204 ;  /* 0x0000000224c27825 */ /* 0x040fe200078e02cc */
[----:B------:R-:W-:Y:S01]  /*b420*/  PRMT R62, RZ, 0x7610, R62 ;  /* 0x00007610ff3e7816 */ /* 0x000fe2000000003e */
[----:B------:R0:W3:Y:S01]  /*b430*/  @P1 LDG.E.U16 R8, desc[UR10][R12.64] ;  /* 0x0000000a0c081981 */ /* 0x0000e2000c1e1500 */
[----:B------:R-:W-:Y:S01]  /*b440*/  PRMT R61, RZ, 0x7610, R61 ;  /* 0x00007610ff3d7816 */ /* 0x000fe2000000003d */
[----:B------:R-:W-:Y:S01]  /*b450*/  IMAD.WIDE R192, R36, 0x2, R202 ;  /* 0x0000000224c07825 */ /* 0x000fe200078e02ca */
[----:B------:R-:W-:Y:S01]  /*b460*/  PRMT R60, RZ, 0x7610, R60 ;  /* 0x00007610ff3c7816 */ /* 0x000fe2000000003c */
[----:B-1----:R-:W1:Y:S01]  /*b470*/  LDC R68, c[0x0][0x3c4] ;  /* 0x0000f100ff447b82 */ /* 0x002e620000000800 */
[----:B--2---:R-:W-:Y:S01]  /*b480*/  PRMT R9, RZ, 0x7610, R9 ;  /* 0x00007610ff097816 */ /* 0x004fe20000000009 */
[----:B------:R2:W-:Y:S01]  /*b490*/  STS.U16 [R5+UR9+0x10300], R4 ;  /* 0x0103000405007988 */ /* 0x0005e20008000409 */
[----:B------:R-:W-:Y:S01]  /*b4a0*/  PRMT R59, RZ, 0x7610, R59 ;  /* 0x00007610ff3b7816 */ /* 0x000fe2000000003b */
[----:B------:R-:W-:Y:S01]  /*b4b0*/  IMAD.WIDE R186, R37, 0x2, R204 ;  /* 0x0000000225ba7825 */ /* 0x000fe200078e02cc */
[----:B------:R-:W-:-:S03]  /*b4c0*/  PRMT R58, RZ, 0x7610, R58 ;  /* 0x00007610ff3a7816 */ /* 0x000fc6000000003a */
[----:B------:R-:W4:Y:S01]  /*b4d0*/  LDC R72, c[0x0][0x3c4] ;  /* 0x0000f100ff487b82 */ /* 0x000f220000000800 */
[----:B------:R-:W-:Y:S01]  /*b4e0*/  PRMT R57, RZ, 0x7610, R57 ;  /* 0x00007610ff397816 */ /* 0x000fe20000000039 */
[----:B------:R-:W-:Y:S01]  /*b4f0*/  IMAD.WIDE R184, R37, 0x2, R202 ;  /* 0x0000000225b87825 */ /* 0x000fe200078e02ca */
[----:B------:R-:W-:Y:S01]  /*b500*/  PRMT R56, RZ, 0x7610, R56 ;  /* 0x00007610ff387816 */ /* 0x000fe20000000038 */
[----:B------:R-:W3:Y:S01]  /*b510*/  @P1 LDG.E.U16 R9, desc[UR10][R208.64] ;  /* 0x0000000ad0091981 */ /* 0x000ee2000c1e1500 */
[----:B------:R-:W-:Y:S01]  /*b520*/  PRMT R55, RZ, 0x7610, R55 ;  /* 0x00007610ff377816 */ /* 0x000fe20000000037 */
[C---:B------:R-:W-:Y:S01]  /*b530*/  IMAD.WIDE R178, R64.reuse, 0x2, R204 ;  /* 0x0000000240b27825 */ /* 0x040fe200078e02cc */
[----:B------:R-:W-:Y:S02]  /*b540*/  PRMT R54, RZ, 0x7610, R54 ;  /* 0x00007610ff367816 */ /* 0x000fe40000000036 */
[----:B------:R-:W-:Y:S01]  /*b550*/  PRMT R53, RZ, 0x7610, R53 ;  /* 0x00007610ff357816 */ /* 0x000fe20000000035 */
[----:B------:R-:W-:Y:S01]  /*b560*/  IMAD.WIDE R176, R64, 0x2, R202 ;  /* 0x0000000240b07825 */ /* 0x000fe200078e02ca */
[----:B------:R-:W-:-:S02]  /*b570*/  PRMT R52, RZ, 0x7610, R52 ;  /* 0x00007610ff347816 */ /* 0x000fc40000000034 */
[----:B------:R-:W-:Y:S01]  /*b580*/  PRMT R51, RZ, 0x7610, R51 ;  /* 0x00007610ff337816 */ /* 0x000fe20000000033 */
[C---:B------:R-:W-:Y:S01]  /*b590*/  IMAD.WIDE R170, R65.reuse, 0x2, R204 ;  /* 0x0000000241aa7825 */ /* 0x040fe200078e02cc */
[----:B------:R-:W-:Y:S02]  /*b5a0*/  PRMT R50, RZ, 0x7610, R50 ;  /* 0x00007610ff327816 */ /* 0x000fe40000000032 */
[----:B------:R-:W-:Y:S01]  /*b5b0*/  PRMT R49, RZ, 0x7610, R49 ;  /* 0x00007610ff317816 */ /* 0x000fe20000000031 */
[----:B------:R-:W-:Y:S01]  /*b5c0*/  IMAD.WIDE R168, R65, 0x2, R202 ;  /* 0x0000000241a87825 */ /* 0x000fe200078e02ca */
[----:B------:R-:W-:Y:S02]  /*b5d0*/  PRMT R48, RZ, 0x7610, R48 ;  /* 0x00007610ff307816 */ /* 0x000fe40000000030 */
[----:B------:R-:W-:Y:S01]  /*b5e0*/  PRMT R47, RZ, 0x7610, R47 ;  /* 0x00007610ff2f7816 */ /* 0x000fe2000000002f */
[----:B------:R-:W-:Y:S01]  /*b5f0*/  IMAD.WIDE R162, R66, 0x2, R204 ;  /* 0x0000000242a27825 */ /* 0x000fe200078e02cc */
[----:B------:R-:W-:-:S02]  /*b600*/  PRMT R46, RZ, 0x7610, R46 ;  /* 0x00007610ff2e7816 */ /* 0x000fc4000000002e */
[----:B------:R-:W-:Y:S01]  /*b610*/  PRMT R45, RZ, 0x7610, R45 ;  /* 0x00007610ff2d7816 */ /* 0x000fe2000000002d */
[----:B------:R-:W-:Y:S01]  /*b620*/  IMAD.WIDE R160, R66, 0x2, R202 ;  /* 0x0000000242a07825 */ /* 0x000fe200078e02ca */
[----:B------:R-:W-:Y:S02]  /*b630*/  PRMT R44, RZ, 0x7610, R44 ;  /* 0x00007610ff2c7816 */ /* 0x000fe4000000002c */
[----:B------:R-:W-:Y:S01]  /*b640*/  PRMT R43, RZ, 0x7610, R43 ;  /* 0x00007610ff2b7816 */ /* 0x000fe2000000002b */
[C---:B------:R-:W-:Y:S01]  /*b650*/  IMAD.WIDE R154, R67.reuse, 0x2, R204 ;  /* 0x00000002439a7825 */ /* 0x040fe200078e02cc */
[----:B0-----:R-:W-:Y:S02]  /*b660*/  PRMT R12, RZ, 0x7610, R12 ;  /* 0x00007610ff0c7816 */ /* 0x001fe4000000000c */
[----:B------:R-:W-:Y:S01]  /*b670*/  PRMT R42, RZ, 0x7610, R42 ;  /* 0x00007610ff2a7816 */ /* 0x000fe2000000002a */
[----:B------:R-:W-:Y:S01]  /*b680*/  IMAD.WIDE R152, R67, 0x2, R202 ;  /* 0x0000000243987825 */ /* 0x000fe200078e02ca */
[----:B------:R-:W-:-:S03]  /*b690*/  PRMT R41, RZ, 0x7610, R41 ;  /* 0x00007610ff297816 */ /* 0x000fc60000000029 */
[----:B------:R-:W-:Y:S01]  /*b6a0*/  IMAD.WIDE R190, R36, 0x2, R200 ;  /* 0x0000000224be7825 */ /* 0x000fe200078e02c8 */
[----:B--2---:R-:W-:-:S03]  /*b6b0*/  PRMT R4, RZ, 0x7610, R4 ;  /* 0x00007610ff047816 */ /* 0x004fc60000000004 */
[----:B------:R-:W-:-:S04]  /*b6c0*/  IMAD.WIDE R182, R37, 0x2, R200 ;  /* 0x0000000225b67825 */ /* 0x000fc800078e02c8 */
        /* <DEDUP_REMOVED lines=10> */
[C---:B------:R-:W-:Y:S01]  /*b770*/  IMAD.WIDE R10, R16.reuse, 0x2, R198 ;  /* 0x00000002100a7825 */ /* 0x040fe200078e02c6 */
[----:B------:R0:W-:Y:S01]  /*b780*/  STS.U16 [R5+UR9+0x18300], R73 ;  /* 0x0183004905007988 */ /* 0x0001e20008000409 */
[----:B------:R-:W-:Y:S01]  /*b790*/  PRMT R19, RZ, 0x7610, R19 ;  /* 0x00007610ff137816 */ /* 0x000fe20000000013 */
[----:B------:R-:W2:Y:S02]  /*b7a0*/  LDC R69, c[0x0][0x3c4] ;  /* 0x0000f100ff457b82 */ /* 0x000ea40000000800 */
[----:B------:R-:W3:Y:S04]  /*b7b0*/  @P1 LDG.E.U16 R63, desc[UR10][R194.64] ;  /* 0x0000000ac23f1981 */ /* 0x000ee8000c1e1500 */
[----:B------:R-:W3:Y:S02]  /*b7c0*/  @P1 LDG.E.U16 R62, desc[UR10][R192.64] ;  /* 0x0000000ac03e1981 */ /* 0x000ee4000c1e1500 */
[----:B0-----:R-:W0:Y:S02]  /*b7d0*/  LDC R73, c[0x0][0x3c4] ;  /* 0x0000f100ff497b82 */ /* 0x001e240000000800 */
[----:B------:R-:W3:Y:S04]  /*b7e0*/  @P1 LDG.E.U16 R61, desc[UR10][R190.64] ;  /* 0x0000000abe3d1981 */ /* 0x000ee8000c1e1500 */
[----:B------:R-:W3:Y:S01]  /*b7f0*/  @P1 LDG.E.U16 R60, desc[UR10][R188.64] ;  /* 0x0000000abc3c1981 */ /* 0x000ee2000c1e1500 */
[----:B------:R-:W-:Y:S01]  /*b800*/  PRMT R7, RZ, 0x7610, R7 ;  /* 0x00007610ff077816 */ /* 0x000fe20000000007 */
[----:B------:R-:W-:Y:S01]  /*b810*/  IMAD.WIDE R14, R16, 0x2, R202 ;  /* 0x00000002100e7825 */ /* 0x000fe200078e02ca */
[----:B------:R-:W-:Y:S01]  /*b820*/  PRMT R6, RZ, 0x7610, R6 ;  /* 0x00007610ff067816 */ /* 0x000fe20000000006 */
[----:B------:R-:W3:Y:S01]  /*b830*/  @P1 LDG.E.U16 R59, desc[UR10][R186.64] ;  /* 0x0000000aba3b1981 */ /* 0x000ee2000c1e1500 */
[----:B------:R-:W0:Y:S03]  /*b840*/  LDC R70, c[0x0][0x3c4] ;  /* 0x0000f100ff467b82 */ /* 0x000e260000000800 */
[----:B------:R-:W3:Y:S04]  /*b850*/  @P1 LDG.E.U16 R58, desc[UR10][R184.64] ;  /* 0x0000000ab83a1981 */ /* 0x000ee8000c1e1500 */
[----:B------:R-:W3:Y:S01]  /*b860*/  @P1 LDG.E.U16 R57, desc[UR10][R182.64] ;  /* 0x0000000ab6391981 */ /* 0x000ee2000c1e1500 */
[----:B------:R-:W0:Y:S03]  /*b870*/  LDC R71, c[0x0][0x3c4] ;  /* 0x0000f100ff477b82 */ /* 0x000e260000000800 */
[----:B------:R-:W3:Y:S04]  /*b880*/  @P1 LDG.E.U16 R56, desc[UR10][R180.64] ;  /* 0x0000000ab4381981 */ /* 0x000ee8000c1e1500 */
        /* <DEDUP_REMOVED lines=16> */
[----:B------:R-:W3:Y:S01]  /*b990*/  @P1 LDG.E.U16 R4, desc[UR10][R10.64] ;  /* 0x0000000a0a041981 */ /* 0x000ee2000c1e1500 */
[----:B----4-:R-:W-:-:S02]  /*b9a0*/  IMAD R72, R72, 0x37, RZ ;  /* 0x0000003748487824 */ /* 0x010fc400078e02ff */
[----:B0-----:R-:W-:Y:S01]  /*b9b0*/  IMAD R73, R73, 0x3f, RZ ;  /* 0x0000003f49497824 */ /* 0x001fe200078e02ff */
[----:B------:R0:W4:Y:S01]  /*b9c0*/  @P1 LDG.E.U16 R7, desc[UR10][R14.64] ;  /* 0x0000000a0e071981 */ /* 0x000122000c1e1500 */
[----:B------:R-:W-:-:S05]  /*b9d0*/  IMAD.WIDE R114, R72, 0x2, R204 ;  /* 0x0000000248727825 */ /* 0x000fca00078e02cc */
[----:B------:R-:W4:Y:S01]  /*b9e0*/  @P1 LDG.E.U16 R19, desc[UR10][R114.64] ;  /* 0x0000000a72131981 */ /* 0x000f22000c1e1500 */
[----:B------:R-:W-:Y:S01]  /*b9f0*/  IMAD.WIDE R16, R16, 0x2, R200 ;  /* 0x0000000210107825 */ /* 0x000fe200078e02c8 */
[----:B0-----:R-:W-:-:S03]  /*ba00*/  PRMT R15, RZ, 0x7610, R15 ;  /* 0x00007610ff0f7816 */ /* 0x001fc6000000000f */
[C---:B------:R-:W-:Y:S01]  /*ba10*/  IMAD.WIDE R106, R73.reuse, 0x2, R204 ;  /* 0x00000002496a7825 */ /* 0x040fe200078e02cc */
[----:B------:R0:W4:Y:S03]  /*ba20*/  @P1 LDG.E.U16 R6, desc[UR10][R16.64] ;  /* 0x0000000a10061981 */ /* 0x000126000c1e1500 */
[----:B------:R-:W-:Y:S01]  /*ba30*/  IMAD.WIDE R64, R72, 0x2, R198 ;  /* 0x0000000248407825 */ /* 0x000fe200078e02c6 */
[----:B------:R-:W4:Y:S01]  /*ba40*/  @P1 LDG.E.U16 R15, desc[UR10][R106.64] ;  /* 0x0000000a6a0f1981 */ /* 0x000f22000c1e1500 */
[----:B------:R-:W-:Y:S02]  /*ba50*/  PRMT R11, RZ, 0x7610, R11 ;  /* 0x00007610ff0b7816 */ /* 0x000fe4000000000b */
[----:B0-----:R-:W-:Y:S01]  /*ba60*/  PRMT R16, RZ, 0x7610, R16 ;  /* 0x00007610ff107816 */ /* 0x001fe20000000010 */
[----:B------:R-:W-:-:S05]  /*ba70*/  IMAD.WIDE R36, R73, 0x2, R198 ;  /* 0x0000000249247825 */ /* 0x000fca00078e02c6 */
[----:B------:R-:W4:Y:S01]  /*ba80*/  @P1 LDG.E.U16 R16, desc[UR10][R64.64] ;  /* 0x0000000a40101981 */ /* 0x000f22000c1e1500 */
[----:B------:R-:W-:Y:S01]  /*ba90*/  PRMT R14, RZ, 0x7610, R14 ;  /* 0x00007610ff0e7816 */ /* 0x000fe2000000000e */
[C---:B------:R-:W-:Y:S02]  /*baa0*/  IMAD.WIDE R104, R73.reuse, 0x2, R202 ;  /* 0x0000000249687825 */ /* 0x040fe400078e02ca */
[----:B------:R0:W-:Y:S04]  /*bab0*/  STS.U16 [R5+UR9+0x14300], R3 ;  /* 0x0143000305007988 */ /* 0x0001e80008000409 */
[----:B------:R-:W4:Y:S04]  /*bac0*/  @P1 LDG.E.U16 R11, desc[UR10][R36.64] ;  /* 0x0000000a240b1981 */ /* 0x000f28000c1e1500 */
[----:B------:R-:W4:Y:S01]  /*bad0*/  @P1 LDG.E.U16 R14, desc[UR10][R104.64] ;  /* 0x0000000a680e1981 */ /* 0x000f22000c1e1500 */
[----:B0-----:R-:W0:Y:S01]  /*bae0*/  LDC R3, c[0x0][0x3c4] ;  /* 0x0000f100ff037b82 */ /* 0x001e220000000800 */
[----:B------:R-:W-:Y:S01]  /*baf0*/  PRMT R13, RZ, 0x7610, R13 ;  /* 0x00007610ff0d7816 */ /* 0x000fe2000000000d */
[----:B------:R-:W-:-:S05]  /*bb00*/  IMAD.WIDE R100, R73, 0x2, R200 ;  /* 0x0000000249647825 */ /* 0x000fca00078e02c8 */
[----:B------:R-:W4:Y:S01]  /*bb10*/  @P1 LDG.E.U16 R13, desc[UR10][R100.64] ;  /* 0x0000000a640d1981 */ /* 0x000f22000c1e1500 */
[----:B-1----:R-:W-:Y:S02]  /*bb20*/  IMAD R68, R68, 0x17, RZ ;  /* 0x0000001744447824 */ /* 0x002fe400078e02ff */
[----:B--2---:R-:W-:Y:S02]  /*bb30*/  IMAD R69, R69, 0x1f, RZ ;  /* 0x0000001f45457824 */ /* 0x004fe400078e02ff */
[----:B------:R-:W-:Y:S02]  /*bb40*/  IMAD R70, R70, 0x27, RZ ;  /* 0x0000002746467824 */ /* 0x000fe400078e02ff */
[----:B------:R-:W-:Y:S01]  /*bb50*/  IMAD R71, R71, 0x2f, RZ ;  /* 0x0000002f47477824 */ /* 0x000fe200078e02ff */
[----:B------:R1:W-:Y:S01]  /*bb60*/  STS.U16 [R5+UR9+0x1c300], R109 ;  /* 0x01c3006d05007988 */ /* 0x0003e20008000409 */
[----:B------:R-:W-:Y:S01]  /*bb70*/  PRMT R40, RZ, 0x7610, R40 ;  /* 0x00007610ff287816 */ /* 0x000fe20000000028 */
[C---:B------:R-:W-:Y:S01]  /*bb80*/  IMAD.WIDE R138, R68.reuse, 0x2, R204 ;  /* 0x00000002448a7825 */ /* 0x040fe200078e02cc */
[----:B------:R-:W-:Y:S01]  /*bb90*/  PRMT R39, RZ, 0x7610, R39 ;  /* 0x00007610ff277816 */ /* 0x000fe20000000027 */
[----:B------:R-:W-:Y:S01]  /*bba0*/  STS.U16 [R5+UR9+0x10700], R102 ;  /* 0x0107006605007988 */ /* 0x000fe20008000409 */
[----:B------:R-:W-:Y:S01]  /*bbb0*/  PRMT R38, RZ, 0x7610, R38 ;  /* 0x00007610ff267816 */ /* 0x000fe20000000026 */
[----:B------:R-:W-:Y:S01]  /*bbc0*/  IMAD.WIDE R136, R68, 0x2, R202 ;  /* 0x0000000244887825 */ /* 0x000fe200078e02ca */
[----:B------:R-:W-:Y:S01]  /*bbd0*/  PRMT R35, RZ, 0x7610, R35 ;  /* 0x00007610ff237816 */ /* 0x000fe20000000023 */
[----:B------:R2:W-:Y:S01]  /*bbe0*/  STS.U16 [R5+UR9+0x14700], R103 ;  /* 0x0147006705007988 */ /* 0x0005e20008000409 */
[----:B------:R-:W-:Y:S01]  /*bbf0*/  PRMT R34, RZ, 0x7610, R34 ;  /* 0x00007610ff227816 */ /* 0x000fe20000000022 */
[----:B0-----:R-:W-:Y:S01]  /*bc00*/  IMAD R3, R3, 0xf, RZ ;  /* 0x0000000f03037824 */ /* 0x001fe200078e02ff */
[----:B------:R-:W-:Y:S01]  /*bc10*/  PRMT R10, RZ, 0x7610, R10 ;  /* 0x00007610ff0a7816 */ /* 0x000fe2000000000a */
[----:B------:R-:W-:Y:S01]  /*bc20*/  IMAD.WIDE R132, R69, 0x2, R204 ;  /* 0x0000000245847825 */ /* 0x000fe200078e02cc */
[----:B------:R-:W-:-:S02]  /*bc30*/  PRMT R33, RZ, 0x7610, R33 ;  /* 0x00007610ff217816 */ /* 0x000fc40000000021 */
[----:B------:R-:W-:Y:S01]  /*bc40*/  PRMT R32, RZ, 0x7610, R32 ;  /* 0x00007610ff207816 */ /* 0x000fe20000000020 */
[C---:B------:R-:W-:Y:S01]  /*bc50*/  IMAD.WIDE R130, R69.reuse, 0x2, R202 ;  /* 0x0000000245827825 */ /* 0x040fe200078e02ca */
[----:B------:R-:W-:Y:S01]  /*bc60*/  PRMT R31, RZ, 0x7610, R31 ;  /* 0x00007610ff1f7816 */ /* 0x000fe2000000001f */
[----:B------:R-:W4:Y:S01]  /*bc70*/  @P1 LDG.E.U16 R34, desc[UR10][R138.64] ;  /* 0x0000000a8a221981 */ /* 0x000f22000c1e1500 */
[----:B------:R-:W-:Y:S01]  /*bc80*/  PRMT R30, RZ, 0x7610, R30 ;  /* 0x00007610ff1e7816 */ /* 0x000fe2000000001e */
[C---:B------:R-:W-:Y:S01]  /*bc90*/  IMAD.WIDE R134, R68.reuse, 0x2, R200 ;  /* 0x0000000244867825 */ /* 0x040fe200078e02c8 */
[----:B------:R-:W-:Y:S01]  /*bca0*/  PRMT R29, RZ, 0x7610, R29 ;  /* 0x00007610ff1d7816 */ /* 0x000fe2000000001d */
[----:B------:R-:W4:Y:S01]  /*bcb0*/  @P1 LDG.E.U16 R10, desc[UR10][R136.64] ;  /* 0x0000000a880a1981 */ /* 0x000f22000c1e1500 */
[----:B------:R-:W-:Y:S01]  /*bcc0*/  PRMT R28, RZ, 0x7610, R28 ;  /* 0x00007610ff1c7816 */ /* 0x000fe2000000001c */
[----:B------:R-:W-:Y:S01]  /*bcd0*/  IMAD.WIDE R128, R69, 0x2, R200 ;  /* 0x0000000245807825 */ /* 0x000fe200078e02c8 */
[----:B------:R-:W-:Y:S01]  /*bce0*/  PRMT R27, RZ, 0x7610, R27 ;  /* 0x00007610ff1b7816 */ /* 0x000fe2000000001b */
[----:B------:R-:W4:Y:S01]  /*bcf0*/  @P1 LDG.E.U16 R33, desc[UR10][R134.64] ;  /* 0x0000000a86211981 */ /* 0x000f22000c1e1500 */
[----:B------:R-:W-:Y:S01]  /*bd00*/  PRMT R26, RZ, 0x7610, R26 ;  /* 0x00007610ff1a7816 */ /* 0x000fe2000000001a */
[----:B-1----:R-:W-:Y:S01]  /*bd10*/  IMAD.WIDE R108, R68, 0x2, R198 ;  /* 0x00000002446c7825 */ /* 0x002fe200078e02c6 */
        /* <DEDUP_REMOVED lines=9> */
[----:B------:R0:W4:Y:S01]  /*bdb0*/  @P1 LDG.E.U16 R40, desc[UR10][R146.64] ;  /* 0x0000000a92281981 */ /* 0x000122000c1e1500 */
[----:B------:R-:W-:Y:S01]  /*bdc0*/  PRMT R20, RZ, 0x7610, R20 ;  /* 0x00007610ff147816 */ /* 0x000fe20000000014 */
[C---:B------:R-:W-:Y:S01]  /*bdd0*/  IMAD.WIDE R126, R70.reuse, 0x2, R204 ;  /* 0x00000002467e7825 */ /* 0x040fe200078e02cc */
[----:B------:R-:W-:Y:S01]  /*bde0*/  PRMT R18, RZ, 0x7610, R18 ;  /* 0x00007610ff127816 */ /* 0x000fe20000000012 */
[----:B------:R-:W4:Y:S01]  /*bdf0*/  @P1 LDG.E.U16 R39, desc[UR10][R144.64] ;  /* 0x0000000a90271981 */ /* 0x000f22000c1e1500 */
[----:B------:R-:W-:Y:S01]  /*be00*/  PRMT R17, RZ, 0x7610, R17 ;  /* 0x00007610ff117816 */ /* 0x000fe20000000011 */
[----:B------:R-:W-:Y:S01]  /*be10*/  IMAD.WIDE R124, R70, 0x2, R202 ;  /* 0x00000002467c7825 */ /* 0x000fe200078e02ca */
[----:B------:R-:W1:Y:S01]  /*be20*/  LDC R73, c[0x0][0x3d8] ;  /* 0x0000f600ff497b82 */ /* 0x000e620000000800 */
[----:B------:R-:W4:Y:S02]  /*be30*/  @P1 LDG.E.U16 R30, desc[UR10][R130.64] ;  /* 0x0000000a821e1981 */ /* 0x000f24000c1e1500 */
[----:B------:R-:W-:-:S02]  /*be40*/  IMAD.WIDE R120, R71, 0x2, R204 ;  /* 0x0000000247787825 */ /* 0x000fc400078e02cc */
[----:B------:R-:W4:Y:S02]  /*be50*/  @P1 LDG.E.U16 R29, desc[UR10][R128.64] ;  /* 0x0000000a801d1981 */ /* 0x000f24000c1e1500 */
[--C-:B------:R-:W-:Y:S02]  /*be60*/  IMAD.WIDE R118, R71, 0x2, R202.reuse ;  /* 0x0000000247767825 */ /* 0x100fe400078e02ca */
[----:B------:R-:W4:Y:S02]  /*be70*/  @P1 LDG.E.U16 R27, desc[UR10][R126.64] ;  /* 0x0000000a7e1b1981 */ /* 0x000f24000c1e1500 */
[----:B------:R-:W-:Y:S02]  /*be80*/  IMAD.WIDE R112, R72, 0x2, R202 ;  /* 0x0000000248707825 */ /* 0x000fe400078e02ca */
[----:B------:R-:W4:Y:S02]  /*be90*/  @P1 LDG.E.U16 R26, desc[UR10][R124.64] ;  /* 0x0000000a7c1a1981 */ /* 0x000f24000c1e1500 */
[----:B------:R-:W-:-:S02]  /*bea0*/  IMAD.WIDE R142, R3, 0x2, R200 ;  /* 0x00000002038e7825 */ /* 0x000fc400078e02c8 */
[----:B------:R-:W4:Y:S02]  /*beb0*/  @P1 LDG.E.U16 R23, desc[UR10][R120.64] ;  /* 0x0000000a78171981 */ /* 0x000f24000c1e1500 */
[--C-:B------:R-:W-:Y:S02]  /*bec0*/  IMAD.WIDE R122, R70, 0x2, R200.reuse ;  /* 0x00000002467a7825 */ /* 0x100fe400078e02c8 */
[----:B------:R-:W4:Y:S02]  /*bed0*/  @P1 LDG.E.U16 R38, desc[UR10][R142.64] ;  /* 0x0000000a8e261981 */ /* 0x000f24000c1e1500 */
[--C-:B------:R-:W-:Y:S02]  /*bee0*/  IMAD.WIDE R116, R71, 0x2, R200.reuse ;  /* 0x0000000247747825 */ /* 0x100fe400078e02c8 */
[----:B------:R-:W4:Y:S02]  /*bef0*/  @P1 LDG.E.U16 R25, desc[UR10][R122.64] ;  /* 0x0000000a7a191981 */ /* 0x000f24000c1e1500 */
[----:B------:R-:W-:-:S02]  /*bf00*/  IMAD.WIDE R110, R72, 0x2, R200 ;  /* 0x00000002486e7825 */ /* 0x000fc400078e02c8 */
[----:B------:R-:W4:Y:S01]  /*bf10*/  @P1 LDG.E.U16 R22, desc[UR10][R118.64] ;  /* 0x0000000a76161981 */ /* 0x000f22000c1e1500 */
[----:B------:R-:W0:Y:S01]  /*bf20*/  LDC R72, c[0x0][0x3d8] ;  /* 0x0000f600ff487b82 */ /* 0x000e220000000800 */
[--C-:B------:R-:W-:Y:S02]  /*bf30*/  IMAD.WIDE R140, R3, 0x2, R198.reuse ;  /* 0x00000002038c7825 */ /* 0x100fe400078e02c6 */
[----:B------:R-:W4:Y:S02]  /*bf40*/  @P1 LDG.E.U16 R21, desc[UR10][R116.64] ;  /* 0x0000000a74151981 */ /* 0x000f24000c1e1500 */
[--C-:B------:R-:W-:Y:S02]  /*bf50*/  IMAD.WIDE R68, R69, 0x2, R198.reuse ;  /* 0x0000000245447825 */ /* 0x100fe400078e02c6 */
[----:B------:R-:W4:Y:S02]  /*bf60*/  @P1 LDG.E.U16 R35, desc[UR10][R140.64] ;  /* 0x0000000a8c231981 */ /* 0x000f24000c1e1500 */
[----:B--2---:R-:W-:-:S02]  /*bf70*/  IMAD.WIDE R102, R70, 0x2, R198 ;  /* 0x0000000246667825 */ /* 0x004fc400078e02c6 */
[----:B------:R2:W2:Y:S02]  /*bf80*/  @P1 LDG.E.U16 R28, desc[UR10][R68.64] ;  /* 0x0000000a441c1981 */ /* 0x0004a4000c1e1500 */
[----:B------:R-:W-:Y:S02]  /*bf90*/  IMAD.WIDE R66, R71, 0x2, R198 ;  /* 0x0000000247427825 */ /* 0x000fe400078e02c6 */
[----:B------:R-:W2:Y:S04]  /*bfa0*/  @P1 LDG.E.U16 R18, desc[UR10][R112.64] ;  /* 0x0000000a70121981 */ /* 0x000ea8000c1e1500 */
[----:B------:R-:W2:Y:S04]  /*bfb0*/  @P1 LDG.E.U16 R17, desc[UR10][R110.64] ;  /* 0x0000000a6e111981 */ /* 0x000ea8000c1e1500 */
[----:B------:R-:W-:Y:S01]  /*bfc0*/  STL.64 [R1+0xbb8], R146 ;  /* 0x000bb89201007387 */ /* 0x000fe20000100a00 */
[----:B------:R-:W1:Y:S03]  /*bfd0*/  S2R R206, SR_CTAID.Y ;  /* 0x0000000000ce7919 */ /* 0x000e660000002600 */
[----:B---3--:R3:W-:Y:S04]  /*bfe0*/  STS.U16 [R5+UR9+0x1c700], R9 ;  /* 0x01c7000905007988 */ /* 0x0087e80008000409 */
[----:B------:R-:W-:Y:S01]  /*bff0*/  STS.U16 [R5+UR9+0x18700], R213 ;  /* 0x018700d505007988 */ /* 0x000fe20008000409 */
[----:B------:R-:W-:Y:S01]  /*c000*/  LOP3.LUT R3, R207, 0x3f, RZ, 0xc0, !PT ;  /* 0x0000003fcf037812 */ /* 0x000fe200078ec0ff */
[----:B------:R-:W1:Y:S02]  /*c010*/  LDC R71, c[0x0][0x3d8] ;  /* 0x0000f600ff477b82 */ /* 0x000e640000000800 */
[----:B------:R-:W2:Y:S04]  /*c020*/  @P1 LDG.E.U16 R24, desc[UR10][R102.64] ;  /* 0x0000000a66181981 */ /* 0x000ea8000c1e1500 */
[----:B------:R-:W2:Y:S02]  /*c030*/  @P1 LDG.E.U16 R20, desc[UR10][R66.64] ;  /* 0x0000000a42141981 */ /* 0x000ea4000c1e1500 */
[----:B------:R-:W1:Y:S02]  /*c040*/  LDC R70, c[0x0][0x3d8] ;  /* 0x0000f600ff467b82 */ /* 0x000e640000000800 */
[----:B------:R-:W-:Y:S04]  /*c050*/  STL.64 [R1+0xba0], R194 ;  /* 0x000ba0c201007387 */ /* 0x000fe80000100a00 */
[----:B------:R-:W-:Y:S01]  /*c060*/  STL.64 [R1+0xbb0], R144 ;  /* 0x000bb09001007387 */ /* 0x000fe20000100a00 */
[----:B---3--:R-:W-:Y:S01]  /*c070*/  LOP3.LUT R9, R197, 0x70, RZ, 0x3c, !PT ;  /* 0x00000070c5097812 */ /* 0x008fe200078e3cff */
[----:B0-----:R-:W0:Y:S02]  /*c080*/  LDC R146, c[0x0][0x3d8] ;  /* 0x0000f600ff927b82 */ /* 0x001e240000000800 */
[----:B------:R-:W-:Y:S04]  /*c090*/  STL.64 [R1+0xb98], R192 ;  /* 0x000b98c001007387 */ /* 0x000fe80000100a00 */
[----:B------:R-:W-:Y:S04]  /*c0a0*/  STL.64 [R1+0xb88], R138 ;  /* 0x000b888a01007387 */ /* 0x000fe80000100a00 */
        /* <DEDUP_REMOVED lines=23> */
[----:B------:R0:W-:Y:S01]  /*c220*/  STS.U16 [R5+UR9+0x1df00], R41 ;  /* 0x01df002905007988 */ /* 0x0001e20008000409 */
[----:B------:R-:W-:Y:S01]  /*c230*/  IMAD R3, R3, R0, RZ ;  /* 0x0000000003037224 */ /* 0x000fe200078e02ff */
[----:B---3--:R-:W3:Y:S02]  /*c240*/  LDC R63, c[0x0][0x3d8] ;  /* 0x0000f600ff3f7b82 */ /* 0x008ee40000000800 */
[----:B------:R-:W-:Y:S04]  /*c250*/  STL.64 [R1+0xb68], R186 ;  /* 0x000b68ba01007387 */ /* 0x000fe80000100a00 */
[----:B------:R-:W-:Y:S02]  /*c260*/  STL.64 [R1+0xb80], R136 ;  /* 0x000b808801007387 */ /* 0x000fe40000100a00 */
[----:B0-----:R-:W0:Y:S02]  /*c270*/  LDC R12, c[0x0][0x3d8] ;  /* 0x0000f600ff0c7b82 */ /* 0x001e240000000800 */
[----:B------:R-:W-:Y:S04]  /*c280*/  STL.64 [R1+0xb60], R184 ;  /* 0x000b60b801007387 */ /* 0x000fe80000100a00 */
[----:B------:R-:W-:Y:S02]  /*c290*/  STL.64 [R1+0xb50], R132 ;  /* 0x000b508401007387 */ /* 0x000fe40000100a00 */
[----:B------:R-:W0:Y:S02]  /*c2a0*/  LDC R62, c[0x0][0x3d8] ;  /* 0x0000f600ff3e7b82 */ /* 0x000e240000000800 */
        /* <DEDUP_REMOVED lines=60> */
[----:B------:R2:W-:Y:S04]  /*c670*/  STL.64 [R1+0xb38], R68 ;  /* 0x000b384401007387 */ /* 0x0005e80000100a00 */
[----:B------:R-:W-:Y:S02]  /*c680*/  STL.64 [R1+0xb00], R102 ;  /* 0x000b006601007387 */ /* 0x000fe40000100a00 */
[----:B------:R-:W0:Y:S01]  /*c690*/  LDC R45, c[0x0][0x3d8] ;  /* 0x0000f600ff2d7b82 */ /* 0x000e220000000800 */
[----:B--2---:R-:W2:Y:S07]  /*c6a0*/  S2R R68, SR_TID.X ;  /* 0x0000000000447919 */ /* 0x004eae0000002100 */
[----:B------:R-:W0:Y:S01]  /*c6b0*/  LDC R41, c[0x0][0x3d8] ;  /* 0x0000f600ff297b82 */ /* 0x000e220000000800 */
[----:B------:R-:W-:Y:S04]  /*c6c0*/  STL.64 [R1+0xac8], R66 ;  /* 0x000ac84201007387 */ /* 0x000fe80000100a00 */
[----:B------:R1:W-:Y:S03]  /*c6d0*/  STL.64 [R1+0xa90], R64 ;  /* 0x000a904001007387 */ /* 0x0003e60000100a00 */
[----:B------:R-:W0:Y:S01]  /*c6e0*/  LDC R138, c[0x0][0x3d8] ;  /* 0x0000f600ff8a7b82 */ /* 0x000e220000000800 */
[----:B------:R1:W-:Y:S01]  /*c6f0*/  STS.U16 [R9+UR9+0x1c380], R4 ;  /* 0x01c3800409007988 */ /* 0x0003e20008000409 */
[----:B------:R-:W-:-:S03]  /*c700*/  IMAD.SHL.U32 R0, R3, 0x2, RZ ;  /* 0x0000000203007824 */ /* 0x000fc600078e00ff */
[----:B----4-:R-:W-:Y:S03]  /*c710*/  STS.U16 [R9+UR9+0x11b80], R19 ;  /* 0x011b801309007988 */ /* 0x010fe60008000409 */
[----:B------:R-:W4:Y:S08]  /*c720*/  LDC R108, c[0x0][0x3d8] ;  /* 0x0000f600ff6c7b82 */ /* 0x000f300000000800 */
[----:B-1----:R-:W1:Y:S01]  /*c730*/  LDC R64, c[0x0][0x3d0] ;  /* 0x0000f400ff407b82 */ /* 0x002e620000000800 */
[----:B------:R2:W-:Y:S07]  /*c740*/  STL.64 [R1+0xa58], R36 ;  /* 0x000a582401007387 */ /* 0x0005ee0000100a00 */
[----:B------:R-:W0:Y:S08]  /*c750*/  LDC R4, c[0x0][0x3d8] ;  /* 0x0000f600ff047b82 */ /* 0x000e300000000800 */
[----:B--2---:R-:W2:Y:S01]  /*c760*/  LDC.64 R36, c[0x0][0x390] ;  /* 0x0000e400ff247b82 */ /* 0x004ea20000000a00 */
[----:B-1----:R-:W-:Y:S01]  /*c770*/  IMAD R64, R206, R64, RZ ;  /* 0x00000040ce407224 */ /* 0x002fe200078e02ff */
[----:B------:R-:W-:Y:S01]  /*c780*/  SHF.R.U32.HI R206, RZ, 0x6, R68 ;  /* 0x00000006ffce7819 */ /* 0x000fe20000011644 */
[----:B------:R-:W-:Y:S01]  /*c790*/  IMAD.HI R3, R3, 0x2, RZ ;  /* 0x0000000203037827 */ /* 0x000fe200078e02ff */
[----:B------:R1:W-:Y:S04]  /*c7a0*/  STS.U16 [R9+UR9+0x11f80], R15 ;  /* 0x011f800f09007988 */ /* 0x0003e80008000409 */
[----:B------:R-:W3:Y:S01]  /*c7b0*/  LDC R107, c[0x0][0x3d8] ;  /* 0x0000f600ff6b7b82 */ /* 0x000ee20000000800 */
[----:B------:R-:W-:-:S02]  /*c7c0*/  SGXT.U32 R206, R206, 0x1 ;  /* 0x00000001cece781a */ /* 0x000fc40000000000 */
[C---:B------:R-:W-:Y:S01]  /*c7d0*/  SHF.L.U32 R65, R64.reuse, 0x1, RZ ;  /* 0x0000000140417819 */ /* 0x040fe200000006ff */
[----:B------:R-:W-:-:S04]  /*c7e0*/  IMAD.HI R64, R64, 0x2, RZ ;  /* 0x0000000240407827 */ /* 0x000fc800078e02ff */
[----:B0-----:R-:W-:Y:S01]  /*c7f0*/  IMAD R19, R206, R4, RZ ;  /* 0x00000004ce137224 */ /* 0x001fe200078e02ff */
[----:B-1----:R-:W0:Y:S01]  /*c800*/  LDC R15, c[0x0][0x3d8] ;  /* 0x0000f600ff0f7b82 */ /* 0x002e220000000800 */
[----:B--2---:R-:W-:-:S07]  /*c810*/  IADD3 R36, P2, P3, R0, R36, R65 ;  /* 0x0000002400247210 */ /* 0x004fce0007b5e041 */
[----:B------:R-:W1:Y:S01]  /*c820*/  LDC R4, c[0x0][0x3d8] ;  /* 0x0000f600ff047b82 */ /* 0x000e620000000800 */
[----:B------:R-:W-:-:S07]  /*c830*/  IADD3.X R3, PT, PT, R3, R37, R64, P2, P3 ;  /* 0x0000002503037210 */ /* 0x000fce00017e6440 */
[----:B------:R-:W2:Y:S01]  /*c840*/  LDC R64, c[0x0][0x3d8] ;  /* 0x0000f600ff407b82 */ /* 0x000ea20000000800 */
[----:B------:R4:W-:Y:S04]  /*c850*/  STS.U16 [R9+UR9+0x1db80], R16 ;  /* 0x01db801009007988 */ /* 0x0009e80008000409 */
[----:B------:R3:W-:Y:S03]  /*c860*/  STS.U16 [R9+UR9+0x1df80], R11 ;  /* 0x01df800b09007988 */ /* 0x0007e60008000409 */
[----:B------:R-:W0:Y:S08]  /*c870*/  LDC R106, c[0x0][0x3d8] ;  /* 0x0000f600ff6a7b82 */ /* 0x000e300000000800 */
[----:B----4-:R-:W4:Y:S01]  /*c880*/  LDC R16, c[0x0][0x3d8] ;  /* 0x0000f600ff107b82 */ /* 0x010f220000000800 */
[----:B------:R1:W-:Y:S07]  /*c890*/  STS.U16 [R9+UR9+0x15f80], R14 ;  /* 0x015f800e09007988 */ /* 0x0003ee0008000409 */
[----:B---3--:R-:W3:Y:S01]  /*c8a0*/  LDC R11, c[0x0][0x3d8] ;  /* 0x0000f600ff0b7b82 */ /* 0x008ee20000000800 */
[----:B-1----:R-:W-:-:S04]  /*c8b0*/  IMAD R14, R4, 0x2, R19 ;  /* 0x00000002040e7824 */ /* 0x002fc800078e0213 */
[----:B--2---:R-:W-:Y:S01]  /*c8c0*/  IMAD R64, R64, 0x2, R14 ;  /* 0x0000000240407824 */ /* 0x004fe200078e020e */
[----:B------:R1:W-:Y:S02]  /*c8d0*/  STS.U16 [R9+UR9+0x19f80], R13 ;  /* 0x019f800d09007988 */ /* 0x0003e40008000409 */
[----:B------:R-:W2:Y:S01]  /*c8e0*/  LDC R105, c[0x0][0x3d8] ;  /* 0x0000f600ff697b82 */ /* 0x000ea20000000800 */
[----:B0-----:R-:W-:Y:S01]  /*c8f0*/  IMAD R15, R15, 0x2, R64 ;  /* 0x000000020f0f7824 */ /* 0x001fe200078e0240 */
[----:B------:R0:W-:Y:S04]  /*c900*/  STS.U16 [R9+UR9+0x10380], R8 ;  /* 0x0103800809007988 */ /* 0x0001e80008000409 */
[----:B----4-:R-:W-:Y:S01]  /*c910*/  LEA R16, R16, R15, 0x1 ;  /* 0x0000000f10107211 */ /* 0x010fe200078e08ff */
[----:B------:R4:W-:Y:S01]  /*c920*/  STS.U16 [R9+UR9+0x14380], R7 ;  /* 0x0143800709007988 */ /* 0x0009e20008000409 */
[----:B-1----:R-:W1:Y:S03]  /*c930*/  LDC R13, c[0x0][0x3d8] ;  /* 0x0000f600ff0d7b82 */ /* 0x002e660000000800 */
[----:B---3--:R-:W-:-:S05]  /*c940*/  IMAD R11, R11, 0x2, R16 ;  /* 0x000000020b0b7824 */ /* 0x008fca00078e0210 */
[----:B0-----:R-:W0:Y:S01]  /*c950*/  LDC R8, c[0x0][0x3d8] ;  /* 0x0000f600ff087b82 */ /* 0x001e220000000800 */
[----:B------:R-:W-:Y:S01]  /*c960*/  IMAD R63, R63, 0x2, R11 ;  /* 0x000000023f3f7824 */ /* 0x000fe200078e020b */
[----:B------:R3:W-:Y:S03]  /*c970*/  STS.U16 [R9+UR9+0x18380], R6 ;  /* 0x0183800609007988 */ /* 0x0007e60008000409 */
[----:B------:R-:W-:Y:S01]  /*c980*/  IMAD R12, R12, 0x2, R63 ;  /* 0x000000020c0c7824 */ /* 0x000fe200078e023f */
[----:B------:R-:W-:Y:S02]  /*c990*/  STS.U16 [R9+UR9+0x10780], R40 ;  /* 0x0107802809007988 */ /* 0x000fe40008000409 */
[----:B----4-:R-:W4:Y:S02]  /*c9a0*/  LDC R7, c[0x0][0x3d8] ;  /* 0x0000f600ff077b82 */ /* 0x010f240000000800 */
[----:B------:R-:W-:Y:S01]  /*c9b0*/  STS.U16 [R9+UR9+0x14780], R39 ;  /* 0x0147802709007988 */ /* 0x000fe20008000409 */
[----:B------:R-:W-:-:S03]  /*c9c0*/  IMAD R108, R108, 0x2, R12 ;  /* 0x000000026c6c7824 */ /* 0x000fc600078e020c */
[----:B------:R-:W-:Y:S02]  /*c9d0*/  STS.U16 [R9+UR9+0x18780], R38 ;  /* 0x0187802609007988 */ /* 0x000fe40008000409 */
[----:B---3--:R-:W3:Y:S02]  /*c9e0*/  LDC R6, c[0x0][0x3d8] ;  /* 0x0000f600ff067b82 */ /* 0x008ee40000000800 */
[----:B------:R-:W-:Y:S04]  /*c9f0*/  STS.U16 [R9+UR9+0x1c780], R35 ;  /* 0x01c7802309007988 */ /* 0x000fe80008000409 */
[----:B------:R-:W-:Y:S02]  /*ca00*/  STS.U16 [R9+UR9+0x10b80], R34 ;  /* 0x010b802209007988 */ /* 0x000fe40008000409 */
[----:B------:R-:W0:Y:S02]  /*ca10*/  LDC R139, c[0x0][0x3d8] ;  /* 0x0000f600ff8b7b82 */ /* 0x000e240000000800 */
[----:B------:R1:W-:Y:S04]  /*ca20*/  STS.U16 [R9+UR9+0x14b80], R10 ;  /* 0x014b800a09007988 */ /* 0x0003e80008000409 */
[----:B------:R-:W-:Y:S02]  /*ca30*/  STS.U16 [R9+UR9+0x18b80], R33 ;  /* 0x018b802109007988 */ /* 0x000fe40008000409 */
[----:B------:R-:W0:Y:S02]  /*ca40*/  LDC R144, c[0x0][0x3d8] ;  /* 0x0000f600ff907b82 */ /* 0x000e240000000800 */
[----:B------:R-:W-:Y:S04]  /*ca50*/  STS.U16 [R9+UR9+0x1cb80], R32 ;  /* 0x01cb802009007988 */ /* 0x000fe80008000409 */
[----:B------:R-:W-:Y:S02]  /*ca60*/  STS.U16 [R9+UR9+0x10f80], R31 ;  /* 0x010f801f09007988 */ /* 0x000fe40008000409 */
[----:B-1----:R-:W1:Y:S02]  /*ca70*/  LDC R10, c[0x0][0x3d8] ;  /* 0x0000f600ff0a7b82 */ /* 0x002e640000000800 */
[----:B------:R-:W-:Y:S04]  /*ca80*/  STS.U16 [R9+UR9+0x14f80], R30 ;  /* 0x014f801e09007988 */ /* 0x000fe80008000409 */
[----:B------:R-:W-:Y:S02]  /*ca90*/  STS.U16 [R9+UR9+0x18f80], R29 ;  /* 0x018f801d09007988 */ /* 0x000fe40008000409 */
[----:B------:R-:W0:Y:S02]  /*caa0*/  LDC R145, c[0x0][0x3d8] ;  /* 0x0000f600ff917b82 */ /* 0x000e240000000800 */
[----:B------:R-:W-:Y:S04]  /*cab0*/  STS.U16 [R9+UR9+0x1cf80], R28 ;  /* 0x01cf801c09007988 */ /* 0x000fe80008000409 */
[----:B------:R-:W-:Y:S02]  /*cac0*/  STS.U16 [R9+UR9+0x11380], R27 ;  /* 0x0113801b09007988 */ /* 0x000fe40008000409 */
[----:B------:R-:W0:Y:S02]  /*cad0*/  LDC R147, c[0x0][0x3d8] ;  /* 0x0000f600ff937b82 */ /* 0x000e240000000800 */
[----:B------:R-:W-:Y:S04]  /*cae0*/  STS.U16 [R9+UR9+0x15380], R26 ;  /* 0x0153801a09007988 */ /* 0x000fe80008000409 */
[----:B------:R-:W-:Y:S02]  /*caf0*/  STS.U16 [R9+UR9+0x19380], R25 ;  /* 0x0193801909007988 */ /* 0x000fe40008000409 */
[----:B------:R-:W1:Y:S02]  /*cb00*/  LDC R193, c[0x0][0x3d8] ;  /* 0x0000f600ffc17b82 */ /* 0x000e640000000800 */
        /* <DEDUP_REMOVED lines=9> */
[----:B------:R0:W-:Y:S01]  /*cba0*/  STS.U16 [R9+UR9+0x19b80], R17 ;  /* 0x019b801109007988 */ /* 0x0001e20008000409 */
[----:B------:R-:W-:-:S05]  /*cbb0*/  LEA R13, R13, R108, 0x1 ;  /* 0x0000006c0d0d7211 */ /* 0x000fca00078e08ff */
[----:B------:R-:W1:Y:S08]  /*cbc0*/  LDC R104, c[0x0][0x3d8] ;  /* 0x0000f600ff687b82 */ /* 0x000e700000000800 */
[----:B0-----:R-:W0:Y:S01]  /*cbd0*/  LDC R9, c[0x0][0x3d8] ;  /* 0x0000f600ff097b82 */ /* 0x001e220000000800 */
[----:B------:R-:W-:-:S07]  /*cbe0*/  IMAD R8, R8, 0x2, R13 ;  /* 0x0000000208087824 */ /* 0x000fce00078e020d */
[----:B------:R-:W1:Y:S01]  /*cbf0*/  LDC R103, c[0x0][0x3d8] ;  /* 0x0000f600ff677b82 */ /* 0x000e620000000800 */
[----:B------:R-:W-:-:S07]  /*cc00*/  IMAD R62, R62, 0x2, R8 ;  /* 0x000000023e3e7824 */ /* 0x000fce00078e0208 */
[----:B------:R-:W2:Y:S01]  /*cc10*/  LDC R102, c[0x0][0x3d8] ;  /* 0x0000f600ff667b82 */ /* 0x000ea20000000800 */
[----:B------:R-:W-:-:S07]  /*cc20*/  IMAD R107, R107, 0x2, R62 ;  /* 0x000000026b6b7824 */ /* 0x000fce00078e023e */
[----:B------:R-:W2:Y:S01]  /*cc30*/  LDC R101, c[0x0][0x3d8] ;  /* 0x0000f600ff657b82 */ /* 0x000ea20000000800 */
[----:B0-----:R-:W-:-:S07]  /*cc40*/  IMAD R9, R9, 0x2, R107 ;  /* 0x0000000209097824 */ /* 0x001fce00078e026b */
[----:B------:R-:W0:Y:S01]  /*cc50*/  LDC R37, c[0x0][0x3d8] ;  /* 0x0000f600ff257b82 */ /* 0x000e220000000800 */
[----:B-1----:R-:W-:-:S07]  /*cc60*/  LEA R10, R10, R9, 0x1 ;  /* 0x000000090a0a7211 */ /* 0x002fce00078e08ff */
[----:B------:R-:W1:Y:S01]  /*cc70*/  LDC R110, c[0x0][0x3d8] ;  /* 0x0000f600ff6e7b82 */ /* 0x000e620000000800 */
[----:B------:R-:W-:-:S07]  /*cc80*/  IMAD R4, R5, 0x2, R10 ;  /* 0x0000000205047824 */ /* 0x000fce00078e020a */
[----:B------:R-:W0:Y:S01]  /*cc90*/  LDC R100, c[0x0][0x3d8] ;  /* 0x0000f600ff647b82 */ /* 0x000e220000000800 */
[----:B------:R-:W-:-:S07]  /*cca0*/  IMAD R106, R106, 0x2, R4 ;  /* 0x000000026a6a7824 */ /* 0x000fce00078e0204 */
[----:B------:R-:W0:Y:S01]  /*ccb0*/  LDC R69, c[0x0][0x3d8] ;  /* 0x0000f600ff457b82 */ /* 0x000e220000000800 */
[----:B---3--:R-:W-:Y:S01]  /*ccc0*/  IMAD R5, R6, 0x2, R106 ;  /* 0x0000000206057824 */ /* 0x008fe200078e026a */
[----:B------:R-:W-:-:S06]  /*ccd0*/  LOP3.LUT R66, R207, 0x3f, RZ, 0xc0, !PT ;  /* 0x0000003fcf427812 */ /* 0x000fcc00078ec0ff */
[----:B------:R-:W3:Y:S08]  /*cce0*/  LDC R111, c[0x0][0x3d8] ;  /* 0x0000f600ff6f7b82 */ /* 0x000ef00000000800 */
[----:B------:R-:W0:Y:S01]  /*ccf0*/  LDC R17, c[0x0][0x3d8] ;  /* 0x0000f600ff117b82 */ /* 0x000e220000000800 */
[----:B------:R-:W-:-:S07]  /*cd00*/  IMAD R61, R61, 0x2, R5 ;  /* 0x000000023d3d7824 */ /* 0x000fce00078e0205 */
[----:B------:R-:W1:Y:S01]  /*cd10*/  LDC R68, c[0x0][0x3d8] ;  /* 0x0000f600ff447b82 */ /* 0x000e620000000800 */
[----:B----4-:R-:W-:Y:S01]  /*cd20*/  LEA R6, R7, R61, 0x1 ;  /* 0x0000003d07067211 */ /* 0x010fe200078e08ff */
[----:B------:R-:W-:Y:S01]  /*cd30*/  VIADD R208, R2, 0x20000 ;  /* 0x0002000002d07836 */ /* 0x000fe20000000000 */
[----:B------:R-:W-:-:S05]  /*cd40*/  SHF.R.S32.HI R67, RZ, 0x6, R207 ;  /* 0x00000006ff437819 */ /* 0x000fca00000114cf */
[----:B------:R-:W4:Y:S01]  /*cd50*/  LDC R38, c[0x0][0x3d8] ;  /* 0x0000f600ff267b82 */ /* 0x000f220000000800 */
[----:B--2---:R-:W-:-:S07]  /*cd60*/  IMAD R105, R105, 0x2, R6 ;  /* 0x0000000269697824 */ /* 0x004fce00078e0206 */
[----:B------:R-:W2:Y:S01]  /*cd70*/  LDC R65, c[0x0][0x3d8] ;  /* 0x0000f600ff417b82 */ /* 0x000ea20000000800 */
[----:B0-----:R-:W-:Y:S01]  /*cd80*/  IMAD R7, R17, 0x2, R105 ;  /* 0x0000000211077824 */ /* 0x001fe200078e0269 */
[----:B------:R-:W-:-:S06]  /*cd90*/  LEA R206, P3, R19, R36, 0x1 ;  /* 0x0000002413ce7211 */ /* 0x000fcc00078608ff */
[----:B------:R-:W0:Y:S01]  /*cda0*/  LDC R39, c[0x0][0x3d8] ;  /* 0x0000f600ff277b82 */ /* 0x000e220000000800 */
[----:B------:R-:W-:Y:S01]  /*cdb0*/  IMAD R60, R60, 0x2, R7 ;  /* 0x000000023c3c7824 */ /* 0x000fe200078e0207 */
[----:B------:R-:W-:-:S06]  /*cdc0*/  LEA R204, P4, R14, R36, 0x1 ;  /* 0x000000240ecc7211 */ /* 0x000fcc00078808ff */
[----:B------:R-:W0:Y:S01]  /*cdd0*/  LDC R35, c[0x0][0x3d8] ;  /* 0x0000f600ff237b82 */ /* 0x000e220000000800 */
[----:B------:R-:W-:Y:S01]  /*cde0*/  IMAD R42, R42, 0x2, R60 ;  /* 0x000000022a2a7824 */ /* 0x000fe200078e023c */
[----:B------:R-:W-:-:S06]  /*cdf0*/  SHF.R.S32.HI R109, RZ, 0x6, R207 ;  /* 0x00000006ff6d7819 */ /* 0x000fcc00000114cf */
[----:B------:R-:W0:Y:S01]  /*ce00*/  LDC R40, c[0x0][0x3d8] ;  /* 0x0000f600ff287b82 */ /* 0x000e220000000800 */
[----:B------:R-:W-:-:S07]  /*ce10*/  LEA R104, R104, R42, 0x1 ;  /* 0x0000002a68687211 */ /* 0x000fce00078e08ff */
[----:B------:R-:W1:Y:S01]  /*ce20*/  LDC R32, c[0x0][0x3d8] ;  /* 0x0000f600ff207b82 */ /* 0x000e620000000800 */
[----:B------:R-:W-:Y:S01]  /*ce30*/  IMAD R58, R58, 0x2, R104 ;  /* 0x000000023a3a7824 */ /* 0x000fe200078e0268 */
[----:B------:R0:W5:Y:S03]  /*ce40*/  LDL.LU R2, [R1+0x1178] ;  /* 0x0011780001027983 */ /* 0x0001660000300800 */
[----:B------:R-:W-:-:S03]  /*ce50*/  IMAD R59, R59, 0x2, R58 ;  /* 0x000000023b3b7824 */ /* 0x000fc600078e023a */
[----:B------:R-:W1:Y:S01]  /*ce60*/  LDC R112, c[0x0][0x3d8] ;  /* 0x0000f600ff707b82 */ /* 0x000e620000000800 */
[----:B----4-:R-:W-:-:S07]  /*ce70*/  IMAD R38, R38, 0x2, R59 ;  /* 0x0000000226267824 */ /* 0x010fce00078e023b */
[----:B------:R-:W4:Y:S01]  /*ce80*/  LDC R113, c[0x0][0x3d8] ;  /* 0x0000f600ff717b82 */ /* 0x000f220000000800 */
[----:B------:R-:W-:-:S07]  /*ce90*/  IMAD R103, R103, 0x2, R38 ;  /* 0x0000000267677824 */ /* 0x000fce00078e0226 */
[----:B------:R-:W1:Y:S01]  /*cea0*/  LDC R114, c[0x0][0x3d8] ;  /* 0x0000f600ff727b82 */ /* 0x000e620000000800 */
[----:B------:R-:W-:Y:S01]  /*ceb0*/  LEA R56, R56, R103, 0x1 ;  /* 0x0000006738387211 */ /* 0x000fe200078e08ff */
[----:B------:R-:W-:-:S06]  /*cec0*/  VOTEU.ALL UP1, P0 ;  /* 0x0000000000ff7886 */ /* 0x000fcc0000020000 */
[----:B------:R-:W1:Y:S01]  /*ced0*/  LDC R115, c[0x0][0x3d8] ;  /* 0x0000f600ff737b82 */ /* 0x000e620000000800 */
[----:B------:R-:W-:-:S07]  /*cee0*/  IMAD R57, R57, 0x2, R56 ;  /* 0x0000000239397824 */ /* 0x000fce00078e0238 */
[----:B------:R-:W1:Y:S01]  /*cef0*/  LDC R116, c[0x0][0x3d8] ;  /* 0x0000f600ff747b82 */ /* 0x000e620000000800 */
[----:B0-----:R-:W-:-:S07]  /*cf00*/  IMAD R39, R39, 0x2, R57 ;  /* 0x0000000227277824 */ /* 0x001fce00078e0239 */
[----:B------:R-:W0:Y:S01]  /*cf10*/  LDC R117, c[0x0][0x3d8] ;  /* 0x0000f600ff757b82 */ /* 0x000e220000000800 */
[----:B------:R-:W-:-:S07]  /*cf20*/  IMAD R102, R102, 0x2, R39 ;  /* 0x0000000266667824 */ /* 0x000fce00078e0227 */
[----:B------:R-:W0:Y:S01]  /*cf30*/  LDC R118, c[0x0][0x3d8] ;  /* 0x0000f600ff767b82 */ /* 0x000e220000000800 */
[----:B------:R-:W-:-:S07]  /*cf40*/  IMAD R54, R54, 0x2, R102 ;  /* 0x0000000236367824 */ /* 0x000fce00078e0266 */
[----:B------:R-:W0:Y:S01]  /*cf50*/  LDC R119, c[0x0][0x3d8] ;  /* 0x0000f600ff777b82 */ /* 0x000e220000000800 */
[----:B------:R-:W-:Y:S01]  /*cf60*/  LEA R55, R55, R54, 0x1 ;  /* 0x0000003637377211 */ /* 0x000fe200078e08ff */
[----:B------:R2:W-:Y:S06]  /*cf70*/  MEMBAR.ALL.CTA ;  /* 0x0000000000007992 */ /* 0x0005ec0000008000 */
[----:B--2---:R-:W-:Y:S01]  /*cf80*/  FENCE.VIEW.ASYNC.S ;  /* 0x00000000000073c6 */ /* 0x004fe20000000000 */
[----:B------:R-:W-:Y:S01]  /*cf90*/  IMAD R51, R51, 0x2, R55 ;  /* 0x0000000233337824 */ /* 0x000fe200078e0237 */
[----:B------:R-:W2:Y:S03]  /*cfa0*/  LDC R33, c[0x0][0x3d8] ;  /* 0x0000f600ff217b82 */ /* 0x000ea60000000800 */
[----:B------:R-:W-:-:S04]  /*cfb0*/  IMAD R101, R101, 0x2, R51 ;  /* 0x0000000265657824 */ /* 0x000fc800078e0233 */
[----:B------:R-:W-:Y:S01]  /*cfc0*/  IMAD R52, R52, 0x2, R101 ;  /* 0x0000000234347824 */ /* 0x000fe200078e0265 */
[----:B------:R-:W0:Y:S03]  /*cfd0*/  LDC R34, c[0x0][0x3d8] ;  /* 0x0000f600ff227b82 */ /* 0x000e260000000800 */
[----:B------:R-:W-:-:S05]  /*cfe0*/  IMAD R53, R53, 0x2, R52 ;  /* 0x0000000235357824 */ /* 0x000fca00078e0234 */
[----:B------:R-:W-:Y:S01]  /*cff0*/  LEA R37, R37, R53, 0x1 ;  /* 0x0000003525257211 */ /* 0x000fe200078e08ff */
[----:B------:R-:W0:Y:S04]  /*d000*/  LDC R29, c[0x0][0x3d8] ;  /* 0x0000f600ff1d7b82 */ /* 0x000e280000000800 */
[----:B------:R-:W-:-:S04]  /*d010*/  IMAD R100, R100, 0x2, R37 ;  /* 0x0000000264647824 */ /* 0x000fc800078e0225 */
[----:B------:R-:W-:Y:S01]  /*d020*/  IMAD R49, R49, 0x2, R100 ;  /* 0x0000000231317824 */ /* 0x000fe200078e0264 */
[----:B------:R-:W0:Y:S03]  /*d030*/  LDC R30, c[0x0][0x3d8] ;  /* 0x0000f600ff1e7b82 */ /* 0x000e260000000800 */
[----:B------:R-:W-:-:S04]  /*d040*/  IMAD R50, R50, 0x2, R49 ;  /* 0x0000000232327824 */ /* 0x000fc800078e0231 */
[----:B------:R-:W-:Y:S01]  /*d050*/  IMAD R46, R46, 0x2, R50 ;  /* 0x000000022e2e7824 */ /* 0x000fe200078e0232 */
[----:B------:R-:W0:Y:S04]  /*d060*/  LDC R31, c[0x0][0x3d8] ;  /* 0x0000f600ff1f7b82 */ /* 0x000e280000000800 */
[----:B------:R-:W-:-:S04]  /*d070*/  LEA R73, R73, R46, 0x1 ;  /* 0x0000002e49497211 */ /* 0x000fc800078e08ff */
[----:B------:R-:W0:Y:S01]  /*d080*/  LDC R26, c[0x0][0x3d8] ;  /* 0x0000f600ff1a7b82 */ /* 0x000e220000000800 */
[----:B------:R-:W-:-:S04]  /*d090*/  IMAD R47, R47, 0x2, R73 ;  /* 0x000000022f2f7824 */ /* 0x000fc800078e0249 */
[----:B------:R-:W-:-:S03]  /*d0a0*/  IMAD R48, R48, 0x2, R47 ;  /* 0x0000000230307824 */ /* 0x000fc600078e022f */
[----:B------:R-:W0:Y:S01]  /*d0b0*/  LDC R27, c[0x0][0x3d8] ;  /* 0x0000f600ff1b7b82 */ /* 0x000e220000000800 */
[----:B------:R-:W-:-:S04]  /*d0c0*/  IMAD R43, R43, 0x2, R48 ;  /* 0x000000022b2b7824 */ /* 0x000fc800078e0230 */
[----:B------:R-:W-:Y:S01]  /*d0d0*/  IMAD R72, R72, 0x2, R43 ;  /* 0x0000000248487824 */ /* 0x000fe200078e022b */
[----:B------:R-:W-:Y:S02]  /*d0e0*/  SGXT R67, R67, 0x1 ;  /* 0x000000014343781a */ /* 0x000fe40000000200 */
[----:B------:R-:W3:Y:S02]  /*d0f0*/  LDC R28, c[0x0][0x3d8] ;  /* 0x0000f600ff1c7b82 */ /* 0x000ee40000000800 */
[----:B------:R-:W-:-:S05]  /*d100*/  LEA R44, R44, R72, 0x1 ;  /* 0x000000482c2c7211 */ /* 0x000fca00078e08ff */
[----:B------:R-:W-:Y:S01]  /*d110*/  IMAD R45, R45, 0x2, R44 ;  /* 0x000000022d2d7824 */ /* 0x000fe200078e022c */
[----:B------:R-:W3:Y:S03]  /*d120*/  LDC R23, c[0x0][0x3d8] ;  /* 0x0000f600ff177b82 */ /* 0x000ee60000000800 */
[----:B------:R-:W-:-:S04]  /*d130*/  IMAD R35, R35, 0x2, R45 ;  /* 0x0000000223237824 */ /* 0x000fc800078e022d */
[----:B------:R-:W-:Y:S01]  /*d140*/  IMAD R71, R71, 0x2, R35 ;  /* 0x0000000247477824 */ /* 0x000fe200078e0223 */
[----:B------:R-:W3:Y:S03]  /*d150*/  LDC R24, c[0x0][0x3d8] ;  /* 0x0000f600ff187b82 */ /* 0x000ee60000000800 */
[----:B------:R-:W-:-:S05]  /*d160*/  IMAD R40, R40, 0x2, R71 ;  /* 0x0000000228287824 */ /* 0x000fca00078e0247 */
[----:B------:R-:W-:Y:S01]  /*d170*/  LEA R41, R41, R40, 0x1 ;  /* 0x0000002829297211 */ /* 0x000fe200078e08ff */
[----:B------:R-:W-:Y:S01]  /*d180*/  IMAD.SHL.U32 R66, R66, 0x2, RZ ;  /* 0x0000000242427824 */ /* 0x000fe200078e00ff */
[----:B------:R-:W3:Y:S03]  /*d190*/  LDC R25, c[0x0][0x3d8] ;  /* 0x0000f600ff197b82 */ /* 0x000ee60000000800 */
[----:B-1----:R-:W-:-:S04]  /*d1a0*/  IMAD R32, R32, 0x2, R41 ;  /* 0x0000000220207824 */ /* 0x002fc800078e0229 */
[----:B------:R-:W-:Y:S01]  /*d1b0*/  IMAD R70, R70, 0x2, R32 ;  /* 0x0000000246467824 */ /* 0x000fe200078e0220 */
[----:B------:R-:W1:Y:S03]  /*d1c0*/  LDC R20, c[0x0][0x3d8] ;  /* 0x0000f600ff147b82 */ /* 0x000e660000000800 */
[----:B--2---:R-:W-:-:S04]  /*d1d0*/  IMAD R33, R33, 0x2, R70 ;  /* 0x0000000221217824 */ /* 0x004fc800078e0246 */
[----:B0-----:R-:W-:Y:S01]  /*d1e0*/  IMAD R34, R34, 0x2, R33 ;  /* 0x0000000222227824 */ /* 0x001fe200078e0221 */
[----:B------:R-:W0:Y:S04]  /*d1f0*/  LDC R21, c[0x0][0x3d8] ;  /* 0x0000f600ff157b82 */ /* 0x000e280000000800 */
[----:B------:R-:W-:-:S04]  /*d200*/  LEA R29, R29, R34, 0x1 ;  /* 0x000000221d1d7211 */ /* 0x000fc800078e08ff */
[----:B------:R-:W2:Y:S01]  /*d210*/  LDC R22, c[0x0][0x3d8] ;  /* 0x0000f600ff167b82 */ /* 0x000ea20000000800 */
[----:B------:R-:W-:-:S04]  /*d220*/  IMAD R69, R69, 0x2, R29 ;  /* 0x0000000245457824 */ /* 0x000fc800078e021d */
[----:B------:R-:W-:Y:S01]  /*d230*/  IMAD R30, R30, 0x2, R69 ;  /* 0x000000021e1e7824 */ /* 0x000fe200078e0245 */
[----:B------:R-:W-:Y:S02]  /*d240*/  LOP3.LUT R0, R66, 0x90, R67, 0x78, !PT ;  /* 0x0000009042007812 */ /* 0x000fe400078e7843 */
[----:B------:R-:W0:Y:S01]  /*d250*/  LDC R67, c[0x0][0x3d8] ;  /* 0x0000f600ff437b82 */ /* 0x000e220000000800 */
[----:B------:R-:W-:-:S04]  /*d260*/  IMAD R31, R31, 0x2, R30 ;  /* 0x000000021f1f7824 */ /* 0x000fc800078e021e */
[----:B------:R-:W-:-:S03]  /*d270*/  IMAD R26, R26, 0x2, R31 ;  /* 0x000000021a1a7824 */ /* 0x000fc600078e021f */
[----:B------:R-:W1:Y:S02]  /*d280*/  LDC R66, c[0x0][0x3d8] ;  /* 0x0000f600ff427b82 */ /* 0x000e640000000800 */
[----:B------:R-:W-:-:S05]  /*d290*/  LEA R68, R68, R26, 0x1 ;  /* 0x0000001a44447211 */ /* 0x000fca00078e08ff */
[----:B------:R-:W-:Y:S01]  /*d2a0*/  IMAD R27, R27, 0x2, R68 ;  /* 0x000000021b1b7824 */ /* 0x000fe200078e0244 */
[----:B------:R-:W2:Y:S03]  /*d2b0*/  LDC R18, c[0x0][0x3d8] ;  /* 0x0000f600ff127b82 */ /* 0x000ea60000000800 */
[----:B---3--:R-:W-:-:S04]  /*d2c0*/  IMAD R28, R28, 0x2, R27 ;  /* 0x000000021c1c7824 */ /* 0x008fc800078e021b */
[----:B------:R-:W-:Y:S01]  /*d2d0*/  IMAD R23, R23, 0x2, R28 ;  /* 0x0000000217177824 */ /* 0x000fe200078e021c */
[----:B------:R-:W-:Y:S01]  /*d2e0*/  LEA.HI.X.SX32 R207, R19, R3, 0x1, P3 ;  /* 0x0000000313cf7211 */ /* 0x000fe200018f0eff */
[----:B------:R-:W3:Y:S02]  /*d2f0*/  LDC R120, c[0x0][0x3d8] ;  /* 0x0000f600ff787b82 */ /* 0x000ee40000000800 */
[----:B0-----:R-:W-:-:S05]  /*d300*/  IMAD R67, R67, 0x2, R23 ;  /* 0x0000000243437824 */ /* 0x001fca00078e0217 */
[----:B------:R-:W-:Y:S01]  /*d310*/  LEA R24, R24, R67, 0x1 ;  /* 0x0000004318187211 */ /* 0x000fe200078e08ff */
[----:B------:R-:W0:Y:S04]  /*d320*/  LDC R121, c[0x0][0x3d8] ;  /* 0x0000f600ff797b82 */ /* 0x000e280000000800 */
[----:B------:R-:W-:-:S04]  /*d330*/  IMAD R25, R25, 0x2, R24 ;  /* 0x0000000219197824 */ /* 0x000fc800078e0218 */
[----:B-1----:R-:W-:Y:S01]  /*d340*/  IMAD R20, R20, 0x2, R25 ;  /* 0x0000000214147824 */ /* 0x002fe200078e0219 */
[----:B------:R-:W-:Y:S01]  /*d350*/  LEA.HI.X.SX32 R205, R14, R3, 0x1, P4 ;  /* 0x000000030ecd7211 */ /* 0x000fe200020f0eff */
[----:B------:R-:W1:Y:S02]  /*d360*/  LDC R122, c[0x0][0x3d8] ;  /* 0x0000f600ff7a7b82 */ /* 0x000e640000000800 */
[----:B------:R-:W-:-:S04]  /*d370*/  IMAD R66, R66, 0x2, R20 ;  /* 0x0000000242427824 */ /* 0x000fc800078e0214 */
[----:B------:R-:W-:Y:S02]  /*d380*/  IMAD R21, R21, 0x2, R66 ;  /* 0x0000000215157824 */ /* 0x000fe400078e0242 */
[----:B------:R-:W0:Y:S03]  /*d390*/  LDC R123, c[0x0][0x3d8] ;  /* 0x0000f600ff7b7b82 */ /* 0x000e260000000800 */
[----:B--2---:R-:W-:-:S05]  /*d3a0*/  LEA R22, R22, R21, 0x1 ;  /* 0x0000001516167211 */ /* 0x004fca00078e08ff */
[----:B------:R-:W-:Y:S01]  /*d3b0*/  IMAD R17, R18, 0x2, R22 ;  /* 0x0000000212117824 */ /* 0x000fe200078e0216 */
[----:B------:R2:W-:Y:S01]  /*d3c0*/  STL.64 [R1+0xa30], R206 ;  /* 0x000a30ce01007387 */ /* 0x0005e20000100a00 */
[----:B------:R-:W0:Y:S02]  /*d3d0*/  LDC R124, c[0x0][0x3d8] ;  /* 0x0000f600ff7c7b82 */ /* 0x000e240000000800 */
[----:B------:R-:W-:Y:S01]  /*d3e0*/  IMAD R65, R65, 0x2, R17 ;  /* 0x0000000241417824 */ /* 0x000fe200078e0211 */
[----:B------:R3:W-:Y:S04]  /*d3f0*/  STL.64 [R1+0xa28], R204 ;  /* 0x000a28cc01007387 */ /* 0x0007e80000100a00 */
[----:B------:R-:W-:Y:S01]  /*d400*/  LEA R18, R110, R65, 0x1 ;  /* 0x000000416e127211 */ /* 0x000fe200078e08ff */
[----:B------:R-:W0:Y:S01]  /*d410*/  LDC R125, c[0x0][0x3d8] ;  /* 0x0000f600ff7d7b82 */ /* 0x000e220000000800 */
[----:B------:R-:W-:-:S02]  /*d420*/  LEA R110, P5, R16, R36, 0x1 ;  /* 0x00000024106e7211 */ /* 0x000fc400078a08ff */
[-C--:B--2---:R-:W-:Y:S02]  /*d430*/  LEA R206, P4, R15, R36.reuse, 0x1 ;  /* 0x000000240fce7211 */ /* 0x084fe400078808ff */
[C---:B---3--:R-:W-:Y:S01]  /*d440*/  LEA R204, P3, R64.reuse, R36, 0x1 ;  /* 0x0000002440cc7211 */ /* 0x048fe200078608ff */
[----:B------:R-:W-:Y:S01]  /*d450*/  IMAD R19, R111, 0x2, R18 ;  /* 0x000000026f137824 */ /* 0x000fe200078e0212 */
[-C--:B------:R-:W-:Y:S01]  /*d460*/  LEA.HI.X.SX32 R207, R15, R3.reuse, 0x1, P4 ;  /* 0x000000030fcf7211 */ /* 0x080fe200020f0eff */
[----:B------:R-:W2:Y:S01]  /*d470*/  LDC R126, c[0x0][0x3d8] ;  /* 0x0000f600ff7e7b82 */ /* 0x000ea20000000800 */
[-C--:B------:R-:W-:Y:S02]  /*d480*/  LEA.HI.X.SX32 R205, R64, R3.reuse, 0x1, P3 ;  /* 0x0000000340cd7211 */ /* 0x080fe400018f0eff */
[----:B------:R-:W-:-:S03]  /*d490*/  LEA.HI.X.SX32 R111, R16, R3, 0x1, P5 ;  /* 0x00000003106f7211 */ /* 0x000fc600028f0eff */
[----:B------:R3:W-:Y:S02]  /*d4a0*/  STL.64 [R1+0xa20], R204 ;  /* 0x000a20cc01007387 */ /* 0x0007e40000100a00 */
[----:B------:R-:W0:Y:S08]  /*d4b0*/  LDC R127, c[0x0][0x3d8] ;  /* 0x0000f600ff7f7b82 */ /* 0x000e300000000800 */
[----:B------:R-:W0:Y:S01]  /*d4c0*/  LDC R128, c[0x0][0x3d8] ;  /* 0x0000f600ff807b82 */ /* 0x000e220000000800 */
[----:B---3--:R3:W5:Y:S04]  /*d4d0*/  LDL.LU.64 R204, [R1+0x1170] ;  /* 0x0011700001cc7983 */ /* 0x0087680000300a00 */
[----:B------:R1:W-:Y:S01]  /*d4e0*/  STL.64 [R1+0xa18], R206 ;  /* 0x000a18ce01007387 */ /* 0x0003e20000100a00 */
[----:B------:R-:W-:-:S02]  /*d4f0*/  IMAD R14, R112, 0x2, R19 ;  /* 0x00000002700e7824 */ /* 0x000fc400078e0213 */
[----:B------:R-:W0:Y:S08]  /*d500*/  LDC R129, c[0x0][0x3d8] ;  /* 0x0000f600ff817b82 */ /* 0x000e300000000800 */
[----:B------:R-:W0:Y:S01]  /*d510*/  LDC R130, c[0x0][0x3d8] ;  /* 0x0000f600ff827b82 */ /* 0x000e220000000800 */
[----:B-1----:R3:W5:Y:S04]  /*d520*/  LDL.LU.64 R206, [R1+0x1168] ;  /* 0x0011680001ce7983 */ /* 0x0027680000300a00 */
[----:B------:R1:W-:Y:S03]  /*d530*/  STL.64 [R1+0xa10], R110 ;  /* 0x000a106e01007387 */ /* 0x0003e60000100a00 */
[----:B------:R-:W0:Y:S08]  /*d540*/  LDC R131, c[0x0][0x3d8] ;  /* 0x0000f600ff837b82 */ /* 0x000e300000000800 */
[----:B------:R-:W0:Y:S01]  /*d550*/  LDC R132, c[0x0][0x3d8] ;  /* 0x0000f600ff847b82 */ /* 0x000e220000000800 */
[----:B-1----:R-:W-:-:S04]  /*d560*/  LEA R110, P3, R11, R36, 0x1 ;  /* 0x000000240b6e7211 */ /* 0x002fc800078608ff */
[----:B------:R-:W-:Y:S01]  /*d570*/  LEA.HI.X.SX32 R111, R11, R3, 0x1, P3 ;  /* 0x000000030b6f7211 */ /* 0x000fe200018f0eff */
[----:B----4-:R-:W-:Y:S02]  /*d580*/  IMAD R64, R113, 0x2, R14 ;  /* 0x0000000271407824 */ /* 0x010fe400078e020e */
[----:B------:R-:W1:Y:S02]  /*d590*/  LDC R133, c[0x0][0x3d8] ;  /* 0x0000f600ff857b82 */ /* 0x000e640000000800 */
[----:B------:R4:W-:Y:S01]  /*d5a0*/  STL.64 [R1+0xa08], R110 ;  /* 0x000a086e01007387 */ /* 0x0009e20000100a00 */
[----:B------:R-:W-:Y:S01]  /*d5b0*/  IMAD R15, R114, 0x2, R64 ;  /* 0x00000002720f7824 */ /* 0x000fe200078e0240 */
[----:B------:R-:W-:-:S04]  /*d5c0*/  LEA R114, P5, R108, R36, 0x1 ;  /* 0x000000246c727211 */ /* 0x000fc800078a08ff */
[----:B------:R-:W0:Y:S01]  /*d5d0*/  LDC R134, c[0x0][0x3d8] ;  /* 0x0000f600ff867b82 */ /* 0x000e220000000800 */
[----:B----4-:R-:W-:-:S07]  /*d5e0*/  LEA R110, P4, R63, R36, 0x1 ;  /* 0x000000243f6e7211 */ /* 0x010fce00078808ff */
[----:B------:R-:W4:Y:S01]  /*d5f0*/  LDC R135, c[0x0][0x3d8] ;  /* 0x0000f600ff877b82 */ /* 0x000f220000000800 */
[----:B------:R-:W-:Y:S02]  /*d600*/  LEA.HI.X.SX32 R111, R63, R3, 0x1, P4 ;  /* 0x000000033f6f7211 */ /* 0x000fe400020f0eff */
[----:B------:R-:W-:-:S03]  /*d610*/  LEA R112, P3, R12, R36, 0x1 ;  /* 0x000000240c707211 */ /* 0x000fc600078608ff */
[----:B------:R2:W-:Y:S01]  /*d620*/  STL.64 [R1+0xa00], R110 ;  /* 0x000a006e01007387 */ /* 0x0005e20000100a00 */
[----:B------:R-:W-:Y:S01]  /*d630*/  LEA R16, R115, R15, 0x1 ;  /* 0x0000000f73107211 */ /* 0x000fe200078e08ff */
[----:B------:R-:W0:Y:S01]  /*d640*/  LDC R136, c[0x0][0x3d8] ;  /* 0x0000f600ff887b82 */ /* 0x000e220000000800 */
[-C--:B------:R-:W-:Y:S02]  /*d650*/  LEA.HI.X.SX32 R115, R108, R3.reuse, 0x1, P5 ;  /* 0x000000036c737211 */ /* 0x080fe400028f0eff */
[----:B------:R-:W-:-:S05]  /*d660*/  LEA.HI.X.SX32 R113, R12, R3, 0x1, P3 ;  /* 0x000000030c717211 */ /* 0x000fca00018f0eff */
[----:B------:R-:W0:Y:S01]  /*d670*/  LDC R137, c[0x0][0x3d8] ;  /* 0x0000f600ff897b82 */ /* 0x000e220000000800 */
[CC--:B--2---:R-:W-:Y:S01]  /*d680*/  LEA R110, P4, R13.reuse, R36.reuse, 0x1 ;  /* 0x000000240d6e7211 */ /* 0x0c4fe200078808ff */
[----:B------:R2:W-:Y:S03]  /*d690*/  STL.64 [R1+0x9f0], R114 ;  /* 0x0009f07201007387 */ /* 0x0005e60000100a00 */
[----:B------:R-:W-:Y:S01]  /*d6a0*/  LEA.HI.X.SX32 R111, R13, R3, 0x1, P4 ;  /* 0x000000030d6f7211 */ /* 0x000fe200020f0eff */
[----:B------:R-:W-:Y:S02]  /*d6b0*/  STL.64 [R1+0x9f8], R112 ;  /* 0x0009f87001007387 */ /* 0x000fe40000100a00 */
[----:B------:R-:W0:Y:S02]  /*d6c0*/  LDC R140, c[0x0][0x3d8] ;  /* 0x0000f600ff8c7b82 */ /* 0x000e240000000800 */
[----:B------:R1:W-:Y:S01]  /*d6d0*/  STL.64 [R1+0x9e8], R110 ;  /* 0x0009e86e01007387 */ /* 0x0003e20000100a00 */
[----:B--2---:R-:W-:-:S05]  /*d6e0*/  LEA R114, P5, R107, R36, 0x1 ;  /* 0x000000246b727211 */ /* 0x004fca00078a08ff */
[----:B------:R-:W2:Y:S01]  /*d6f0*/  LDC R141, c[0x0][0x3d8] ;  /* 0x0000f600ff8d7b82 */ /* 0x000ea20000000800 */
[----:B-1----:R-:W-:-:S07]  /*d700*/  LEA R110, P4, R8, R36, 0x1 ;  /* 0x00000024086e7211 */ /* 0x002fce00078808ff */
[----:B------:R-:W1:Y:S01]  /*d710*/  LDC R142, c[0x0][0x3d8] ;  /* 0x0000f600ff8e7b82 */ /* 0x000e620000000800 */
[-C--:B------:R-:W-:Y:S02]  /*d720*/  LEA R112, P3, R62, R36.reuse, 0x1 ;  /* 0x000000243e707211 */ /* 0x080fe400078608ff */
[-C--:B------:R-:W-:Y:S02]  /*d730*/  LEA.HI.X.SX32 R111, R8, R3.reuse, 0x1, P4 ;  /* 0x00000003086f7211 */ /* 0x080fe400020f0eff */
[-C--:B------:R-:W-:Y:S02]  /*d740*/  LEA.HI.X.SX32 R115, R107, R3.reuse, 0x1, P5 ;  /* 0x000000036b737211 */ /* 0x080fe400028f0eff */
[-C--:B------:R-:W-:Y:S01]  /*d750*/  LEA.HI.X.SX32 R113, R62, R3.reuse, 0x1, P3 ;  /* 0x000000033e717211 */ /* 0x080fe200018f0eff */
[----:B------:R3:W-:Y:S01]  /*d760*/  STL.64 [R1+0x9e0], R110 ;  /* 0x0009e06e01007387 */ /* 0x0007e20000100a00 */
[----:B------:R-:W0:Y:S03]  /*d770*/  LDC R143, c[0x0][0x3d8] ;  /* 0x0000f600ff8f7b82 */ /* 0x000e260000000800 */
[----:B------:R4:W-:Y:S05]  /*d780*/  STL.64 [R1+0x9d0], R114 ;  /* 0x0009d07201007387 */ /* 0x0009ea0000100a00 */
[----:B------:R-:W0:Y:S01]  /*d790*/  LDC R148, c[0x0][0x3d8] ;  /* 0x0000f600ff947b82 */ /* 0x000e220000000800 */
[C---:B---3--:R-:W-:Y:S01]  /*d7a0*/  LEA R110, P4, R9.reuse, R36, 0x1 ;  /* 0x00000024096e7211 */ /* 0x048fe200078808ff */
[----:B------:R3:W-:Y:S03]  /*d7b0*/  STL.64 [R1+0x9d8], R112 ;  /* 0x0009d87001007387 */ /* 0x0007e60000100a00 */
[----:B------:R-:W-:-:S03]  /*d7c0*/  LEA.HI.X.SX32 R111, R9, R3, 0x1, P4 ;  /* 0x00000003096f7211 */ /* 0x000fc600020f0eff */
[----:B------:R-:W0:Y:S01]  /*d7d0*/  LDC R149, c[0x0][0x3d8] ;  /* 0x0000f600ff957b82 */ /* 0x000e220000000800 */
[-C--:B----4-:R-:W-:Y:S01]  /*d7e0*/  LEA R114, P5, R106, R36.reuse, 0x1 ;  /* 0x000000246a727211 */ /* 0x090fe200078a08ff */
[----:B------:R4:W-:Y:S01]  /*d7f0*/  STL.64 [R1+0x9c8], R110 ;  /* 0x0009c86e01007387 */ /* 0x0009e20000100a00 */
[----:B---3--:R-:W-:-:S05]  /*d800*/  LEA R112, P4, R10, R36, 0x1 ;  /* 0x000000240a707211 */ /* 0x008fca00078808ff */
[----:B------:R-:W3:Y:S01]  /*d810*/  LDC R150, c[0x0][0x3d8] ;  /* 0x0000f600ff967b82 */ /* 0x000ee20000000800 */
[-C--:B------:R-:W-:Y:S02]  /*d820*/  LEA.HI.X.SX32 R115, R106, R3.reuse, 0x1, P5 ;  /* 0x000000036a737211 */ /* 0x080fe400028f0eff */
[-C--:B------:R-:W-:Y:S02]  /*d830*/  LEA.HI.X.SX32 R113, R10, R3.reuse, 0x1, P4 ;  /* 0x000000030a717211 */ /* 0x080fe400020f0eff */
[CC--:B------:R-:W-:Y:S02]  /*d840*/  LEA R106, P4, R5.reuse, R36.reuse, 0x1 ;  /* 0x00000024056a7211 */ /* 0x0c0fe400078808ff */
[CC--:B----4-:R-:W-:Y:S01]  /*d850*/  LEA R110, P3, R4.reuse, R36.reuse, 0x1 ;  /* 0x00000024046e7211 */ /* 0x0d0fe200078608ff */
[----:B------:R-:W4:Y:S01]  /*d860*/  LDC R151, c[0x0][0x3d8] ;  /* 0x0000f600ff977b82 */ /* 0x000f220000000800 */
[-C--:B------:R-:W-:Y:S02]  /*d870*/  LEA.HI.X.SX32 R107, R5, R3.reuse, 0x1, P4 ;  /* 0x00000003056b7211 */ /* 0x080fe400020f0eff */
[----:B------:R-:W-:Y:S01]  /*d880*/  LEA.HI.X.SX32 R111, R4, R3, 0x1, P3 ;  /* 0x00000003046f7211 */ /* 0x000fe200018f0eff */
[----:B------:R-:W-:Y:S04]  /*d890*/  STL.64 [R1+0x9b0], R114 ;  /* 0x0009b07201007387 */ /* 0x000fe80000100a00 */
[----:B------:R1:W-:Y:S01]  /*d8a0*/  STL.64 [R1+0x9c0], R112 ;  /* 0x0009c07001007387 */ /* 0x0003e20000100a00 */
[----:B------:R-:W0:Y:S03]  /*d8b0*/  LDC R152, c[0x0][0x3d8] ;  /* 0x0000f600ff987b82 */ /* 0x000e260000000800 */
[----:B------:R-:W-:Y:S04]  /*d8c0*/  STL.64 [R1+0x9b8], R110 ;  /* 0x0009b86e01007387 */ /* 0x000fe80000100a00 */
[----:B------:R2:W-:Y:S01]  /*d8d0*/  STL.64 [R1+0x9a8], R106 ;  /* 0x0009a86a01007387 */ /* 0x0005e20000100a00 */
[----:B------:R-:W0:Y:S01]  /*d8e0*/  LDC R153, c[0x0][0x3d8] ;  /* 0x0000f600ff997b82 */ /* 0x000e220000000800 */
[----:B-1----:R-:W-:-:S07]  /*d8f0*/  LEA R112, P5, R105, R36, 0x1 ;  /* 0x0000002469707211 */ /* 0x002fce00078a08ff */
[----:B------:R-:W1:Y:S01]  /*d900*/  LDC R154, c[0x0][0x3d8] ;  /* 0x0000f600ff9a7b82 */ /* 0x000e620000000800 */
[CC--:B--2---:R-:W-:Y:S02]  /*d910*/  LEA R106, P4, R61.reuse, R36.reuse, 0x1 ;  /* 0x000000243d6a7211 */ /* 0x0c4fe400078808ff */
[----:B------:R-:W-:Y:S02]  /*d920*/  LEA R110, P3, R6, R36, 0x1 ;  /* 0x00000024066e7211 */ /* 0x000fe400078608ff */
[----:B------:R-:W-:-:S03]  /*d930*/  LEA.HI.X.SX32 R107, R61, R3, 0x1, P4 ;  /* 0x000000033d6b7211 */ /* 0x000fc600020f0eff */
[----:B------:R-:W2:Y:S01]  /*d940*/  LDC R155, c[0x0][0x3d8] ;  /* 0x0000f600ff9b7b82 */ /* 0x000ea20000000800 */
[-C--:B------:R-:W-:Y:S02]  /*d950*/  LEA.HI.X.SX32 R113, R105, R3.reuse, 0x1, P5 ;  /* 0x0000000369717211 */ /* 0x080fe400028f0eff */
[----:B------:R-:W-:Y:S01]  /*d960*/  LEA.HI.X.SX32 R111, R6, R3, 0x1, P3 ;  /* 0x00000003066f7211 */ /* 0x000fe200018f0eff */
[----:B------:R3:W-:Y:S04]  /*d970*/  STL.64 [R1+0x9a0], R106 ;  /* 0x0009a06a01007387 */ /* 0x0007e80000100a00 */
[----:B------:R4:W-:Y:S01]  /*d980*/  STL.64 [R1+0x990], R112 ;  /* 0x0009907001007387 */ /* 0x0009e20000100a00 */
[----:B------:R-:W0:Y:S01]  /*d990*/  LDC R156, c[0x0][0x3d8] ;  /* 0x0000f600ff9c7b82 */ /* 0x000e220000000800 */
[----:B---3--:R-:W-:-:S02]  /*d9a0*/  LEA R106, P4, R7, R36, 0x1 ;  /* 0x00000024076a7211 */ /* 0x008fc400078808ff */
[----:B------:R3:W-:Y:S05]  /*d9b0*/  STL.64 [R1+0x998], R110 ;  /* 0x0009986e01007387 */ /* 0x0007ea0000100a00 */
[----:B------:R-:W0:Y:S01]  /*d9c0*/  LDC R157, c[0x0][0x3d8] ;  /* 0x0000f600ff9d7b82 */ /* 0x000e220000000800 */
[----:B------:R-:W-:Y:S02]  /*d9d0*/  LEA.HI.X.SX32 R107, R7, R3, 0x1, P4 ;  /* 0x00000003076b7211 */ /* 0x000fe400020f0eff */
[----:B----4-:R-:W-:-:S03]  /*d9e0*/  LEA R112, P5, R104, R36, 0x1 ;  /* 0x0000002468707211 */ /* 0x010fc600078a08ff */
[----:B------:R4:W-:Y:S02]  /*d9f0*/  STL.64 [R1+0x988], R106 ;  /* 0x0009886a01007387 */ /* 0x0009e40000100a00 */
[----:B------:R-:W0:Y:S01]  /*da00*/  LDC R158, c[0x0][0x3d8] ;  /* 0x0000f600ff9e7b82 */ /* 0x000e220000000800 */
[----:B---3--:R-:W-:Y:S02]  /*da10*/  LEA R110, P4, R60, R36, 0x1 ;  /* 0x000000243c6e7211 */ /* 0x008fe400078808ff */
[-C--:B------:R-:W-:Y:S02]  /*da20*/  LEA.HI.X.SX32 R113, R104, R3.reuse, 0x1, P5 ;  /* 0x0000000368717211 */ /* 0x080fe400028f0eff */
[----:B------:R-:W-:-:S03]  /*da30*/  LEA.HI.X.SX32 R111, R60, R3, 0x1, P4 ;  /* 0x000000033c6f7211 */ /* 0x000fc600020f0eff */
[----:B------:R-:W3:Y:S01]  /*da40*/  LDC R159, c[0x0][0x3d8] ;  /* 0x0000f600ff9f7b82 */ /* 0x000ee20000000800 */
[-C--:B------:R-:W-:Y:S02]  /*da50*/  LEA R104, P4, R58, R36.reuse, 0x1 ;  /* 0x000000243a687211 */ /* 0x080fe400078808ff */
[-C--:B----4-:R-:W-:Y:S02]  /*da60*/  LEA R106, P3, R42, R36.reuse, 0x1 ;  /* 0x000000242a6a7211 */ /* 0x090fe400078608ff */
[-C--:B------:R-:W-:Y:S02]  /*da70*/  LEA.HI.X.SX32 R105, R58, R3.reuse, 0x1, P4 ;  /* 0x000000033a697211 */ /* 0x080fe400020f0eff */
[----:B------:R-:W-:Y:S01]  /*da80*/  LEA.HI.X.SX32 R107, R42, R3, 0x1, P3 ;  /* 0x000000032a6b7211 */ /* 0x000fe200018f0eff */
[----:B------:R-:W-:Y:S01]  /*da90*/  STL.64 [R1+0x970], R112 ;  /* 0x0009707001007387 */ /* 0x000fe20000100a00 */
[----:B------:R-:W4:Y:S03]  /*daa0*/  LDC R160, c[0x0][0x3d8] ;  /* 0x0000f600ffa07b82 */ /* 0x000f260000000800 */
[----:B------:R1:W-:Y:S04]  /*dab0*/  STL.64 [R1+0x980], R110 ;  /* 0x0009806e01007387 */ /* 0x0003e80000100a00 */
[----:B------:R-:W-:Y:S01]  /*dac0*/  STL.64 [R1+0x978], R106 ;  /* 0x0009786a01007387 */ /* 0x000fe20000100a00 */
[----:B------:R-:W0:Y:S03]  /*dad0*/  LDC R161, c[0x0][0x3d8] ;  /* 0x0000f600ffa17b82 */ /* 0x000e260000000800 */
[----:B------:R2:W-:Y:S01]  /*dae0*/  STL.64 [R1+0x968], R104 ;  /* 0x0009686801007387 */ /* 0x0005e20000100a00 */
[----:B-1----:R-:W-:-:S04]  /*daf0*/  LEA R110, P5, R103, R36, 0x1 ;  /* 0x00000024676e7211 */ /* 0x002fc800078a08ff */
[----:B------:R-:W1:Y:S01]  /*db00*/  LDC R162, c[0x0][0x3d8] ;  /* 0x0000f600ffa27b82 */ /* 0x000e620000000800 */
[----:B--2---:R-:W-:-:S07]  /*db10*/  LEA R104, P4, R59, R36, 0x1 ;  /* 0x000000243b687211 */ /* 0x004fce00078808ff */
[----:B------:R-:W2:Y:S01]  /*db20*/  LDC R163, c[0x0][0x3d8] ;  /* 0x0000f600ffa37b82 */ /* 0x000ea20000000800 */
[CC--:B------:R-:W-:Y:S02]  /*db30*/  LEA R106, P3, R38.reuse, R36.reuse, 0x1 ;  /* 0x00000024266a7211 */ /* 0x0c0fe400078608ff */
        /* <DEDUP_REMOVED lines=30> */
[-C--:B--2---:R-:W-:Y:S02]  /*dd20*/  LEA R102, P4, R55, R36.reuse, 0x1 ;  /* 0x0000002437667211 */ /* 0x084fe400078808ff */
[----:B------:R-:W-:Y:S02]  /*dd30*/  LEA R104, P3, R51, R36, 0x1 ;  /* 0x0000002433687211 */ /* 0x000fe400078608ff */
[----:B------:R-:W-:-:S03]  /*dd40*/  LEA.HI.X.SX32 R103, R55, R3, 0x1, P4 ;  /* 0x0000000337677211 */ /* 0x000fc600020f0eff */
[----:B------:R-:W2:Y:S01]  /*dd50*/  LDC R172, c[0x0][0x3d8] ;  /* 0x0000f600ffac7b82 */ /* 0x000ea20000000800 */
[-C--:B------:R-:W-:Y:S01]  /*dd60*/  LEA.HI.X.SX32 R107, R101, R3.reuse, 0x1, P5 ;  /* 0x00000003656b7211 */ /* 0x080fe200028f0eff */
[----:B------:R-:W-:Y:S01]  /*dd70*/  IMAD R11, R116, 0x2, R16 ;  /* 0x00000002740b7824 */ /* 0x000fe200078e0210 */
[----:B------:R-:W-:Y:S01]  /*dd80*/  LEA.HI.X.SX32 R105, R51, R3, 0x1, P3 ;  /* 0x0000000333697211 */ /* 0x000fe200018f0eff */
[----:B------:R3:W-:Y:S02]  /*dd90*/  STL.64 [R1+0x920], R102 ;  /* 0x0009206601007387 */ /* 0x0007e40000100a00 */
[----:B------:R-:W-:Y:S02]  /*dda0*/  IMAD R63, R117, 0x2, R11 ;  /* 0x00000002753f7824 */ /* 0x000fe400078e020b */
[----:B------:R4:W-:Y:S01]  /*ddb0*/  STL.64 [R1+0x910], R106 ;  /* 0x0009106a01007387 */ /* 0x0009e20000100a00 */
[----:B------:R-:W1:Y:S01]  /*ddc0*/  LDC R173, c[0x0][0x3d8] ;  /* 0x0000f600ffad7b82 */ /* 0x000e620000000800 */
[----:B---3--:R-:W-:-:S02]  /*ddd0*/  LEA R102, P4, R52, R36, 0x1 ;  /* 0x0000002434667211 */ /* 0x008fc400078808ff */
[----:B------:R3:W-:Y:S05]  /*dde0*/  STL.64 [R1+0x918], R104 ;  /* 0x0009186801007387 */ /* 0x0007ea0000100a00 */
[----:B------:R-:W1:Y:S01]  /*ddf0*/  LDC R174, c[0x0][0x3d8] ;  /* 0x0000f600ffae7b82 */ /* 0x000e620000000800 */
[----:B------:R-:W-:Y:S02]  /*de00*/  LEA.HI.X.SX32 R103, R52, R3, 0x1, P4 ;  /* 0x0000000334677211 */ /* 0x000fe400020f0eff */
[-C--:B----4-:R-:W-:Y:S01]  /*de10*/  LEA R106, P5, R100, R36.reuse, 0x1 ;  /* 0x00000024646a7211 */ /* 0x090fe200078a08ff */
[----:B------:R-:W-:Y:S02]  /*de20*/  IMAD R12, R118, 0x2, R63 ;  /* 0x00000002760c7824 */ /* 0x000fe400078e023f */
[----:B------:R4:W-:Y:S02]  /*de30*/  STL.64 [R1+0x908], R102 ;  /* 0x0009086601007387 */ /* 0x0009e40000100a00 */
[----:B------:R-:W1:Y:S01]  /*de40*/  LDC R175, c[0x0][0x3d8] ;  /* 0x0000f600ffaf7b82 */ /* 0x000e620000000800 */
[----:B---3--:R-:W-:-:S02]  /*de50*/  LEA R104, P4, R53, R36, 0x1 ;  /* 0x0000002435687211 */ /* 0x008fc400078808ff */
[-C--:B------:R-:W-:Y:S02]  /*de60*/  LEA.HI.X.SX32 R107, R100, R3.reuse, 0x1, P5 ;  /* 0x00000003646b7211 */ /* 0x080fe400028f0eff */
[----:B------:R-:W-:-:S03]  /*de70*/  LEA.HI.X.SX32 R105, R53, R3, 0x1, P4 ;  /* 0x0000000335697211 */ /* 0x000fc600020f0eff */
[----:B------:R-:W3:Y:S01]  /*de80*/  LDC R176, c[0x0][0x3d8] ;  /* 0x0000f600ffb07b82 */ /* 0x000ee20000000800 */
[-C--:B------:R-:W-:Y:S02]  /*de90*/  LEA R100, P4, R49, R36.reuse, 0x1 ;  /* 0x0000002431647211 */ /* 0x080fe400078808ff */
[-C--:B----4-:R-:W-:Y:S01]  /*dea0*/  LEA R102, P3, R37, R36.reuse, 0x1 ;  /* 0x0000002425667211 */ /* 0x090fe200078608ff */
[----:B------:R-:W-:Y:S01]  /*deb0*/  IMAD R13, R119, 0x2, R12 ;  /* 0x00000002770d7824 */ /* 0x000fe200078e020c */
[-C--:B------:R-:W-:Y:S02]  /*dec0*/  LEA.HI.X.SX32 R101, R49, R3.reuse, 0x1, P4 ;  /* 0x0000000331657211 */ /* 0x080fe400020f0eff */
[----:B------:R-:W-:Y:S01]  /*ded0*/  LEA.HI.X.SX32 R103, R37, R3, 0x1, P3 ;  /* 0x0000000325677211 */ /* 0x000fe200018f0eff */
[----:B------:R-:W-:Y:S01]  /*dee0*/  STL.64 [R1+0x8f0], R106 ;  /* 0x0008f06a01007387 */ /* 0x000fe20000100a00 */
[----:B------:R-:W-:Y:S01]  /*def0*/  LEA R8, R120, R13, 0x1 ;  /* 0x0000000d78087211 */ /* 0x000fe200078e08ff */
[----:B------:R-:W4:Y:S02]  /*df00*/  LDC R177, c[0x0][0x3d8] ;  /* 0x0000f600ffb17b82 */ /* 0x000f240000000800 */
[----:B------:R2:W-:Y:S04]  /*df10*/  STL.64 [R1+0x900], R104 ;  /* 0x0009006801007387 */ /* 0x0005e80000100a00 */
[----:B------:R-:W-:Y:S01]  /*df20*/  STL.64 [R1+0x8f8], R102 ;  /* 0x0008f86601007387 */ /* 0x000fe20000100a00 */
[----:B0-----:R-:W-:Y:S01]  /*df30*/  IMAD R62, R121, 0x2, R8 ;  /* 0x00000002793e7824 */ /* 0x001fe200078e0208 */
[----:B------:R-:W0:Y:S02]  /*df40*/  LDC R178, c[0x0][0x3d8] ;  /* 0x0000f600ffb27b82 */ /* 0x000e240000000800 */
[----:B------:R1:W-:Y:S01]  /*df50*/  STL.64 [R1+0x8e8], R100 ;  /* 0x0008e86401007387 */ /* 0x0003e20000100a00 */
[----:B------:R-:W-:Y:S01]  /*df60*/  IMAD R9, R122, 0x2, R62 ;  /* 0x000000027a097824 */ /* 0x000fe200078e023e */
[----:B--2---:R-:W-:-:S04]  /*df70*/  LEA R104, P5, R73, R36, 0x1 ;  /* 0x0000002449687211 */ /* 0x004fc800078a08ff */
[----:B------:R-:W2:Y:S01]  /*df80*/  LDC R179, c[0x0][0x3d8] ;  /* 0x0000f600ffb37b82 */ /* 0x000ea20000000800 */
[-C--:B-1----:R-:W-:Y:S02]  /*df90*/  LEA R100, P4, R50, R36.reuse, 0x1 ;  /* 0x0000002432647211 */ /* 0x082fe400078808ff */
[----:B------:R-:W-:-:S05]  /*dfa0*/  LEA R102, P3, R46, R36, 0x1 ;  /* 0x000000242e667211 */ /* 0x000fca00078608ff */
[----:B------:R-:W1:Y:S01]  /*dfb0*/  LDC R181, c[0x0][0x3d8] ;  /* 0x0000f600ffb57b82 */ /* 0x000e620000000800 */
[-C--:B------:R-:W-:Y:S01]  /*dfc0*/  LEA.HI.X.SX32 R101, R50, R3.reuse, 0x1, P4 ;  /* 0x0000000332657211 */ /* 0x080fe200020f0eff */
[----:B------:R-:W-:Y:S01]  /*dfd0*/  IMAD R10, R123, 0x2, R9 ;  /* 0x000000027b0a7824 */ /* 0x000fe200078e0209 */
[-C--:B------:R-:W-:Y:S02]  /*dfe0*/  LEA.HI.X.SX32 R105, R73, R3.reuse, 0x1, P5 ;  /* 0x0000000349697211 */ /* 0x080fe400028f0eff */
[-C--:B------:R-:W-:Y:S01]  /*dff0*/  LEA.HI.X.SX32 R103, R46, R3.reuse, 0x1, P3 ;  /* 0x000000032e677211 */ /* 0x080fe200018f0eff */
[----:B------:R3:W-:Y:S01]  /*e000*/  STL.64 [R1+0x8e0], R100 ;  /* 0x0008e06401007387 */ /* 0x0007e20000100a00 */
[----:B------:R-:W-:Y:S01]  /*e010*/  IMAD R4, R124, 0x2, R10 ;  /* 0x000000027c047824 */ /* 0x000fe200078e020a */
[----:B------:R-:W0:Y:S02]  /*e020*/  LDC R180, c[0x0][0x3d8] ;  /* 0x0000f600ffb47b82 */ /* 0x000e240000000800 */
[----:B------:R4:W-:Y:S06]  /*e030*/  STL.64 [R1+0x8d0], R104 ;  /* 0x0008d06801007387 */ /* 0x0009ec0000100a00 */
[----:B------:R-:W0:Y:S01]  /*e040*/  LDC R182, c[0x0][0x3d8] ;  /* 0x0000f600ffb67b82 */ /* 0x000e220000000800 */
[C---:B---3--:R-:W-:Y:S01]  /*e050*/  LEA R100, P4, R47.reuse, R36, 0x1 ;  /* 0x000000242f647211 */ /* 0x048fe200078808ff */
[----:B------:R3:W-:Y:S03]  /*e060*/  STL.64 [R1+0x8d8], R102 ;  /* 0x0008d86601007387 */ /* 0x0007e60000100a00 */
[----:B------:R-:W-:-:S02]  /*e070*/  LEA.HI.X.SX32 R101, R47, R3, 0x1, P4 ;  /* 0x000000032f657211 */ /* 0x000fc400020f0eff */
[----:B----4-:R-:W-:Y:S01]  /*e080*/  LEA R104, P5, R72, R36, 0x1 ;  /* 0x0000002448687211 */ /* 0x010fe200078a08ff */
[----:B------:R-:W4:Y:S01]  /*e090*/  LDC R183, c[0x0][0x3d8] ;  /* 0x0000f600ffb77b82 */ /* 0x000f220000000800 */
[----:B------:R-:W-:Y:S01]  /*e0a0*/  LEA R5, R125, R4, 0x1 ;  /* 0x000000047d057211 */ /* 0x000fe200078e08ff */
[----:B------:R2:W-:Y:S01]  /*e0b0*/  STL.64 [R1+0x8c8], R100 ;  /* 0x0008c86401007387 */ /* 0x0005e20000100a00 */
[----:B---3--:R-:W-:Y:S02]  /*e0c0*/  LEA R102, P4, R48, R36, 0x1 ;  /* 0x0000002430667211 */ /* 0x008fe400078808ff */
[----:B------:R-:W-:-:S03]  /*e0d0*/  LEA.HI.X.SX32 R105, R72, R3, 0x1, P5 ;  /* 0x0000000348697211 */ /* 0x000fc600028f0eff */
[----:B------:R-:W3:Y:S01]  /*e0e0*/  LDC R184, c[0x0][0x3d8] ;  /* 0x0000f600ffb87b82 */ /* 0x000ee20000000800 */
[-C--:B------:R-:W-:Y:S02]  /*e0f0*/  LEA.HI.X.SX32 R103, R48, R3.reuse, 0x1, P4 ;  /* 0x0000000330677211 */ /* 0x080fe400020f0eff */
[-C--:B------:R-:W-:Y:S02]  /*e100*/  LEA R72, P4, R44, R36.reuse, 0x1 ;  /* 0x000000242c487211 */ /* 0x080fe400078808ff */
[C---:B--2---:R-:W-:Y:S01]  /*e110*/  LEA R100, P3, R43.reuse, R36, 0x1 ;  /* 0x000000242b647211 */ /* 0x044fe200078608ff */
[----:B------:R-:W-:Y:S01]  /*e120*/  IMAD R61, R126, 0x2, R5 ;  /* 0x000000027e3d7824 */ /* 0x000fe200078e0205 */
[-C--:B------:R-:W-:Y:S01]  /*e130*/  LEA.HI.X.SX32 R73, R44, R3.reuse, 0x1, P4 ;  /* 0x000000032c497211 */ /* 0x080fe200020f0eff */
[----:B------:R-:W2:Y:S01]  /*e140*/  LDC R185, c[0x0][0x3d8] ;  /* 0x0000f600ffb97b82 */ /* 0x000ea20000000800 */
[----:B------:R-:W-:Y:S01]  /*e150*/  LEA.HI.X.SX32 R101, R43, R3, 0x1, P3 ;  /* 0x000000032b657211 */ /* 0x000fe200018f0eff */
[----:B------:R-:W-:Y:S01]  /*e160*/  STL.64 [R1+0x890], R104 ;  /* 0x0008906801007387 */ /* 0x000fe20000100a00 */
[----:B------:R-:W-:-:S03]  /*e170*/  IMAD R6, R127, 0x2, R61 ;  /* 0x000000027f067824 */ /* 0x000fc600078e023d */
[----:B------:R1:W-:Y:S01]  /*e180*/  STL.64 [R1+0x8b8], R102 ;  /* 0x0008b86601007387 */ /* 0x0003e20000100a00 */
[----:B------:R-:W-:Y:S01]  /*e190*/  IMAD R7, R128, 0x2, R6 ;  /* 0x0000000280077824 */ /* 0x000fe200078e0206 */
[----:B------:R-:W0:Y:S02]  /*e1a0*/  LDC R187, c[0x0][0x3d8] ;  /* 0x0000f600ffbb7b82 */ /* 0x000e240000000800 */
[----:B------:R-:W-:Y:S04]  /*e1b0*/  STL.64 [R1+0x8b0], R100 ;  /* 0x0008b06401007387 */ /* 0x000fe80000100a00 */
[----:B------:R4:W-:Y:S01]  /*e1c0*/  STL.64 [R1+0x888], R72 ;  /* 0x0008884801007387 */ /* 0x0009e20000100a00 */
[----:B------:R-:W-:Y:S01]  /*e1d0*/  IMAD R60, R129, 0x2, R7 ;  /* 0x00000002813c7824 */ /* 0x000fe200078e0207 */
[----:B------:R-:W0:Y:S01]  /*e1e0*/  LDC R186, c[0x0][0x3d8] ;  /* 0x0000f600ffba7b82 */ /* 0x000e220000000800 */
[----:B-1----:R-:W-:-:S07]  /*e1f0*/  LEA R102, P5, R71, R36, 0x1 ;  /* 0x0000002447667211 */ /* 0x002fce00078a08ff */
[----:B------:R-:W1:Y:S01]  /*e200*/  LDC R188, c[0x0][0x3d8] ;  /* 0x0000f600ffbc7b82 */ /* 0x000e620000000800 */
[-C--:B----4-:R-:W-:Y:S02]  /*e210*/  LEA R72, P4, R45, R36.reuse, 0x1 ;  /* 0x000000242d487211 */ /* 0x090fe400078808ff */
[----:B------:R-:W-:Y:S02]  /*e220*/  LEA R100, P3, R35, R36, 0x1 ;  /* 0x0000002423647211 */ /* 0x000fe400078608ff */
[-C--:B------:R-:W-:Y:S02]  /*e230*/  LEA.HI.X.SX32 R73, R45, R3.reuse, 0x1, P4 ;  /* 0x000000032d497211 */ /* 0x080fe400020f0eff */
[-C--:B------:R-:W-:Y:S01]  /*e240*/  LEA.HI.X.SX32 R103, R71, R3.reuse, 0x1, P5 ;  /* 0x0000000347677211 */ /* 0x080fe200028f0eff */
[----:B------:R-:W4:Y:S01]  /*e250*/  LDC R189, c[0x0][0x3d8] ;  /* 0x0000f600ffbd7b82 */ /* 0x000f220000000800 */
[----:B------:R-:W-:Y:S01]  /*e260*/  LEA R42, R130, R60, 0x1 ;  /* 0x0000003c822a7211 */ /* 0x000fe200078e08ff */
[----:B------:R3:W-:Y:S01]  /*e270*/  STL.64 [R1+0x810], R72 ;  /* 0x0008104801007387 */ /* 0x0007e20000100a00 */
[----:B------:R-:W-:-:S03]  /*e280*/  LEA.HI.X.SX32 R101, R35, R3, 0x1, P3 ;  /* 0x0000000323657211 */ /* 0x000fc600018f0eff */
[----:B------:R2:W-:Y:S01]  /*e290*/  STL.64 [R1+0x790], R102 ;  /* 0x0007906601007387 */ /* 0x0005e20000100a00 */
[----:B------:R-:W-:Y:S01]  /*e2a0*/  IMAD R58, R131, 0x2, R42 ;  /* 0x00000002833a7824 */ /* 0x000fe200078e022a */
[----:B------:R-:W0:Y:S01]  /*e2b0*/  LDC R190, c[0x0][0x3d8] ;  /* 0x0000f600ffbe7b82 */ /* 0x000e220000000800 */
[C---:B---3--:R-:W-:Y:S01]  /*e2c0*/  LEA R72, P4, R40.reuse, R36, 0x1 ;  /* 0x0000002428487211 */ /* 0x048fe200078808ff */
[----:B------:R3:W-:Y:S06]  /*e2d0*/  STL.64 [R1+0x800], R100 ;  /* 0x0008006401007387 */ /* 0x0007ec0000100a00 */
[----:B------:R-:W0:Y:S01]  /*e2e0*/  LDC R191, c[0x0][0x3d8] ;  /* 0x0000f600ffbf7b82 */ /* 0x000e220000000800 */
[----:B------:R-:W-:-:S02]  /*e2f0*/  LEA.HI.X.SX32 R73, R40, R3, 0x1, P4 ;  /* 0x0000000328497211 */ /* 0x000fc400020f0eff */
[-C--:B--2---:R-:W-:Y:S01]  /*e300*/  LEA R102, P5, R70, R36.reuse, 0x1 ;  /* 0x0000002446667211 */ /* 0x084fe200078a08ff */
[----:B------:R-:W-:Y:S02]  /*e310*/  IMAD R59, R132, 0x2, R58 ;  /* 0x00000002843b7824 */ /* 0x000fe400078e023a */
[----:B------:R2:W-:Y:S02]  /*e320*/  STL.64 [R1+0x788], R72 ;  /* 0x0007884801007387 */ /* 0x0005e40000100a00 */
[----:B------:R-:W0:Y:S01]  /*e330*/  LDC R209, c[0x0][0x3d8] ;  /* 0x0000f600ffd17b82 */ /* 0x000e220000000800 */
[C---:B---3--:R-:W-:Y:S02]  /*e340*/  LEA R100, P4, R41.reuse, R36, 0x1 ;  /* 0x0000002429647211 */ /* 0x048fe400078808ff */
[-C--:B------:R-:W-:Y:S02]  /*e350*/  LEA.HI.X.SX32 R103, R70, R3.reuse, 0x1, P5 ;  /* 0x0000000346677211 */ /* 0x080fe400028f0eff */
[----:B------:R-:W-:-:S03]  /*e360*/  LEA.HI.X.SX32 R101, R41, R3, 0x1, P4 ;  /* 0x0000000329657211 */ /* 0x000fc600020f0eff */
[----:B------:R-:W3:Y:S01]  /*e370*/  LDC R213, c[0x0][0x3d8] ;  /* 0x0000f600ffd57b82 */ /* 0x000ee20000000800 */
[-C--:B------:R-:W-:Y:S02]  /*e380*/  LEA R70, P4, R33, R36.reuse, 0x1 ;  /* 0x0000002421467211 */ /* 0x080fe400078808ff */
[C---:B--2---:R-:W-:Y:S01]  /*e390*/  LEA R72, P3, R32.reuse, R36, 0x1 ;  /* 0x0000002420487211 */ /* 0x044fe200078608ff */
[----:B------:R-:W-:Y:S01]  /*e3a0*/  IMAD R38, R133, 0x2, R59 ;  /* 0x0000000285267824 */ /* 0x000fe200078e023b */
[-C--:B------:R-:W-:Y:S02]  /*e3b0*/  LEA.HI.X.SX32 R71, R33, R3.reuse, 0x1, P4 ;  /* 0x0000000321477211 */ /* 0x080fe400020f0eff */
[----:B------:R-:W-:Y:S01]  /*e3c0*/  LEA.HI.X.SX32 R73, R32, R3, 0x1, P3 ;  /* 0x0000000320497211 */ /* 0x000fe200018f0eff */
[----:B------:R-:W-:Y:S01]  /*e3d0*/  IMAD R56, R134, 0x2, R38 ;  /* 0x0000000286387824 */ /* 0x000fe200078e0226 */
[----:B------:R-:W-:Y:S01]  /*e3e0*/  STL.64 [R1+0x770], R102 ;  /* 0x0007706601007387 */ /* 0x000fe20000100a00 */
[----:B------:R-:W-:-:S03]  /*e3f0*/  ISETP.EQ.U32.AND P2, PT, R251, RZ, P1 ;  /* 0x000000fffb00720c */ /* 0x000fc60000f42070 */
[----:B------:R-:W2:Y:S02]  /*e400*/  FENCE.VIEW.ASYNC.S ;  /* 0x00000000000073c6 */ /* 0x000ea40000000000 */
[----:B--2---:R2:W0:Y:S02]  /*e410*/  @!UP1 SYNCS.EXCH.64 URZ, [UR9+0x20000], UR12 ;  /* 0x0200000c09ff95b2 */ /* 0x0044240008000100 */
[----:B------:R1:W-:Y:S01]  /*e420*/  STL.64 [R1+0x780], R100 ;  /* 0x0007806401007387 */ /* 0x0003e20000100a00 */
[----:B------:R-:W-:-:S03]  /*e430*/  LEA R57, R135, R56, 0x1 ;  /* 0x0000003887397211 */ /* 0x000fc600078e08ff */
[----:B------:R-:W-:Y:S04]  /*e440*/  STL.64 [R1+0x778], R72 ;  /* 0x0007784801007387 */ /* 0x000fe80000100a00 */
[----:B------:R2:W-:Y:S01]  /*e450*/  STL.64 [R1+0x768], R70 ;  /* 0x0007684601007387 */ /* 0x0005e20000100a00 */
[----:B------:R-:W-:Y:S01]  /*e460*/  IMAD R39, R136, 0x2, R57 ;  /* 0x0000000288277824 */ /* 0x000fe200078e0239 */
[-C--:B-1----:R-:W-:Y:S02]  /*e470*/  LEA R100, P5, R69, R36.reuse, 0x1 ;  /* 0x0000002445647211 */ /* 0x082fe400078a08ff */
[-C--:B--2---:R-:W-:Y:S02]  /*e480*/  LEA R70, P4, R34, R36.reuse, 0x1 ;  /* 0x0000002422467211 */ /* 0x084fe400078808ff */
[----:B------:R-:W-:-:S02]  /*e490*/  LEA R72, P3, R29, R36, 0x1 ;  /* 0x000000241d487211 */ /* 0x000fc400078608ff */
[-C--:B------:R-:W-:Y:S01]  /*e4a0*/  LEA.HI.X.SX32 R71, R34, R3.reuse, 0x1, P4 ;  /* 0x0000000322477211 */ /* 0x080fe200020f0eff */
[----:B------:R-:W-:Y:S01]  /*e4b0*/  IMAD R54, R137, 0x2, R39 ;  /* 0x0000000289367824 */ /* 0x000fe200078e0227 */
[-C--:B------:R-:W-:Y:S02]  /*e4c0*/  LEA.HI.X.SX32 R101, R69, R3.reuse, 0x1, P5 ;  /* 0x0000000345657211 */ /* 0x080fe400028f0eff */
[----:B------:R-:W-:Y:S01]  /*e4d0*/  LEA.HI.X.SX32 R73, R29, R3, 0x1, P3 ;  /* 0x000000031d497211 */ /* 0x000fe200018f0eff */
[----:B------:R1:W-:Y:S01]  /*e4e0*/  STL.64 [R1+0x760], R70 ;  /* 0x0007604601007387 */ /* 0x0003e20000100a00 */
[----:B------:R-:W-:-:S03]  /*e4f0*/  IMAD R55, R138, 0x2, R54 ;  /* 0x000000028a377824 */ /* 0x000fc600078e0236 */
[----:B------:R2:W-:Y:S01]  /*e500*/  STL.64 [R1+0x750], R100 ;  /* 0x0007506401007387 */ /* 0x0005e20000100a00 */
[----:B-1----:R-:W-:-:S03]  /*e510*/  LEA R70, P4, R30, R36, 0x1 ;  /* 0x000000241e467211 */ /* 0x002fc600078808ff */
[----:B------:R1:W-:Y:S01]  /*e520*/  STL.64 [R1+0x758], R72 ;  /* 0x0007584801007387 */ /* 0x0003e20000100a00 */
[-C--:B------:R-:W-:Y:S02]  /*e530*/  LEA.HI.X.SX32 R71, R30, R3.reuse, 0x1, P4 ;  /* 0x000000031e477211 */ /* 0x080fe400020f0eff */
[CC--:B--2---:R-:W-:Y:S01]  /*e540*/  LEA R100, P5, R68.reuse, R36.reuse, 0x1 ;  /* 0x0000002444647211 */ /* 0x0c4fe200078a08ff */
[----:B------:R-:W-:Y:S02]  /*e550*/  IMAD R51, R139, 0x2, R55 ;  /* 0x000000028b337824 */ /* 0x000fe400078e0237 */
[----:B------:R2:W-:Y:S01]  /*e560*/  STL.64 [R1+0x748], R70 ;  /* 0x0007484601007387 */ /* 0x0005e20000100a00 */
[C---:B-1----:R-:W-:Y:S02]  /*e570*/  LEA R72, P4, R31.reuse, R36, 0x1 ;  /* 0x000000241f487211 */ /* 0x042fe400078808ff */
[-C--:B------:R-:W-:Y:S02]  /*e580*/  LEA.HI.X.SX32 R101, R68, R3.reuse, 0x1, P5 ;  /* 0x0000000344657211 */ /* 0x080fe400028f0eff */
[----:B------:R-:W-:-:S02]  /*e590*/  LEA.HI.X.SX32 R73, R31, R3, 0x1, P4 ;  /* 0x000000031f497211 */ /* 0x000fc400020f0eff */
[CC--:B------:R-:W-:Y:S02]  /*e5a0*/  LEA R68, P4, R27.reuse, R36.reuse, 0x1 ;  /* 0x000000241b447211 */ /* 0x0c0fe400078808ff */
[----:B--2---:R-:W-:Y:S02]  /*e5b0*/  LEA R70, P3, R26, R36, 0x1 ;  /* 0x000000241a467211 */ /* 0x004fe400078608ff */
[----:B------:R-:W-:Y:S02]  /*e5c0*/  LEA R52, R140, R51, 0x1 ;  /* 0x000000338c347211 */ /* 0x000fe400078e08ff */
[-C--:B------:R-:W-:Y:S02]  /*e5d0*/  LEA.HI.X.SX32 R71, R26, R3.reuse, 0x1, P3 ;  /* 0x000000031a477211 */ /* 0x080fe400018f0eff */
[----:B------:R-:W-:Y:S01]  /*e5e0*/  LEA.HI.X.SX32 R69, R27, R3, 0x1, P4 ;  /* 0x000000031b457211 */ /* 0x000fe200020f0eff */
[----:B------:R-:W-:Y:S01]  /*e5f0*/  STL.64 [R1+0x730], R100 ;  /* 0x0007306401007387 */ /* 0x000fe20000100a00 */
[----:B------:R-:W-:-:S03]  /*e600*/  IMAD R53, R141, 0x2, R52 ;  /* 0x000000028d357824 */ /* 0x000fc600078e0234 */
[----:B------:R1:W-:Y:S01]  /*e610*/  STL.64 [R1+0x740], R72 ;  /* 0x0007404801007387 */ /* 0x0003e20000100a00 */
[----:B------:R-:W-:-:S03]  /*e620*/  IMAD R37, R142, 0x2, R53 ;  /* 0x000000028e257824 */ /* 0x000fc600078e0235 */
        /* <DEDUP_REMOVED lines=11> */
[----:B------:R-:W-:-:S03]  /*e6e0*/  LEA R46, R145, R50, 0x1 ;  /* 0x00000032912e7211 */ /* 0x000fc600078e08ff */
[----:B------:R2:W-:Y:S01]  /*e6f0*/  STL.64 [R1+0x710], R72 ;  /* 0x0007104801007387 */ /* 0x0005e20000100a00 */
[----:B-1----:R-:W-:-:S03]  /*e700*/  LEA R68, P4, R24, R36, 0x1 ;  /* 0x0000002418447211 */ /* 0x002fc600078808ff */
[----:B------:R1:W-:Y:S01]  /*e710*/  STL.64 [R1+0x718], R70 ;  /* 0x0007184601007387 */ /* 0x0003e20000100a00 */
[-C--:B------:R-:W-:Y:S02]  /*e720*/  LEA.HI.X.SX32 R69, R24, R3.reuse, 0x1, P4 ;  /* 0x0000000318457211 */ /* 0x080fe400020f0eff */
[-C--:B--2---:R-:W-:Y:S01]  /*e730*/  LEA R72, P5, R66, R36.reuse, 0x1 ;  /* 0x0000002442487211 */ /* 0x084fe200078a08ff */
[----:B------:R-:W-:Y:S02]  /*e740*/  IMAD R47, R146, 0x2, R46 ;  /* 0x00000002922f7824 */ /* 0x000fe400078e022e */
[----:B------:R2:W-:Y:S01]  /*e750*/  STL.64 [R1+0x708], R68 ;  /* 0x0007084401007387 */ /* 0x0005e20000100a00 */
[C---:B-1----:R-:W-:Y:S02]  /*e760*/  LEA R70, P4, R25.reuse, R36, 0x1 ;  /* 0x0000002419467211 */ /* 0x042fe400078808ff */
[-C--:B------:R-:W-:Y:S02]  /*e770*/  LEA.HI.X.SX32 R73, R66, R3.reuse, 0x1, P5 ;  /* 0x0000000342497211 */ /* 0x080fe400028f0eff */
[----:B------:R-:W-:-:S02]  /*e780*/  LEA.HI.X.SX32 R71, R25, R3, 0x1, P4 ;  /* 0x0000000319477211 */ /* 0x000fc400020f0eff */
[-C--:B------:R-:W-:Y:S02]  /*e790*/  LEA R66, P4, R21, R36.reuse, 0x1 ;  /* 0x0000002415427211 */ /* 0x080fe400078808ff */
[C---:B--2---:R-:W-:Y:S01]  /*e7a0*/  LEA R68, P3, R20.reuse, R36, 0x1 ;  /* 0x0000002414447211 */ /* 0x044fe200078608ff */
[----:B------:R-:W-:Y:S01]  /*e7b0*/  IMAD R48, R147, 0x2, R47 ;  /* 0x0000000293307824 */ /* 0x000fe200078e022f */
[-C--:B------:R-:W-:Y:S02]  /*e7c0*/  LEA.HI.X.SX32 R67, R21, R3.reuse, 0x1, P4 ;  /* 0x0000000315437211 */ /* 0x080fe400020f0eff */
[----:B------:R-:W-:Y:S01]  /*e7d0*/  LEA.HI.X.SX32 R69, R20, R3, 0x1, P3 ;  /* 0x0000000314457211 */ /* 0x000fe200018f0eff */
[----:B------:R-:W-:Y:S01]  /*e7e0*/  IMAD R43, R148, 0x2, R48 ;  /* 0x00000002942b7824 */ /* 0x000fe200078e0230 */
[----:B------:R-:W-:Y:S04]  /*e7f0*/  STL.64 [R1+0x6f0], R72 ;  /* 0x0006f04801007387 */ /* 0x000fe80000100a00 */
[----:B------:R1:W-:Y:S01]  /*e800*/  STL.64 [R1+0x700], R70 ;  /* 0x0007004601007387 */ /* 0x0003e20000100a00 */
[----:B------:R-:W-:-:S03]  /*e810*/  IMAD R44, R149, 0x2, R43 ;  /* 0x00000002952c7824 */ /* 0x000fc600078e022b */
[----:B------:R-:W-:Y:S04]  /*e820*/  STL.64 [R1+0x6f8], R68 ;  /* 0x0006f84401007387 */ /* 0x000fe80000100a00 */
[----:B------:R2:W-:Y:S01]  /*e830*/  STL.64 [R1+0x6e8], R66 ;  /* 0x0006e84201007387 */ /* 0x0005e20000100a00 */
[----:B------:R-:W-:Y:S02]  /*e840*/  LEA R45, R150, R44, 0x1 ;  /* 0x0000002c962d7211 */ /* 0x000fe400078e08ff */
        /* <DEDUP_REMOVED lines=16> */
[CC--:B-1----:R-:W-:Y:S02]  /*e950*/  LEA R68, P4, R19.reuse, R36.reuse, 0x1 ;  /* 0x0000002413447211 */ /* 0x0c2fe400078808ff */
[-C--:B------:R-:W-:Y:S02]  /*e960*/  LEA.HI.X.SX32 R71, R64, R3.reuse, 0x1, P5 ;  /* 0x0000000340477211 */ /* 0x080fe400028f0eff */
[----:B------:R-:W-:Y:S01]  /*e970*/  LEA.HI.X.SX32 R69, R19, R3, 0x1, P4 ;  /* 0x0000000313457211 */ /* 0x000fe200020f0eff */
[----:B------:R-:W-:Y:S01]  /*e980*/  IMAD R32, R154, 0x2, R41 ;  /* 0x000000029a207824 */ /* 0x000fe200078e0229 */
[----:B------:R-:W-:-:S02]  /*e990*/  LEA R64, P4, R15, R36, 0x1 ;  /* 0x000000240f407211 */ /* 0x000fc400078808ff */
[C---:B--2---:R-:W-:Y:S02]  /*e9a0*/  LEA R66, P3, R14.reuse, R36, 0x1 ;  /* 0x000000240e427211 */ /* 0x044fe400078608ff */
[-C--:B------:R-:W-:Y:S02]  /*e9b0*/  LEA.HI.X.SX32 R65, R15, R3.reuse, 0x1, P4 ;  /* 0x000000030f417211 */ /* 0x080fe400020f0eff */
[----:B------:R-:W-:Y:S01]  /*e9c0*/  LEA.HI.X.SX32 R67, R14, R3, 0x1, P3 ;  /* 0x000000030e437211 */ /* 0x000fe200018f0eff */
[----:B------:R-:W-:Y:S01]  /*e9d0*/  STL.64 [R1+0x6b0], R70 ;  /* 0x0006b04601007387 */ /* 0x000fe20000100a00 */
[----:B------:R-:W-:-:S03]  /*e9e0*/  LEA R33, R155, R32, 0x1 ;  /* 0x000000209b217211 */ /* 0x000fc600078e08ff */
[----:B------:R1:W-:Y:S04]  /*e9f0*/  STL.64 [R1+0x6c0], R68 ;  /* 0x0006c04401007387 */ /* 0x0003e80000100a00 */
[----:B------:R-:W-:Y:S01]  /*ea00*/  STL.64 [R1+0x6b8], R66 ;  /* 0x0006b84201007387 */ /* 0x000fe20000100a00 */
[----:B------:R-:W-:-:S03]  /*ea10*/  IMAD R34, R156, 0x2, R33 ;  /* 0x000000029c227824 */ /* 0x000fc600078e0221 */
[----:B------:R2:W-:Y:S01]  /*ea20*/  STL.64 [R1+0x6a8], R64 ;  /* 0x0006a84001007387 */ /* 0x0005e20000100a00 */
[----:B------:R-:W-:Y:S01]  /*ea30*/  IMAD R29, R157, 0x2, R34 ;  /* 0x000000029d1d7824 */ /* 0x000fe200078e0222 */
[-C--:B-1----:R-:W-:Y:S02]  /*ea40*/  LEA R68, P5, R63, R36.reuse, 0x1 ;  /* 0x000000243f447211 */ /* 0x082fe400078a08ff */
[----:B--2---:R-:W-:-:S04]  /*ea50*/  LEA R64, P4, R16, R36, 0x1 ;  /* 0x0000002410407211 */ /* 0x004fc800078808ff */
[----:B------:R-:W-:Y:S01]  /*ea60*/  LEA.HI.X.SX32 R65, R16, R3, 0x1, P4 ;  /* 0x0000000310417211 */ /* 0x000fe200020f0eff */
[----:B------:R-:W-:Y:S01]  /*ea70*/  IMAD R30, R158, 0x2, R29 ;  /* 0x000000029e1e7824 */ /* 0x000fe200078e021d */
[----:B------:R-:W-:-:S03]  /*ea80*/  LEA R66, P3, R11, R36, 0x1 ;  /* 0x000000240b427211 */ /* 0x000fc600078608ff */
[----:B------:R1:W-:Y:S01]  /*ea90*/  STL.64 [R1+0x6a0], R64 ;  /* 0x0006a04001007387 */ /* 0x0003e20000100a00 */
[-C--:B------:R-:W-:Y:S01]  /*eaa0*/  LEA.HI.X.SX32 R69, R63, R3.reuse, 0x1, P5 ;  /* 0x000000033f457211 */ /* 0x080fe200028f0eff */
[----:B------:R-:W-:Y:S01]  /*eab0*/  IMAD R31, R159, 0x2, R30 ;  /* 0x000000029f1f7824 */ /* 0x000fe200078e021e */
[-C--:B------:R-:W-:Y:S02]  /*eac0*/  LEA.HI.X.SX32 R67, R11, R3.reuse, 0x1, P3 ;  /* 0x000000030b437211 */ /* 0x080fe400018f0eff */
[C---:B-1----:R-:W-:Y:S01]  /*ead0*/  LEA R64, P4, R12.reuse, R36, 0x1 ;  /* 0x000000240c407211 */ /* 0x042fe200078808ff */
[----:B------:R1:W-:Y:S03]  /*eae0*/  STL.64 [R1+0x690], R68 ;  /* 0x0006904401007387 */ /* 0x0003e60000100a00 */
[----:B------:R-:W-:Y:S01]  /*eaf0*/  LEA.HI.X.SX32 R65, R12, R3, 0x1, P4 ;  /* 0x000000030c417211 */ /* 0x000fe200020f0eff */
[----:B------:R-:W-:Y:S01]  /*eb00*/  STL.64 [R1+0x698], R66 ;  /* 0x0006984201007387 */ /* 0x000fe20000100a00 */
[----:B------:R-:W-:-:S03]  /*eb10*/  LEA R26, R160, R31, 0x1 ;  /* 0x0000001fa01a7211 */ /* 0x000fc600078e08ff */
[----:B------:R2:W-:Y:S01]  /*eb20*/  STL.64 [R1+0x688], R64 ;  /* 0x0006884001007387 */ /* 0x0005e20000100a00 */
[----:B-1----:R-:W-:Y:S01]  /*eb30*/  LEA R68, P3, R13, R36, 0x1 ;  /* 0x000000240d447211 */ /* 0x002fe200078608ff */
[----:B------:R-:W-:-:S03]  /*eb40*/  IMAD R27, R161, 0x2, R26 ;  /* 0x00000002a11b7824 */ /* 0x000fc600078e021a */
[-C--:B------:R-:W-:Y:S02]  /*eb50*/  LEA.HI.X.SX32 R69, R13, R3.reuse, 0x1, P3 ;  /* 0x000000030d457211 */ /* 0x080fe400018f0eff */
[-C--:B--2---:R-:W-:Y:S01]  /*eb60*/  LEA R64, P4, R8, R36.reuse, 0x1 ;  /* 0x0000002408407211 */ /* 0x084fe200078808ff */
[----:B------:R-:W-:Y:S01]  /*eb70*/  IMAD R28, R162, 0x2, R27 ;  /* 0x00000002a21c7824 */ /* 0x000fe200078e021b */
[-C--:B------:R-:W-:Y:S02]  /*eb80*/  LEA R66, P5, R62, R36.reuse, 0x1 ;  /* 0x000000243e427211 */ /* 0x080fe400078a08ff */
[-C--:B------:R-:W-:Y:S01]  /*eb90*/  LEA.HI.X.SX32 R65, R8, R3.reuse, 0x1, P4 ;  /* 0x0000000308417211 */ /* 0x080fe200020f0eff */
[----:B------:R-:W-:Y:S01]  /*eba0*/  STL.64 [R1+0x680], R68 ;  /* 0x0006804401007387 */ /* 0x000fe20000100a00 */
[----:B------:R-:W-:Y:S01]  /*ebb0*/  LEA.HI.X.SX32 R67, R62, R3, 0x1, P5 ;  /* 0x000000033e437211 */ /* 0x000fe200028f0eff */
[----:B------:R-:W-:Y:S02]  /*ebc0*/  IMAD R23, R163, 0x2, R28 ;  /* 0x00000002a3177824 */ /* 0x000fe400078e021c */
[----:B------:R1:W-:Y:S01]  /*ebd0*/  STL.64 [R1+0x678], R64 ;  /* 0x0006784001007387 */ /* 0x0003e20000100a00 */
[----:B------:R-:W-:Y:S01]  /*ebe0*/  LEA R62, P4, R10, R36, 0x1 ;  /* 0x000000240a3e7211 */ /* 0x000fe200078808ff */
[----:B------:R-:W-:-:S03]  /*ebf0*/  IMAD R24, R164, 0x2, R23 ;  /* 0x00000002a4187824 */ /* 0x000fc600078e0217 */
[----:B------:R-:W-:Y:S02]  /*ec00*/  LEA.HI.X.SX32 R63, R10, R3, 0x1, P4 ;  /* 0x000000030a3f7211 */ /* 0x000fe400020f0eff */
[----:B-1----:R-:W-:-:S04]  /*ec10*/  LEA R64, P3, R9, R36, 0x1 ;  /* 0x0000002409407211 */ /* 0x002fc800078608ff */
[----:B------:R-:W-:Y:S01]  /*ec20*/  LEA.HI.X.SX32 R65, R9, R3, 0x1, P3 ;  /* 0x0000000309417211 */ /* 0x000fe200018f0eff */
[----:B------:R1:W-:Y:S01]  /*ec30*/  STL.64 [R1+0x670], R66 ;  /* 0x0006704201007387 */ /* 0x0003e20000100a00 */
[----:B------:R-:W-:-:S03]  /*ec40*/  LEA R25, R165, R24, 0x1 ;  /* 0x00000018a5197211 */ /* 0x000fc600078e08ff */
[----:B------:R2:W-:Y:S04]  /*ec50*/  STL.64 [R1+0x668], R64 ;  /* 0x0006684001007387 */ /* 0x0005e80000100a00 */
[----:B------:R0:W-:Y:S01]  /*ec60*/  STL.64 [R1+0x660], R62 ;  /* 0x0006603e01007387 */ /* 0x0001e20000100a00 */
[CC--:B-1----:R-:W-:Y:S02]  /*ec70*/  LEA R66, P3, R4.reuse, R36.reuse, 0x1 ;  /* 0x0000002404427211 */ /* 0x0c2fe400078608ff */
[-C--:B--2---:R-:W-:Y:S02]  /*ec80*/  LEA R64, P4, R5, R36.reuse, 0x1 ;  /* 0x0000002405407211 */ /* 0x084fe400078808ff */
[-C--:B------:R-:W-:Y:S02]  /*ec90*/  LEA.HI.X.SX32 R67, R4, R3.reuse, 0x1, P3 ;  /* 0x0000000304437211 */ /* 0x080fe400018f0eff */
[----:B0-----:R-:W-:Y:S01]  /*eca0*/  LEA R62, P5, R61, R36, 0x1 ;  /* 0x000000243d3e7211 */ /* 0x001fe200078a08ff */
[----:B------:R-:W-:Y:S01]  /*ecb0*/  IMAD R20, R166, 0x2, R25 ;  /* 0x00000002a6147824 */ /* 0x000fe200078e0219 */
[----:B------:R-:W-:-:S02]  /*ecc0*/  LEA.HI.X.SX32 R65, R5, R3, 0x1, P4 ;  /* 0x0000000305417211 */ /* 0x000fc400020f0eff */
[----:B------:R-:W-:Y:S01]  /*ecd0*/  LEA.HI.X.SX32 R63, R61, R3, 0x1, P5 ;  /* 0x000000033d3f7211 */ /* 0x000fe200028f0eff */
[----:B------:R0:W-:Y:S01]  /*ece0*/  STL.64 [R1+0x658], R66 ;  /* 0x0006584201007387 */ /* 0x0001e20000100a00 */
[----:B------:R-:W-:-:S03]  /*ecf0*/  IMAD R21, R167, 0x2, R20 ;  /* 0x00000002a7157824 */ /* 0x000fc600078e0214 */
[----:B------:R1:W-:Y:S01]  /*ed00*/  STL.64 [R1+0x650], R64 ;  /* 0x0006504001007387 */ /* 0x0003e20000100a00 */
[----:B------:R-:W-:-:S03]  /*ed10*/  IMAD R22, R168, 0x2, R21 ;  /* 0x00000002a8167824 */ /* 0x000fc600078e0215 */
[----:B------:R2:W-:Y:S01]  /*ed20*/  STL.64 [R1+0x648], R62 ;  /* 0x0006483e01007387 */ /* 0x0005e20000100a00 */
[CC--:B0-----:R-:W-:Y:S02]  /*ed30*/  LEA R66, P3, R6.reuse, R36.reuse, 0x1 ;  /* 0x0000002406427211 */ /* 0x0c1fe400078608ff */
[CC--:B-1----:R-:W-:Y:S02]  /*ed40*/  LEA R64, P4, R7.reuse, R36.reuse, 0x1 ;  /* 0x0000002407407211 */ /* 0x0c2fe400078808ff */
[-C--:B------:R-:W-:Y:S02]  /*ed50*/  LEA.HI.X.SX32 R67, R6, R3.reuse, 0x1, P3 ;  /* 0x0000000306437211 */ /* 0x080fe400018f0eff */
[C---:B--2---:R-:W-:Y:S02]  /*ed60*/  LEA R62, P5, R60.reuse, R36, 0x1 ;  /* 0x000000243c3e7211 */ /* 0x044fe400078a08ff */
[-C--:B------:R-:W-:Y:S02]  /*ed70*/  LEA.HI.X.SX32 R65, R7, R3.reuse, 0x1, P4 ;  /* 0x0000000307417211 */ /* 0x080fe400020f0eff */
[----:B------:R-:W-:Y:S01]  /*ed80*/  LEA.HI.X.SX32 R63, R60, R3, 0x1, P5 ;  /* 0x000000033c3f7211 */ /* 0x000fe200028f0eff */
[----:B------:R-:W-:Y:S01]  /*ed90*/  IMAD R17, R169, 0x2, R22 ;  /* 0x00000002a9117824 */ /* 0x000fe200078e0216 */
[----:B------:R0:W-:Y:S04]  /*eda0*/  STL.64 [R1+0x640], R66 ;  /* 0x0006404201007387 */ /* 0x0001e80000100a00 */
[----:B------:R1:W-:Y:S01]  /*edb0*/  STL.64 [R1+0x638], R64 ;  /* 0x0006384001007387 */ /* 0x0003e20000100a00 */
[----:B------:R-:W-:-:S03]  /*edc0*/  LEA R18, R170, R17, 0x1 ;  /* 0x00000011aa127211 */ /* 0x000fc600078e08ff */
[----:B------:R2:W-:Y:S01]  /*edd0*/  STL.64 [R1+0x630], R62 ;  /* 0x0006303e01007387 */ /* 0x0005e20000100a00 */
[-C--:B0-----:R-:W-:Y:S02]  /*ede0*/  LEA R66, P3, R42, R36.reuse, 0x1 ;  /* 0x000000242a427211 */ /* 0x081fe400078608ff */
[-C--:B-1----:R-:W-:Y:S02]  /*edf0*/  LEA R64, P4, R58, R36.reuse, 0x1 ;  /* 0x000000243a407211 */ /* 0x082fe400078808ff */
[-C--:B------:R-:W-:Y:S02]  /*ee00*/  LEA.HI.X.SX32 R67, R42, R3.reuse, 0x1, P3 ;  /* 0x000000032a437211 */ /* 0x080fe400018f0eff */
[CC--:B--2---:R-:W-:Y:S02]  /*ee10*/  LEA R62, P5, R59.reuse, R36.reuse, 0x1 ;  /* 0x000000243b3e7211 */ /* 0x0c4fe400078a08ff */
[-C--:B------:R-:W-:Y:S02]  /*ee20*/  LEA.HI.X.SX32 R65, R58, R3.reuse, 0x1, P4 ;  /* 0x000000033a417211 */ /* 0x080fe400020f0eff */
[----:B------:R-:W-:Y:S01]  /*ee30*/  LEA.HI.X.SX32 R63, R59, R3, 0x1, P5 ;  /* 0x000000033b3f7211 */ /* 0x000fe200028f0eff */
[----:B------:R-:W-:Y:S01]  /*ee40*/  IMAD R19, R171, 0x2, R18 ;  /* 0x00000002ab137824 */ /* 0x000fe200078e0212 */
[----:B------:R-:W-:Y:S01]  /*ee50*/  STL.64 [R1+0x628], R66 ;  /* 0x0006284201007387 */ /* 0x000fe20000100a00 */
[----:B------:R-:W-:-:S03]  /*ee60*/  LEA R60, P5, R57, R36, 0x1 ;  /* 0x00000024393c7211 */ /* 0x000fc600078a08ff */
[----:B------:R0:W-:Y:S01]  /*ee70*/  STL.64 [R1+0x620], R64 ;  /* 0x0006204001007387 */ /* 0x0001e20000100a00 */
[----:B------:R-:W-:-:S03]  /*ee80*/  IMAD R14, R172, 0x2, R19 ;  /* 0x00000002ac0e7824 */ /* 0x000fc600078e0213 */
[----:B------:R1:W-:Y:S01]  /*ee90*/  STL.64 [R1+0x618], R62 ;  /* 0x0006183e01007387 */ /* 0x0003e20000100a00 */
[----:B------:R-:W-:Y:S01]  /*eea0*/  IMAD R15, R173, 0x2, R14 ;  /* 0x00000002ad0f7824 */ /* 0x000fe200078e020e */
[-C--:B------:R-:W-:Y:S02]  /*eeb0*/  LEA.HI.X.SX32 R61, R57, R3.reuse, 0x1, P5 ;  /* 0x00000003393d7211 */ /* 0x080fe400028f0eff */
[-C--:B0-----:R-:W-:Y:S02]  /*eec0*/  LEA R64, P3, R38, R36.reuse, 0x1 ;  /* 0x0000002426407211 */ /* 0x081fe400078608ff */
[----:B-1----:R-:W-:Y:S02]  /*eed0*/  LEA R62, P4, R56, R36, 0x1 ;  /* 0x00000024383e7211 */ /* 0x002fe400078808ff */
[-C--:B------:R-:W-:Y:S02]  /*eee0*/  LEA.HI.X.SX32 R65, R38, R3.reuse, 0x1, P3 ;  /* 0x0000000326417211 */ /* 0x080fe400018f0eff */
[----:B------:R-:W-:Y:S01]  /*eef0*/  LEA.HI.X.SX32 R63, R56, R3, 0x1, P4 ;  /* 0x00000003383f7211 */ /* 0x000fe200020f0eff */
[----:B------:R-:W-:-:S02]  /*ef00*/  IMAD R16, R174, 0x2, R15 ;  /* 0x00000002ae107824 */ /* 0x000fc400078e020f */
[----:B------:R-:W-:Y:S01]  /*ef10*/  STL.64 [R1+0x610], R64 ;  /* 0x0006104001007387 */ /* 0x000fe20000100a00 */
[----:B------:R-:W-:-:S03]  /*ef20*/  LEA R58, P5, R55, R36, 0x1 ;  /* 0x00000024373a7211 */ /* 0x000fc600078a08ff */
[----:B------:R0:W-:Y:S01]  /*ef30*/  STL.64 [R1+0x608], R62 ;  /* 0x0006083e01007387 */ /* 0x0001e20000100a00 */
[----:B------:R-:W-:-:S03]  /*ef40*/  LEA R11, R175, R16, 0x1 ;  /* 0x00000010af0b7211 */ /* 0x000fc600078e08ff */
[----:B------:R1:W-:Y:S01]  /*ef50*/  STL.64 [R1+0x600], R60 ;  /* 0x0006003c01007387 */ /* 0x0003e20000100a00 */
[-C--:B------:R-:W-:Y:S02]  /*ef60*/  LEA.HI.X.SX32 R59, R55, R3.reuse, 0x1, P5 ;  /* 0x00000003373b7211 */ /* 0x080fe400028f0eff */
[CC--:B0-----:R-:W-:Y:S02]  /*ef70*/  LEA R62, P3, R39.reuse, R36.reuse, 0x1 ;  /* 0x00000024273e7211 */ /* 0x0c1fe400078608ff */
[C---:B-1----:R-:W-:Y:S02]  /*ef80*/  LEA R60, P4, R54.reuse, R36, 0x1 ;  /* 0x00000024363c7211 */ /* 0x042fe400078808ff */
[-C--:B------:R-:W-:Y:S02]  /*ef90*/  LEA.HI.X.SX32 R63, R39, R3.reuse, 0x1, P3 ;  /* 0x00000003273f7211 */ /* 0x080fe400018f0eff */
[----:B------:R-:W-:Y:S01]  /*efa0*/  LEA.HI.X.SX32 R61, R54, R3, 0x1, P4 ;  /* 0x00000003363d7211 */ /* 0x000fe200020f0eff */
[----:B------:R-:W-:-:S02]  /*efb0*/  IMAD R12, R176, 0x2, R11 ;  /* 0x00000002b00c7824 */ /* 0x000fc400078e020b */
[----:B------:R-:W-:Y:S01]  /*efc0*/  STL.64 [R1+0x5f8], R62 ;  /* 0x0005f83e01007387 */ /* 0x000fe20000100a00 */
[----:B------:R-:W-:Y:S01]  /*efd0*/  LEA R56, P5, R53, R36, 0x1 ;  /* 0x0000002435387211 */ /* 0x000fe200078a08ff */
[----:B------:R-:W-:Y:S02]  /*efe0*/  IMAD R13, R177, 0x2, R12 ;  /* 0x00000002b10d7824 */ /* 0x000fe400078e020c */
[----:B------:R0:W-:Y:S04]  /*eff0*/  STL.64 [R1+0x5f0], R60 ;  /* 0x0005f03c01007387 */ /* 0x0001e80000100a00 */
[----:B------:R1:W-:Y:S01]  /*f000*/  STL.64 [R1+0x5e8], R58 ;  /* 0x0005e83a01007387 */ /* 0x0003e20000100a00 */
[----:B------:R-:W-:Y:S01]  /*f010*/  IMAD R8, R178, 0x2, R13 ;  /* 0x00000002b2087824 */ /* 0x000fe200078e020d */
[----:B------:R-:W-:-:S02]  /*f020*/  LEA.HI.X.SX32 R57, R53, R3, 0x1, P5 ;  /* 0x0000000335397211 */ /* 0x000fc400028f0eff */
[CC--:B0-----:R-:W-:Y:S02]  /*f030*/  LEA R60, P3, R51.reuse, R36.reuse, 0x1 ;  /* 0x00000024333c7211 */ /* 0x0c1fe400078608ff */
[C---:B-1----:R-:W-:Y:S02]  /*f040*/  LEA R58, P4, R52.reuse, R36, 0x1 ;  /* 0x00000024343a7211 */ /* 0x042fe400078808ff */
[-C--:B------:R-:W-:Y:S02]  /*f050*/  LEA.HI.X.SX32 R61, R51, R3.reuse, 0x1, P3 ;  /* 0x00000003333d7211 */ /* 0x080fe400018f0eff */
[----:B------:R-:W-:Y:S01]  /*f060*/  LEA.HI.X.SX32 R59, R52, R3, 0x1, P4 ;  /* 0x00000003343b7211 */ /* 0x000fe200020f0eff */
[----:B------:R-:W-:Y:S02]  /*f070*/  IMAD R9, R179, 0x2, R8 ;  /* 0x00000002b3097824 */ /* 0x000fe400078e0208 */
[----:B------:R-:W-:Y:S04]  /*f080*/  STL.64 [R1+0x5e0], R60 ;  /* 0x0005e03c01007387 */ /* 0x000fe80000100a00 */
[----:B------:R0:W-:Y:S01]  /*f090*/  STL.64 [R1+0x5d8], R58 ;  /* 0x0005d83a01007387 */ /* 0x0001e20000100a00 */
[----:B------:R-:W-:-:S03]  /*f0a0*/  LEA R10, R181, R9, 0x1 ;  /* 0x00000009b50a7211 */ /* 0x000fc600078e08ff */
[----:B------:R1:W-:Y:S01]  /*f0b0*/  STL.64 [R1+0x5d0], R56 ;  /* 0x0005d03801007387 */ /* 0x0003e20000100a00 */
[-C--:B------:R-:W-:Y:S02]  /*f0c0*/  LEA R54, P5, R50, R36.reuse, 0x1 ;  /* 0x0000002432367211 */ /* 0x080fe400078a08ff */
[-C--:B0-----:R-:W-:Y:S02]  /*f0d0*/  LEA R58, P3, R37, R36.reuse, 0x1 ;  /* 0x00000024253a7211 */ /* 0x081fe400078608ff */
[----:B-1----:R-:W-:Y:S02]  /*f0e0*/  LEA R56, P4, R49, R36, 0x1 ;  /* 0x0000002431387211 */ /* 0x002fe400078808ff */
[-C--:B------:R-:W-:Y:S02]  /*f0f0*/  LEA.HI.X.SX32 R59, R37, R3.reuse, 0x1, P3 ;  /* 0x00000003253b7211 */ /* 0x080fe400018f0eff */
[----:B------:R-:W-:Y:S01]  /*f100*/  LEA.HI.X.SX32 R57, R49, R3, 0x1, P4 ;  /* 0x0000000331397211 */ /* 0x000fe200020f0eff */
[----:B------:R-:W-:-:S02]  /*f110*/  IMAD R4, R180, 0x2, R10 ;  /* 0x00000002b4047824 */ /* 0x000fc400078e020a */
[----:B------:R-:W-:Y:S01]  /*f120*/  STL.64 [R1+0x5c8], R58 ;  /* 0x0005c83a01007387 */ /* 0x000fe20000100a00 */
[-C--:B------:R-:W-:Y:S01]  /*f130*/  LEA.HI.X.SX32 R55, R50, R3.reuse, 0x1, P5 ;  /* 0x0000000332377211 */ /* 0x080fe200028f0eff */
[----:B------:R-:W-:Y:S02]  /*f140*/  IMAD R5, R182, 0x2, R4 ;  /* 0x00000002b6057824 */ /* 0x000fe400078e0204 */
[----:B------:R0:W-:Y:S01]  /*f150*/  STL.64 [R1+0x5c0], R56 ;  /* 0x0005c03801007387 */ /* 0x0001e20000100a00 */
[CC--:B------:R-:W-:Y:S01]  /*f160*/  LEA R52, P5, R48.reuse, R36.reuse, 0x1 ;  /* 0x0000002430347211 */ /* 0x0c0fe200078a08ff */
[----:B------:R-:W-:Y:S02]  /*f170*/  IMAD R7, R183, 0x2, R5 ;  /* 0x00000002b7077824 */ /* 0x000fe400078e0205 */
[----:B------:R1:W-:Y:S01]  /*f180*/  STL.64 [R1+0x5b8], R54 ;  /* 0x0005b83601007387 */ /* 0x0003e20000100a00 */
[----:B------:R-:W-:Y:S02]  /*f190*/  LEA.HI.X.SX32 R53, R48, R3, 0x1, P5 ;  /* 0x0000000330357211 */ /* 0x000fe400028f0eff */
[----:B0-----:R-:W-:-:S04]  /*f1a0*/  LEA R56, P3, R46, R36, 0x1 ;  /* 0x000000242e387211 */ /* 0x001fc800078608ff */
[-C--:B------:R-:W-:Y:S02]  /*f1b0*/  LEA.HI.X.SX32 R57, R46, R3.reuse, 0x1, P3 ;  /* 0x000000032e397211 */ /* 0x080fe400018f0eff */
[C---:B-1----:R-:W-:Y:S01]  /*f1c0*/  LEA R54, P4, R47.reuse, R36, 0x1 ;  /* 0x000000242f367211 */ /* 0x042fe200078808ff */
[----:B------:R-:W-:Y:S02]  /*f1d0*/  IMAD R6, R184, 0x2, R7 ;  /* 0x00000002b8067824 */ /* 0x000fe400078e0207 */
[----:B------:R-:W-:Y:S01]  /*f1e0*/  STL.64 [R1+0x5b0], R56 ;  /* 0x0005b03801007387 */ /* 0x000fe20000100a00 */
[----:B------:R-:W-:-:S03]  /*f1f0*/  LEA.HI.X.SX32 R55, R47, R3, 0x1, P4 ;  /* 0x000000032f377211 */ /* 0x000fc600020f0eff */
[----:B------:R0:W-:Y:S01]  /*f200*/  STL.64 [R1+0x5a0], R52 ;  /* 0x0005a03401007387 */ /* 0x0001e20000100a00 */
[C---:B------:R-:W-:Y:S02]  /*f210*/  LEA R50, P4, R44.reuse, R36, 0x1 ;  /* 0x000000242c327211 */ /* 0x040fe400078808ff */
[----:B------:R-:W-:Y:S02]  /*f220*/  LEA R42, R185, R6, 0x1 ;  /* 0x00000006b92a7211 */ /* 0x000fe400078e08ff */
[----:B------:R-:W-:Y:S02]  /*f230*/  LEA.HI.X.SX32 R51, R44, R3, 0x1, P4 ;  /* 0x000000032c337211 */ /* 0x000fe400020f0eff */
[----:B0-----:R-:W-:-:S04]  /*f240*/  LEA R52, P3, R43, R36, 0x1 ;  /* 0x000000242b347211 */ /* 0x001fc800078608ff */
[----:B------:R-:W-:Y:S01]  /*f250*/  LEA.HI.X.SX32 R53, R43, R3, 0x1, P3 ;  /* 0x000000032b357211 */ /* 0x000fe200018f0eff */
[----:B------:R-:W-:Y:S01]  /*f260*/  IMAD R70, R187, 0x2, R42 ;  /* 0x00000002bb467824 */ /* 0x000fe200078e022a */
[----:B------:R-:W-:Y:S01]  /*f270*/  STL.64 [R1+0x5a8], R54 ;  /* 0x0005a83601007387 */ /* 0x000fe20000100a00 */
[----:B------:R-:W-:-:S03]  /*f280*/  LEA R46, P5, R45, R36, 0x1 ;  /* 0x000000242d2e7211 */ /* 0x000fc600078a08ff */
[----:B------:R-:W-:Y:S01]  /*f290*/  STL.64 [R1+0x598], R52 ;  /* 0x0005983401007387 */ /* 0x000fe20000100a00 */
[----:B------:R-:W-:Y:S01]  /*f2a0*/  IMAD R38, R186, 0x2, R70 ;  /* 0x00000002ba267824 */ /* 0x000fe200078e0246 */
[-C--:B------:R-:W-:Y:S02]  /*f2b0*/  LEA.HI.X.SX32 R47, R45, R3.reuse, 0x1, P5 ;  /* 0x000000032d2f7211 */ /* 0x080fe400028f0eff */
[----:B------:R0:W-:Y:S01]  /*f2c0*/  STL.64 [R1+0x590], R50 ;  /* 0x0005903201007387 */ /* 0x0001e20000100a00 */
[-C--:B------:R-:W-:Y:S01]  /*f2d0*/  LEA R48, P4, R40, R36.reuse, 0x1 ;  /* 0x0000002428307211 */ /* 0x080fe200078808ff */
[----:B------:R-:W-:Y:S02]  /*f2e0*/  IMAD R69, R188, 0x2, R38 ;  /* 0x00000002bc457824 */ /* 0x000fe400078e0226 */
[----:B------:R1:W-:Y:S01]  /*f2f0*/  STL.64 [R1+0x588], R46 ;  /* 0x0005882e01007387 */ /* 0x0003e20000100a00 */
[----:B------:R-:W-:Y:S02]  /*f300*/  LEA.HI.X.SX32 R49, R40, R3, 0x1, P4 ;  /* 0x0000000328317211 */ /* 0x000fe400020f0eff */
[----:B0-----:R-:W-:-:S04]  /*f310*/  LEA R50, P3, R35, R36, 0x1 ;  /* 0x0000002423327211 */ /* 0x001fc800078608ff */
[-C--:B------:R-:W-:Y:S02]  /*f320*/  LEA.HI.X.SX32 R51, R35, R3.reuse, 0x1, P3 ;  /* 0x0000000323337211 */ /* 0x080fe400018f0eff */
[----:B-1----:R-:W-:Y:S01]  /*f330*/  LEA R46, P5, R41, R36, 0x1 ;  /* 0x00000024292e7211 */ /* 0x002fe200078a08ff */
[----:B----4-:R-:W-:Y:S02]  /*f340*/  IMAD R39, R189, 0x2, R69 ;  /* 0x00000002bd277824 */ /* 0x010fe400078e0245 */
[----:B------:R-:W-:Y:S01]  /*f350*/  STL.64 [R1+0x580], R50 ;  /* 0x0005803201007387 */ /* 0x000fe20000100a00 */
[----:B------:R-:W-:-:S03]  /*f360*/  LEA.HI.X.SX32 R47, R41, R3, 0x1, P5 ;  /* 0x00000003292f7211 */ /* 0x000fc600028f0eff */
[----:B------:R0:W-:Y:S01]  /*f370*/  STL.64 [R1+0x578], R48 ;  /* 0x0005783001007387 */ /* 0x0001e20000100a00 */
[-C--:B------:R-:W-:Y:S02]  /*f380*/  LEA R44, P5, R34, R36.reuse, 0x1 ;  /* 0x00000024222c7211 */ /* 0x080fe400078a08ff */
[----:B------:R-:W-:Y:S01]  /*f390*/  LEA R66, R190, R39, 0x1 ;  /* 0x00000027be427211 */ /* 0x000fe200078e08ff */
[----:B------:R1:W-:Y:S01]  /*f3a0*/  STL.64 [R1+0x570], R46 ;  /* 0x0005702e01007387 */ /* 0x0003e20000100a00 */
[----:B------:R-:W-:Y:S02]  /*f3b0*/  LEA.HI.X.SX32 R45, R34, R3, 0x1, P5 ;  /* 0x00000003222d7211 */ /* 0x000fe400028f0eff */
[----:B0-----:R-:W-:-:S04]  /*f3c0*/  LEA R48, P3, R32, R36, 0x1 ;  /* 0x0000002420307211 */ /* 0x001fc800078608ff */
[----:B------:R-:W-:Y:S01]  /*f3d0*/  LEA.HI.X.SX32 R49, R32, R3, 0x1, P3 ;  /* 0x0000000320317211 */ /* 0x000fe200018f0eff */
[----:B------:R-:W-:Y:S01]  /*f3e0*/  IMAD R67, R191, 0x2, R66 ;  /* 0x00000002bf437824 */ /* 0x000fe200078e0242 */
[----:B-1----:R-:W-:-:S03]  /*f3f0*/  LEA R46, P4, R33, R36, 0x1 ;  /* 0x00000024212e7211 */ /* 0x002fc600078808ff */
[----:B------:R-:W-:Y:S01]  /*f400*/  STL.64 [R1+0x568], R48 ;  /* 0x0005683001007387 */ /* 0x000fe20000100a00 */
[-C--:B------:R-:W-:Y:S01]  /*f410*/  LEA.HI.X.SX32 R47, R33, R3.reuse, 0x1, P4 ;  /* 0x00000003212f7211 */ /* 0x080fe200020f0eff */
[----:B------:R-:W-:Y:S02]  /*f420*/  IMAD R68, R193, 0x2, R67 ;  /* 0x00000002c1447824 */ /* 0x000fe400078e0243 */
[----:B------:R0:W-:Y:S01]  /*f430*/  STL.64 [R1+0x558], R44 ;  /* 0x0005582c01007387 */ /* 0x0001e20000100a00 */
[-C--:B------:R-:W-:Y:S02]  /*f440*/  LEA R40, P4, R30, R36.reuse, 0x1 ;  /* 0x000000241e287211 */ /* 0x080fe400078808ff */
[-C--:B------:R-:W-:Y:S01]  /*f450*/  LEA R32, P5, R31, R36.reuse, 0x1 ;  /* 0x000000241f207211 */ /* 0x080fe200078a08ff */
[----:B------:R-:W-:Y:S01]  /*f460*/  IMAD R37, R192, 0x2, R68 ;  /* 0x00000002c0257824 */ /* 0x000fe200078e0244 */
[----:B------:R-:W-:Y:S02]  /*f470*/  LEA.HI.X.SX32 R41, R30, R3, 0x1, P4 ;  /* 0x000000031e297211 */ /* 0x000fe400020f0eff */
[----:B0-----:R-:W-:-:S02]  /*f480*/  LEA R44, P3, R29, R36, 0x1 ;  /* 0x000000241d2c7211 */ /* 0x001fc400078608ff */
[-C--:B------:R-:W-:Y:S02]  /*f490*/  LEA.HI.X.SX32 R33, R31, R3.reuse, 0x1, P5 ;  /* 0x000000031f217211 */ /* 0x080fe400028f0eff */
[----:B------:R-:W-:Y:S01]  /*f4a0*/  LEA.HI.X.SX32 R45, R29, R3, 0x1, P3 ;  /* 0x000000031d2d7211 */ /* 0x000fe200018f0eff */
[----:B------:R-:W-:Y:S01]  /*f4b0*/  STL.64 [R1+0x560], R46 ;  /* 0x0005602e01007387 */ /* 0x000fe20000100a00 */
[----:B------:R-:W-:-:S03]  /*f4c0*/  IMAD R65, R194, 0x2, R37 ;  /* 0x00000002c2417824 */ /* 0x000fc600078e0225 */
        /* <DEDUP_REMOVED lines=25> */
[----:B---3--:R-:W-:-:S03]  /*f660*/  LEA R59, R213, R58, 0x1 ;  /* 0x0000003ad53b7211 */ /* 0x008fc600078e08ff */
        /* <DEDUP_REMOVED lines=34> */
[CC--:B------:R-:W-:Y:S02]  /*f890*/  LEA R18, P4, R12.reuse, R36.reuse, 0x1 ;  /* 0x000000240c127211 */ /* 0x0c0fe400078808ff */
        /* <DEDUP_REMOVED lines=29> */
[----:B------:R0:W-:Y:S01]  /*fa70*/  STL.64 [R1+0x4a0], R16 ;  /* 0x0004a01001007387 */ /* 0x0001e20000100a00 */
[----:B------:R-:W-:-:S03]  /*fa80*/  IMAD R73, R227, 0x2, R48 ;  /* 0x00000002e3497824 */ /* 0x000fc600078e0230 */
[----:B------:R0:W-:Y:S04]  /*fa90*/  STL.64 [R1+0x490], R14 ;  /* 0x0004900e01007387 */ /* 0x0001e80000100a00 */
[----:B------:R0:W-:Y:S01]  /*faa0*/  STL.64 [R1+0x488], R12 ;  /* 0x0004880c01007387 */ /* 0x0001e20000100a00 */
[----:B------:R-:W-:-:S03]  /*fab0*/  LEA R44, R228, R73, 0x1 ;  /* 0x00000049e42c7211 */ /* 0x000fc600078e08ff */
[----:B------:R0:W-:Y:S02]  /*fac0*/  STL.64 [R1+0x480], R8 ;  /* 0x0004800801007387 */ /* 0x0001e40000100a00 */
[----:B------:R-:W-:-:S04]  /*fad0*/  IMAD R45, R230, 0x2, R44 ;  /* 0x00000002e62d7824 */ /* 0x000fc800078e022c */
[----:B------:R-:W-:Y:S01]  /*fae0*/  IMAD R72, R229, 0x2, R45 ;  /* 0x00000002e5487824 */ /* 0x000fe200078e022d */
[----:B------:R-:W-:-:S03]  /*faf0*/  UIADD3 UR5, UPT, UPT, UR8, 0x100, URZ ;  /* 0x0000010008057890 */ /* 0x000fc6000fffe0ff */
[----:B------:R-:W-:Y:S01]  /*fb00*/  IMAD R71, R231, 0x2, R72 ;  /* 0x00000002e7477824 */ /* 0x000fe200078e0248 */
[----:B------:R-:W-:Y:S01]  /*fb10*/  PRMT R99, RZ, 0x7610, R99 ;  /* 0x00007610ff637816 */ /* 0x000fe20000000063 */
[----:B------:R-:W-:Y:S01]  /*fb20*/  IMAD.SHL.U32 R242, R242, 0x2, RZ ;  /* 0x00000002f2f27824 */ /* 0x000fe200078e00ff */
[----:B------:R-:W-:Y:S01]  /*fb30*/  PRMT R98, RZ, 0x7610, R98 ;  /* 0x00007610ff627816 */ /* 0x000fe20000000062 */
[----:B------:R-:W-:Y:S01]  /*fb40*/  IMAD R43, R232, 0x2, R71 ;  /* 0x00000002e82b7824 */ /* 0x000fe200078e0247 */
        /* <DEDUP_REMOVED lines=24> */
[----:B------:R-:W-:Y:S01]  /*fcd0*/  SGXT R109, R109, 0x1 ;  /* 0x000000016d6d781a */ /* 0x000fe20000000200 */
[----:B------:R-:W-:Y:S06]  /*fce0*/  BAR.SYNC.DEFER_BLOCKING 0x0 ;  /* 0x0000000000007b1d */ /* 0x000fec0000010000 */
[----:B0-----:R-:W-:Y:S05]  /*fcf0*/  @!P2 BRA `(.L_x_6) ;  /* 0x0000000800dca947 */ /* 0x001fea0003800000 */
[----:B------:R-:W2:Y:S01]  /*fd00*/  LDL R110, [R1+0x1158] ;  /* 0x00115800016e7983 */ /* 0x000ea20000100800 */
[----:B------:R-:W-:Y:S02]  /*fd10*/  MOV R7, UR9 ;  /* 0x0000000900077c02 */ /* 0x000fe40008000f00 */
[----:B------:R-:W-:Y:S01]  /*fd20*/  ELECT P3, URZ, PT ;  /* 0x0000000000ff782f */ /* 0x000fe20003860000 */
[----:B------:R-:W-:Y:S01]  /*fd30*/  IMAD.MOV.U32 R209, RZ, RZ, RZ ;  /* 0x000000ffffd17224 */ /* 0x000fe200078e00ff */
[----:B------:R-:W-:Y:S01]  /*fd40*/  UMOV UR50, 0x0 ;  /* 0x0000000000327882 */ /* 0x000fe20000000000 */
[----:B------:R-:W-:Y:S01]  /*fd50*/  SHF.R.U32.HI R7, RZ, 0x4, R7 ;  /* 0x00000004ff077819 */ /* 0x000fe20000011607 */
[----:B------:R-:W-:Y:S01]  /*fd60*/  UMOV UR51, 0x4108490 ;  /* 0x0410849000337882 */ /* 0x000fe20000000000 */
[----:B------:R-:W-:Y:S01]  /*fd70*/  UMOV UR70, 0x0 ;  /* 0x0000000000467882 */ /* 0x000fe20000000000 */
[----:B------:R-:W-:Y:S01]  /*fd80*/  UMOV UR71, 0x4108490 ;  /* 0x0410849000477882 */ /* 0x000fe20000000000 */
[----:B------:R-:W-:Y:S01]  /*fd90*/  SGXT.U32 R7, R7, 0xe ;  /* 0x0000000e0707781a */ /* 0x000fe20000000000 */
[----:B------:R-:W-:Y:S01]  /*fda0*/  UMOV UR52, 0x0 ;  /* 0x0000000000347882 */ /* 0x000fe20000000000 */
[----:B------:R-:W-:Y:S01]  /*fdb0*/  UMOV UR53, 0x4108490 ;  /* 0x0410849000357882 */ /* 0x000fe20000000000 */
[----:B------:R-:W-:Y:S01]  /*fdc0*/  UMOV UR44, 0x0 ;  /* 0x00000000002c7882 */ /* 0x000fe20000000000 */
[----:B------:R-:W-:Y:S01]  /*fdd0*/  R2UR UR4, R7 ;  /* 0x00000000070472ca */ /* 0x000fe200000e0000 */
[----:B------:R-:W-:Y:S01]  /*fde0*/  UMOV UR45, 0x4108490 ;  /* 0x04108490002d7882 */ /* 0x000fe20000000000 */
[----:B------:R-:W-:Y:S01]  /*fdf0*/  @P3 IMAD.MOV.U32 R5, RZ, RZ, 0x40004040 ;  /* 0x40004040ff053424 */ /* 0x000fe200078e00ff */
[----:B------:R-:W-:Y:S01]  /*fe00*/  @P3 MOV R9, R208 ;  /* 0x000000d000093202 */ /* 0x000fe20000000f00 */
[----:B------:R-:W-:Y:S01]  /*fe10*/  UMOV UR64, 0x0 ;  /* 0x0000000000407882 */ /* 0x000fe20000000000 */
[----:B------:R-:W-:Y:S01]  /*fe20*/  UMOV UR65, 0x4108490 ;  /* 0x0410849000417882 */ /* 0x000fe20000000000 */
[----:B------:R-:W-:Y:S01]  /*fe30*/  UMOV UR48, 0x0 ;  /* 0x0000000000307882 */ /* 0x000fe20000000000 */
[C---:B------:R-:W-:Y:S01]  /*fe40*/  @P3 R2UR UR47, R5.reuse ;  /* 0x00000000052f32ca */ /* 0x040fe200000e0000 */
[----:B------:R-:W-:Y:S01]  /*fe50*/  UMOV UR49, 0x4108490 ;  /* 0x0410849000317882 */ /* 0x000fe20000000000 */
[----:B------:R-:W-:Y:S01]  /*fe60*/  @P3 R2UR UR63, R5 ;  /* 0x00000000053f32ca */ /* 0x000fe200000e0000 */
[----:B------:R-:W-:Y:S01]  /*fe70*/  UMOV UR58, 0x0 ;  /* 0x00000000003a7882 */ /* 0x000fe20000000000 */
[----:B------:R-:W-:Y:S01]  /*fe80*/  UMOV UR59, 0x4108490 ;  /* 0x04108490003b7882 */ /* 0x000fe20000000000 */
[----:B------:R-:W-:Y:S01]  /*fe90*/  UMOV UR68, 0x0 ;  /* 0x0000000000447882 */ /* 0x000fe20000000000 */
[----:B------:R-:W-:Y:S01]  /*fea0*/  IMAD.U32 R4, RZ, RZ, UR4 ;  /* 0x00000004ff047e24 */ /* 0x000fe2000f8e00ff */
[----:B------:R-:W-:Y:S01]  /*feb0*/  @P3 R2UR UR4, R9 ;  /* 0x00000000090432ca */ /* 0x000fe200000e0000 */
[----:B------:R-:W-:Y:S01]  /*fec0*/  UMOV UR69, 0x4108490 ;  /* 0x0410849000457882 */ /* 0x000fe20000000000 */
[----:B------:R-:W-:Y:S01]  /*fed0*/  UMOV UR66, 0x0 ;  /* 0x0000000000427882 */ /* 0x000fe20000000000 */
[----:B------:R-:W-:Y:S01]  /*fee0*/  UMOV UR67, 0x4108490 ;  /* 0x0410849000437882 */ /* 0x000fe20000000000 */
[----:B------:R-:W-:Y:S01]  /*fef0*/  @P3 R2UR UR46, R4 ;  /* 0x00000000042e32ca */ /* 0x000fe200000e0000 */
[----:B------:R-:W-:Y:S01]  /*ff00*/  UMOV UR60, 0x0 ;  /* 0x00000000003c7882 */ /* 0x000fe20000000000 */
        /* <DEDUP_REMOVED lines=29> */
[----:B--2---:R-:W-:-:S05]  /*100e0*/  VIADD R8, R110, 0x10000 ;  /* 0x000100006e087836 */ /* 0x004fca0000000000 */
[----:B------:R-:W-:-:S04]  /*100f0*/  SHF.R.U32.HI R8, RZ, 0x4, R8 ;  /* 0x00000004ff087819 */ /* 0x000fc80000011608 */
[----:B------:R-:W-:-:S04]  /*10100*/  SGXT.U32 R8, R8, 0xe ;  /* 0x0000000e0808781a */ /* 0x000fc80000000000 */
[C---:B------:R-:W-:Y:S02]  /*10110*/  R2UR UR12, R8.reuse ;  /* 0x00000000080c72ca */ /* 0x040fe400000e0000 */
[----:B------:R-:W-:-:S04]  /*10120*/  IADD3 R8, P4, PT, R8, 0x2, RZ ;  /* 0x0000000208087810 */ /* 0x000fc80007f9e0ff */
[----:B------:R-:W-:-:S07]  /*10130*/  R2UR UR14, R8 ;  /* 0x00000000080e72ca */ /* 0x000fce00000e0000 */
[----:B------:R-:W-:-:S04]  /*10140*/  MOV R4, UR12 ;  /* 0x0000000c00047c02 */ /* 0x000fc80008000f00 */
[----:B------:R-:W-:Y:S02]  /*10150*/  @P3 R2UR UR62, R4 ;  /* 0x00000000043e32ca */ /* 0x000fe400000e0000 */
[----:B------:R-:W-:Y:S02]  /*10160*/  CS2R R4, SRZ ;  /* 0x0000000000047805 */ /* 0x000fe4000001ff00 */
[----:B------:R-:W-:-:S04]  /*10170*/  IADD3 R7, P3, PT, R7, 0x80, RZ ;  /* 0x0000008007077810 */ /* 0x000fc80007f7e0ff */
[----:B------:R-:W-:Y:S02]  /*10180*/  R2UR UR12, R7 ;  /* 0x00000000070c72ca */ /* 0x000fe400000e0000 */
[----:B------:R-:W-:Y:S02]  /*10190*/  IADD3.X R5, PT, PT, R5, 0x40004040, RZ, P3, !PT ;  /* 0x4000404005057810 */ /* 0x000fe40001ffe4ff */
[----:B------:R-:W-:Y:S02]  /*101a0*/  IADD3.X R4, PT, PT, R4, 0x40004040, RZ, P4, !PT ;  /* 0x4000404004047810 */ /* 0x000fe400027fe4ff */
[----:B------:R-:W-:Y:S01]  /*101b0*/  R2UR UR13, R5 ;  /* 0x00000000050d72ca */ /* 0x000fe200000e0000 */
[----:B------:R0:W-:Y:S01]  /*101c0*/  UTCHMMA gdesc[UR46], gdesc[UR62], tmem[UR5], tmem[UR50], idesc[UR51], !UPT ;  /* 0x00ff323e2e0075ea */ /* 0x0001e2000f800005 */
[----:B------:R-:W-:-:S11]  /*101d0*/  R2UR UR15, R4 ;  /* 0x00000000040f72ca */ /* 0x000fd600000e0000 */
[----:B------:R-:W-:Y:S02]  /*101e0*/  UIADD3.64 UR42, UPT, UPT, UR12, 0x80, URZ ;  /* 0x000000800c2a7897 */ /* 0x000fe4000fffe0ff */
[----:B------:R-:W-:Y:S02]  /*101f0*/  UIADD3.64 UR54, UPT, UPT, UR14, 0x2, URZ ;  /* 0x000000020e367897 */ /* 0x000fe4000fffe0ff */
[----:B------:R1:W-:Y:S01]  /*10200*/  UTCHMMA gdesc[UR12], gdesc[UR14], tmem[UR5], tmem[UR70], idesc[UR71], UPT ;  /* 0x00ff460e0c0075ea */ /* 0x0003e2000b800005 */
[----:B0-----:R-:W-:Y:S02]  /*10210*/  UIADD3.64 UR46, UPT, UPT, UR12, 0x100, URZ ;  /* 0x000001000c2e7897 */ /* 0x001fe4000fffe0ff */
[----:B------:R-:W-:Y:S02]  /*10220*/  UIADD3.64 UR50, UPT, UPT, UR14, 0x4, URZ ;  /* 0x000000040e327897 */ /* 0x000fe4000fffe0ff */
[----:B------:R-:W-:Y:S02]  /*10230*/  UIADD3.64 UR74, UPT, UPT, UR12, 0x180, URZ ;  /* 0x000001800c4a7897 */ /* 0x000fe4000fffe0ff */
[----:B------:R-:W-:Y:S01]  /*10240*/  UIADD3.64 UR76, UPT, UPT, UR14, 0x1fe, URZ ;  /* 0x000001fe0e4c7897 */ /* 0x000fe2000fffe0ff */
[----:B------:R0:W-:Y:S01]  /*10250*/  UTCHMMA gdesc[UR42], gdesc[UR54], tmem[UR5], tmem[UR52], idesc[UR53], UPT ;  /* 0x00ff34362a0075ea */ /* 0x0001e2000b800005 */
[----:B------:R-:W-:-:S02]  /*10260*/  UIADD3.64 UR56, UPT, UPT, UR14, 0x200, URZ ;  /* 0x000002000e387897 */ /* 0x000fc4000fffe0ff */
[----:B------:R-:W-:Y:S01]  /*10270*/  UIADD3.64 UR62, UPT, UPT, UR14, 0x202, URZ ;  /* 0x000002020e3e7897 */ /* 0x000fe2000fffe0ff */
[----:B------:R2:W-:Y:S01]  /*10280*/  UTCHMMA gdesc[UR46], gdesc[UR50], tmem[UR5], tmem[UR44], idesc[UR45], UPT ;  /* 0x00ff2c322e0075ea */ /* 0x0005e2000b800005 */
[----:B-1----:R-:W-:-:S03]  /*10290*/  UIADD3.64 UR70, UPT, UPT, UR12, 0x300, URZ ;  /* 0x000003000c467897 */ /* 0x002fc6000fffe0ff */
[----:B------:R1:W-:Y:S01]  /*102a0*/  UTCHMMA gdesc[UR74], gdesc[UR76], tmem[UR5], tmem[UR64], idesc[UR65], UPT ;  /* 0x00ff404c4a0075ea */ /* 0x0003e2000b800005 */
[----:B0-----:R-:W-:Y:S02]  /*102b0*/  UIADD3.64 UR54, UPT, UPT, UR12, 0x200, URZ ;  /* 0x000002000c367897 */ /* 0x001fe4000fffe0ff */
[----:B------:R-:W-:Y:S02]  /*102c0*/  UIADD3.64 UR52, UPT, UPT, UR14, 0x204, URZ ;  /* 0x000002040e347897 */ /* 0x000fe4000fffe0ff */
[----:B--2---:R-:W-:Y:S01]  /*102d0*/  UIADD3.64 UR50, UPT, UPT, UR12, 0x280, URZ ;  /* 0x000002800c327897 */ /* 0x004fe2000fffe0ff */
[----:B------:R-:W-:Y:S01]  /*102e0*/  UMOV UR42, 0x0 ;  /* 0x00000000002a7882 */ /* 0x000fe20000000000 */
[----:B------:R-:W-:Y:S01]  /*102f0*/  UMOV UR43, 0x4108490 ;  /* 0x04108490002b7882 */ /* 0x000fe20000000000 */
[----:B-1----:R-:W-:Y:S02]  /*10300*/  UIADD3.64 UR64, UPT, UPT, UR14, 0x400, URZ ;  /* 0x000004000e407897 */ /* 0x002fe4000fffe0ff */
[----:B------:R0:W-:Y:S01]  /*10310*/  UTCHMMA gdesc[UR54], gdesc[UR56], tmem[UR5], tmem[UR48], idesc[UR49], UPT ;  /* 0x00ff3038360075ea */ /* 0x0001e2000b800005 */
[----:B------:R-:W-:-:S02]  /*10320*/  UIADD3.64 UR74, UPT, UPT, UR12, 0x480, URZ ;  /* 0x000004800c4a7897 */ /* 0x000fc4000fffe0ff */
[----:B------:R-:W-:Y:S01]  /*10330*/  UIADD3.64 UR76, UPT, UPT, UR14, 0x402, URZ ;  /* 0x000004020e4c7897 */ /* 0x000fe2000fffe0ff */
[----:B------:R1:W-:Y:S01]  /*10340*/  UTCHMMA gdesc[UR50], gdesc[UR62], tmem[UR5], tmem[UR58], idesc[UR59], UPT ;  /* 0x00ff3a3e320075ea */ /* 0x0003e2000b800005 */
[----:B------:R2:W-:Y:S01]  /*10350*/  UTCHMMA gdesc[UR70], gdesc[UR52], tmem[UR5], tmem[UR68], idesc[UR69], UPT ;  /* 0x00ff4434460075ea */ /* 0x0005e2000b800005 */
[----:B------:R-:W-:Y:S01]  /*10360*/  UMOV UR46, 0x0 ;  /* 0x00000000002e7882 */ /* 0x000fe20000000000 */
[----:B------:R-:W-:Y:S01]  /*10370*/  UMOV UR47, 0x4108490 ;  /* 0x04108490002f7882 */ /* 0x000fe20000000000 */
[----:B0-----:R-:W-:Y:S02]  /*10380*/  UIADD3.64 UR54, UPT, UPT, UR12, 0x380, URZ ;  /* 0x000003800c367897 */ /* 0x001fe4000fffe0ff */
[----:B------:R-:W-:Y:S02]  /*10390*/  UIADD3.64 UR56, UPT, UPT, UR14, 0x3fe, URZ ;  /* 0x000003fe0e387897 */ /* 0x000fe4000fffe0ff */
[----:B-1----:R-:W-:Y:S02]  /*103a0*/  UIADD3.64 UR62, UPT, UPT, UR12, 0x400, URZ ;  /* 0x000004000c3e7897 */ /* 0x002fe4000fffe0ff */
[----:B--2---:R-:W-:-:S02]  /*103b0*/  UIADD3.64 UR52, UPT, UPT, UR12, 0x500, URZ ;  /* 0x000005000c347897 */ /* 0x004fc4000fffe0ff */
[----:B------:R-:W-:Y:S02]  /*103c0*/  UIADD3.64 UR58, UPT, UPT, UR14, 0x5fe, URZ ;  /* 0x000005fe0e3a7897 */ /* 0x000fe4000fffe0ff */
[----:B------:R-:W-:Y:S01]  /*103d0*/  UIADD3.64 UR70, UPT, UPT, UR14, 0x602, URZ ;  /* 0x000006020e467897 */ /* 0x000fe2000fffe0ff */
[----:B------:R0:W-:Y:S01]  /*103e0*/  UTCHMMA gdesc[UR54], gdesc[UR56], tmem[UR5], tmem[UR66], idesc[UR67], UPT ;  /* 0x00ff4238360075ea */ /* 0x0001e2000b800005 */
[----:B------:R-:W-:Y:S01]  /*103f0*/  UIADD3.64 UR68, UPT, UPT, UR12, 0x700, URZ ;  /* 0x000007000c447897 */ /* 0x000fe2000fffe0ff */
[----:B------:R1:W-:Y:S01]  /*10400*/  UTCHMMA gdesc[UR62], gdesc[UR64], tmem[UR5], tmem[UR60], idesc[UR61], UPT ;  /* 0x00ff3c403e0075ea */ /* 0x0003e2000b800005 */
[----:B------:R2:W-:Y:S01]  /*10410*/  UTCHMMA gdesc[UR74], gdesc[UR76], tmem[UR5], tmem[UR72], idesc[UR73], UPT ;  /* 0x00ff484c4a0075ea */ /* 0x0005e2000b800005 */
[----:B------:R-:W-:Y:S01]  /*10420*/  UMOV UR50, 0x0 ;  /* 0x0000000000327882 */ /* 0x000fe20000000000 */
[----:B------:R-:W-:Y:S01]  /*10430*/  UMOV UR51, 0x4108490 ;  /* 0x0410849000337882 */ /* 0x000fe20000000000 */
[----:B0-----:R-:W-:Y:S02]  /*10440*/  UIADD3.64 UR54, UPT, UPT, UR14, 0x404, URZ ;  /* 0x000004040e367897 */ /* 0x001fe4000fffe0ff */
[----:B------:R-:W-:-:S02]  /*10450*/  UIADD3.64 UR56, UPT, UPT, UR12, 0x580, URZ ;  /* 0x000005800c387897 */ /* 0x000fc4000fffe0ff */
[----:B-1----:R-:W-:Y:S02]  /*10460*/  UIADD3.64 UR60, UPT, UPT, UR12, 0x600, URZ ;  /* 0x000006000c3c7897 */ /* 0x002fe4000fffe0ff */
[----:B------:R-:W-:Y:S02]  /*10470*/  UIADD3.64 UR62, UPT, UPT, UR14, 0x600, URZ ;  /* 0x000006000e3e7897 */ /* 0x000fe4000fffe0ff */
[----:B------:R-:W-:Y:S01]  /*10480*/  UIADD3.64 UR64, UPT, UPT, UR12, 0x680, URZ ;  /* 0x000006800c407897 */ /* 0x000fe2000fffe0ff */
[----:B------:R0:W-:Y:S01]  /*10490*/  UTCHMMA gdesc[UR52], gdesc[UR54], tmem[UR5], tmem[UR16], idesc[UR17], UPT ;  /* 0x00ff1036340075ea */ /* 0x0001e2000b800005 */
[----:B------:R-:W-:Y:S01]  /*104a0*/  UIADD3.64 UR66, UPT, UPT, UR14, 0x604, URZ ;  /* 0x000006040e427897 */ /* 0x000fe2000fffe0ff */
[----:B------:R1:W-:Y:S01]  /*104b0*/  UTCHMMA gdesc[UR56], gdesc[UR58], tmem[UR5], tmem[UR18], idesc[UR19], UPT ;  /* 0x00ff123a380075ea */ /* 0x0003e2000b800005 */
[----:B--2---:R-:W-:Y:S02]  /*104c0*/  UIADD3.64 UR72, UPT, UPT, UR14, 0x802, URZ ;  /* 0x000008020e487897 */ /* 0x004fe4000fffe0ff */
[----:B------:R-:W-:Y:S01]  /*104d0*/  UIADD3.64 UR76, UPT, UPT, UR14, 0x804, URZ ;  /* 0x000008040e4c7897 */ /* 0x000fe2000fffe0ff */
[----:B------:R2:W-:Y:S01]  /*104e0*/  UTCHMMA gdesc[UR60], gdesc[UR62], tmem[UR5], tmem[UR20], idesc[UR21], UPT ;  /* 0x00ff143e3c0075ea */ /* 0x0005e2000b800005 */
[----:B------:R-:W-:Y:S01]  /*104f0*/  UIADD3.64 UR74, UPT, UPT, UR12, 0x980, URZ ;  /* 0x000009800c4a7897 */ /* 0x000fe2000fffe0ff */
[----:B------:R3:W-:Y:S01]  /*10500*/  UTCHMMA gdesc[UR64], gdesc[UR70], tmem[UR5], tmem[UR22], idesc[UR23], UPT ;  /* 0x00ff1646400075ea */ /* 0x0007e2000b800005 */
[----:B0-----:R-:W-:Y:S01]  /*10510*/  UIADD3.64 UR52, UPT, UPT, UR12, 0x780, URZ ;  /* 0x000007800c347897 */ /* 0x001fe2000fffe0ff */
[----:B------:R0:W-:Y:S01]  /*10520*/  UTCHMMA gdesc[UR68], gdesc[UR66], tmem[UR5], tmem[UR24], idesc[UR25], UPT ;  /* 0x00ff1842440075ea */ /* 0x0001e2000b800005 */
[----:B------:R-:W-:-:S02]  /*10530*/  UIADD3.64 UR54, UPT, UPT, UR14, 0x7fe, URZ ;  /* 0x000007fe0e367897 */ /* 0x000fc4000fffe0ff */
[----:B------:R-:W-:Y:S02]  /*10540*/  UIADD3.64 UR16, UPT, UPT, UR12, 0x800, URZ ;  /* 0x000008000c107897 */ /* 0x000fe4000fffe0ff */
[----:B-1----:R-:W-:Y:S02]  /*10550*/  UIADD3.64 UR56, UPT, UPT, UR14, 0x800, URZ ;  /* 0x000008000e387897 */ /* 0x002fe4000fffe0ff */
[----:B------:R-:W-:Y:S02]  /*10560*/  UIADD3.64 UR18, UPT, UPT, UR12, 0x880, URZ ;  /* 0x000008800c127897 */ /* 0x000fe4000fffe0ff */
[----:B--2---:R-:W-:Y:S01]  /*10570*/  UIADD3.64 UR20, UPT, UPT, UR12, 0x900, URZ ;  /* 0x000009000c147897 */ /* 0x004fe2000fffe0ff */
[----:B------:R1:W-:Y:S01]  /*10580*/  UTCHMMA gdesc[UR52], gdesc[UR54], tmem[UR5], tmem[UR26], idesc[UR27], UPT ;  /* 0x00ff1a36340075ea */ /* 0x0003e2000b800005 */
[----:B------:R-:W-:Y:S02]  /*10590*/  UIADD3.64 UR60, UPT, UPT, UR14, 0x9fe, URZ ;  /* 0x000009fe0e3c7897 */ /* 0x000fe4000fffe0ff */
[----:B---3--:R-:W-:Y:S01]  /*105a0*/  UIADD3.64 UR22, UPT, UPT, UR12, 0xa00, URZ ;  /* 0x00000a000c167897 */ /* 0x008fe2000fffe0ff */
[----:B------:R2:W-:Y:S01]  /*105b0*/  UTCHMMA gdesc[UR16], gdesc[UR56], tmem[UR5], tmem[UR28], idesc[UR29], UPT ;  /* 0x00ff1c38100075ea */ /* 0x0005e2000b800005 */
[----:B------:R-:W-:Y:S01]  /*105c0*/  UIADD3.64 UR58, UPT, UPT, UR14, 0xa00, URZ ;  /* 0x00000a000e3a7897 */ /* 0x000fe2000fffe0ff */
[----:B------:R3:W-:Y:S01]  /*105d0*/  UTCHMMA gdesc[UR18], gdesc[UR72], tmem[UR5], tmem[UR30], idesc[UR31], UPT ;  /* 0x00ff1e48120075ea */ /* 0x0007e2000b800005 */
[----:B0-----:R-:W-:Y:S01]  /*105e0*/  UIADD3.64 UR24, UPT, UPT, UR12, 0xa80, URZ ;  /* 0x00000a800c187897 */ /* 0x001fe2000fffe0ff */
[----:B------:R0:W-:Y:S01]  /*105f0*/  UTCHMMA gdesc[UR20], gdesc[UR76], tmem[UR5], tmem[UR32], idesc[UR33], UPT ;  /* 0x00ff204c140075ea */ /* 0x0001e2000b800005 */
[----:B------:R-:W-:Y:S01]  /*10600*/  UIADD3.64 UR64, UPT, UPT, UR14, 0xa02, URZ ;  /* 0x00000a020e407897 */ /* 0x000fe2000fffe0ff */
[----:B------:R4:W-:Y:S01]  /*10610*/  UTCHMMA gdesc[UR74], gdesc[UR60], tmem[UR5], tmem[UR34], idesc[UR35], UPT ;  /* 0x00ff223c4a0075ea */ /* 0x0009e2000b800005 */
[----:B------:R-:W-:-:S02]  /*10620*/  UIADD3.64 UR62, UPT, UPT, UR12, 0xb00, URZ ;  /* 0x00000b000c3e7897 */ /* 0x000fc4000fffe0ff */
[----:B-1----:R-:W-:Y:S02]  /*10630*/  UIADD3.64 UR52, UPT, UPT, UR14, 0xa04, URZ ;  /* 0x00000a040e347897 */ /* 0x002fe4000fffe0ff */
[----:B------:R-:W-:Y:S02]  /*10640*/  UIADD3.64 UR26, UPT, UPT, UR12, 0xb80, URZ ;  /* 0x00000b800c1a7897 */ /* 0x000fe4000fffe0ff */
[----:B------:R-:W-:Y:S02]  /*10650*/  UIADD3.64 UR70, UPT, UPT, UR14, 0xbfe, URZ ;  /* 0x00000bfe0e467897 */ /* 0x000fe4000fffe0ff */
[----:B--2---:R-:W-:Y:S02]  /*10660*/  UIADD3.64 UR16, UPT, UPT, UR12, 0xc00, URZ ;  /* 0x00000c000c107897 */ /* 0x004fe4000fffe0ff */
[----:B------:R-:W-:Y:S02]  /*10670*/  UIADD3.64 UR28, UPT, UPT, UR14, 0xc00, URZ ;  /* 0x00000c000e1c7897 */ /* 0x000fe4000fffe0ff */
[----:B------:R-:W-:-:S02]  /*10680*/  UIADD3.64 UR66, UPT, UPT, UR12, 0xc80, URZ ;  /* 0x00000c800c427897 */ /* 0x000fc4000fffe0ff */
[----:B---3--:R-:W-:Y:S02]  /*10690*/  UIADD3.64 UR18, UPT, UPT, UR14, 0xc02, URZ ;  /* 0x00000c020e127897 */ /* 0x008fe4000fffe0ff */
[----:B------:R-:W-:Y:S02]  /*106a0*/  UIADD3.64 UR68, UPT, UPT, UR12, 0xd00, URZ ;  /* 0x00000d000c447897 */ /* 0x000fe4000fffe0ff */
[----:B------:R-:W-:Y:S02]  /*106b0*/  UIADD3.64 UR54, UPT, UPT, UR14, 0xc04, URZ ;  /* 0x00000c040e367897 */ /* 0x000fe4000fffe0ff */
[----:B0-----:R-:W-:Y:S02]  /*106c0*/  UIADD3.64 UR20, UPT, UPT, UR12, 0xd80, URZ ;  /* 0x00000d800c147897 */ /* 0x001fe4000fffe0ff */
[----:B------:R-:W-:Y:S01]  /*106d0*/  UIADD3.64 UR30, UPT, UPT, UR14, 0xdfe, URZ ;  /* 0x00000dfe0e1e7897 */ /* 0x000fe2000fffe0ff */
[----:B----4-:R-:W-:Y:S01]  /*106e0*/  UMOV UR74, 0x0 ;  /* 0x00000000004a7882 */ /* 0x010fe20000000000 */
[----:B------:R-:W-:Y:S01]  /*106f0*/  UMOV UR75, 0x4108490 ;  /* 0x04108490004b7882 */ /* 0x000fe20000000000 */
[----:B------:R-:W-:Y:S01]  /*10700*/  UIADD3.64 UR56, UPT, UPT, UR12, 0xe00, URZ ;  /* 0x00000e000c387897 */ /* 0x000fe2000fffe0ff */
[----:B------:R0:W-:Y:S01]  /*10710*/  UTCHMMA gdesc[UR22], gdesc[UR58], tmem[UR5], tmem[UR74], idesc[UR75], UPT ;  /* 0x00ff4a3a160075ea */ /* 0x0001e2000b800005 */
[----:B------:R-:W-:Y:S01]  /*10720*/  UIADD3.64 UR34, UPT, UPT, UR14, 0xe00, URZ ;  /* 0x00000e000e227897 */ /* 0x000fe2000fffe0ff */
[----:B------:R-:W-:Y:S01]  /*10730*/  UMOV UR60, 0x0 ;  /* 0x00000000003c7882 */ /* 0x000fe20000000000 */
        /* <DEDUP_REMOVED lines=9> */
[----:B------:R0:W-:Y:S01]  /*107d0*/  UTCHMMA gdesc[UR26], gdesc[UR70], tmem[UR5], tmem[UR36], idesc[UR37], UPT ;  /* 0x00ff24461a0075ea */ /* 0x0001e2000b800005 */
[----:B------:R0:W-:Y:S01]  /*107e0*/  UTCHMMA gdesc[UR16], gdesc[UR28], tmem[UR5], tmem[UR38], idesc[UR39], UPT ;  /* 0x00ff261c100075ea */ /* 0x0001e2000b800005 */
[----:B------:R0:W-:Y:S01]  /*107f0*/  UTCHMMA gdesc[UR66], gdesc[UR18], tmem[UR5], tmem[UR40], idesc[UR41], UPT ;  /* 0x00ff2812420075ea */ /* 0x0001e2000b800005 */
[----:B------:R0:W-:Y:S01]  /*10800*/  UTCHMMA gdesc[UR68], gdesc[UR54], tmem[UR5], tmem[UR42], idesc[UR43], UPT ;  /* 0x00ff2a36440075ea */ /* 0x0001e2000b800005 */
[----:B------:R0:W-:Y:S01]  /*10810*/  UTCHMMA gdesc[UR20], gdesc[UR30], tmem[UR5], tmem[UR44], idesc[UR45], UPT ;  /* 0x00ff2c1e140075ea */ /* 0x0001e2000b800005 */
[----:B------:R0:W-:Y:S01]  /*10820*/  UTCHMMA gdesc[UR56], gdesc[UR34], tmem[UR5], tmem[UR46], idesc[UR47], UPT ;  /* 0x00ff2e22380075ea */ /* 0x0001e2000b800005 */
[----:B------:R0:W-:Y:S02]  /*10830*/  UTCHMMA gdesc[UR32], gdesc[UR72], tmem[UR5], tmem[UR48], idesc[UR49], UPT ;  /* 0x00ff3048200075ea */ /* 0x0001e4000b800005 */
[----:B------:R0:W-:Y:S01]  /*10840*/  UTCHMMA gdesc[UR12], gdesc[UR14], tmem[UR5], tmem[UR50], idesc[UR51], UPT ;  /* 0x00ff320e0c0075ea */ /* 0x0001e2000b800005 */
[----:B------:R0:W-:Y:S01]  /*10850*/  UTCBAR [UR4], URZ ;  /* 0x000000ff040073e9 */ /* 0x0001e200080000ff */
[----:B------:R-:W-:Y:S01]  /*10860*/  NOP ;  /* 0x0000000000007918 */ /* 0x000fe20000000000 */
.L_x_6:
[-C--:B------:R-:W-:Y:S01]  /*10870*/  LEA R4, P5, R6, R36.reuse, 0x1 ;  /* 0x0000002406047211 */ /* 0x080fe200078a08ff */
[----:B------:R-:W-:Y:S01]  /*10880*/  IMAD R40, R233, 0x2, R43 ;  /* 0x00000002e9287824 */ /* 0x000fe200078e022b */
[-C--:B------:R-:W-:Y:S02]  /*10890*/  LEA R10, P3, R42, R36.reuse, 0x1 ;  /* 0x000000242a0a7211 */ /* 0x080fe400078608ff */
[----:B------:R-:W-:Y:S01]  /*108a0*/  LEA R8, P4, R70, R36, 0x1 ;  /* 0x0000002446087211 */ /* 0x000fe200078808ff */
[----:B------:R-:W-:Y:S01]  /*108b0*/  IMAD R41, R234, 0x2, R40 ;  /* 0x00000002ea297824 */ /* 0x000fe200078e0228 */
[----:B------:R-:W-:Y:S01]  /*108c0*/  LEA.HI.X.SX32 R5, R6, R3, 0x1, P5 ;  /* 0x0000000306057211 */ /* 0x000fe200028f0eff */
[----:B------:R1:W-:Y:S04]  /*108d0*/  STL [R1+0x470], R10 ;  /* 0x0004700a01007387 */ /* 0x0003e80000100800 */
[----:B------:R1:W-:Y:S04]  /*108e0*/  STL [R1+0x468], R8 ;  /* 0x0004680801007387 */ /* 0x0003e80000100800 */
[----:B------:R1:W-:Y:S01]  /*108f0*/  STL.64 [R1+0x478], R4 ;  /* 0x0004780401007387 */ /* 0x0003e20000100a00 */
[----:B------:R-:W-:Y:S05]  /*10900*/  @!P1 BRA `(.L_x_7) ;  /* 0x0000000000089947 */ /* 0x000fea0003800000 */
[----:B------:R-:W2:Y:S02]  /*10910*/  SYNCS.PHASECHK.TRANS64.TRYWAIT P5, [UR9+0x20000], RZ ;  /* 0x020000ffff0075a7 */ /* 0x000ea400080a1109 */
[----:B--2---:R-:W-:Y:S05]  /*10920*/  @!P5 BRA `(.L_x_8) ;  /* 0x0000020000a0d947 */ /* 0x004fea0003800000 */
.L_x_7:
[----:B------:R-:W2:Y:S04]  /*10930*/  LDL.64 R232, [R1+0x650] ;  /* 0x0006500001e87983 */ /* 0x000ea80000100a00 */
[----:B------:R-:W3:Y:S04]  /*10940*/  LDL.64 R230, [R1+0x630] ;  /* 0x0006300001e67983 */ /* 0x000ee80000100a00 */
[----:B------:R-:W4:Y:S04]  /*10950*/  LDL.64 R228, [R1+0x610] ;  /* 0x0006100001e47983 */ /* 0x000f280000100a00 */
[----:B------:R-:W3:Y:S04]  /*10960*/  LDL.64 R226, [R1+0x470] ;  /* 0x0004700001e27983 */ /* 0x000ee80000100a00 */
[----:B------:R-:W4:Y:S04]  /*10970*/  LDL.64 R224, [R1+0x468] ;  /* 0x0004680001e07983 */ /* 0x000f280000100a00 */
[----:B------:R0:W-:Y:S01]  /*10980*/  STL.64 [R1+0x1228], R148 ;  /* 0x0012289401007387 */ /* 0x0001e20000100a00 */
[----:B------:R-:W-:Y:S06]  /*10990*/  BAR.SYNC.DEFER_BLOCKING 0x0 ;  /* 0x0000000000007b1d */ /* 0x000fec0000010000 */
[----:B0-----:R-:W4:Y:S04]  /*109a0*/  LDL.64 R148, [R1+0x670] ;  /* 0x0006700001947983 */ /* 0x001f280000100a00 */
[----:B------:R0:W-:Y:S01]  /*109b0*/  STL.64 [R1+0x1208], R146 ;  /* 0x0012089201007387 */ /* 0x0001e20000100a00 */
[----:B-1----:R-:W-:Y:S01]  /*109c0*/  LDTM.16dp32bit_t0_t15.x32 R4, tmem[UR6+0x100] ;  /* 0x00010006000479ee */ /* 0x002fe20008a80000 */
[----:B------:R-:W1:Y:S02]  /*109d0*/  LDTM.16dp32bit_t16_t31.x32 R4, tmem[UR6+0x120] ;  /* 0x00012006000479ee */ /* 0x000e640008aa0000 */
[----:B0-----:R-:W4:Y:S01]  /*109e0*/  LDL.64 R146, [R1+0x690] ;  /* 0x0006900001927983 */ /* 0x001f220000100a00 */
[----:B------:R-:W0:Y:S01]  /*109f0*/  @!P0 SYNCS.CCTL.IV [UR9+0x20000] ;  /* 0x02000000ff0089b1 */ /* 0x000e220008000009 */
[----:B------:R-:W-:-:S02]  /*10a00*/  NOP ;  /* 0x0000000000007918 */ /* 0x000fc40000000000 */
[----:B------:R1:W-:Y:S04]  /*10a10*/  STL.64 [R1+0x1200], R144 ;  /* 0x0012009001007387 */ /* 0x0003e80000100a00 */
[----:B-1----:R-:W4:Y:S04]  /*10a20*/  LDL.64 R144, [R1+0x6b0] ;  /* 0x0006b00001907983 */ /* 0x002f280000100a00 */
        /* <DEDUP_REMOVED lines=14> */
[----:B-----5:R1:W-:Y:S04]  /*10b10*/  STL.64 [R1+0x1188], R206 ;  /* 0x001188ce01007387 */ /* 0x0203e80000100a00 */
        /* <DEDUP_REMOVED lines=14> */
[----:B--2---:R-:W2:Y:S04]  /*10c00*/  @P1 LDG.E.U16 R76, desc[UR10][R232.64] ;  /* 0x0000000ae84c1981 */ /* 0x004ea8000c1e1500 */
[----:B-1----:R-:W2:Y:S04]  /*10c10*/  LDL.64 R8, [R1+0x990] ;  /* 0x0009900001087983 */ /* 0x002ea80000100a00 */
[----:B------:R1:W-:Y:S01]  /*10c20*/  STL.64 [R1+0x1248], R10 ;  /* 0x0012480a01007387 */ /* 0x0003e20000100a00 */
[----:B---3--:R-:W-:-:S03]  /*10c30*/  LEA.HI.X.SX32 R227, R42, R3, 0x1, P3 ;  /* 0x000000032ae37211 */ /* 0x008fc600018f0eff */
[----:B------:R-:W3:Y:S01]  /*10c40*/  @P1 LDG.E.U16 R75, desc[UR10][R230.64] ;  /* 0x0000000ae64b1981 */ /* 0x000ee2000c1e1500 */
[----:B----4-:R-:W-:-:S03]  /*10c50*/  LEA.HI.X.SX32 R225, R70, R3, 0x1, P4 ;  /* 0x0000000346e17211 */ /* 0x010fc600020f0eff */
[----:B------:R-:W0:Y:S04]  /*10c60*/  @P1 LDG.E.U16 R74, desc[UR10][R228.64] ;  /* 0x0000000ae44a1981 */ /* 0x000e28000c1e1500 */
[----:B-1----:R-:W4:Y:S04]  /*10c70*/  LDL.64 R10, [R1+0x9b0] ;  /* 0x0009b000010a7983 */ /* 0x002f280000100a00 */
[----:B------:R1:W-:Y:S04]  /*10c80*/  STL.64 [R1+0x1240], R12 ;  /* 0x0012400c01007387 */ /* 0x0003e80000100a00 */
[----:B------:R-:W3:Y:S04]  /*10c90*/  @P1 LDG.E.U16 R77, desc[UR10][R148.64] ;  /* 0x0000000a944d1981 */ /* 0x000ee8000c1e1500 */
[----:B-1----:R-:W3:Y:S04]  /*10ca0*/  LDL.64 R12, [R1+0x9d0] ;  /* 0x0009d000010c7983 */ /* 0x002ee80000100a00 */
        /* <DEDUP_REMOVED lines=17> */
[----:B------:R-:W-:Y:S04]  /*10dc0*/  STL [R1+0x474], R227 ;  /* 0x000474e301007387 */ /* 0x000fe80000100800 */
[----:B------:R-:W-:Y:S01]  /*10dd0*/  STL [R1+0x46c], R225 ;  /* 0x00046ce101007387 */ /* 0x000fe20000100800 */
[----:B------:R-:W-:-:S03]  /*10de0*/  IMAD R42, R235, 0x2, R41 ;  /* 0x00000002eb2a7824 */ /* 0x000fc600078e0229 */
[----:B------:R-:W3:Y:S01]  /*10df0*/  @P1 LDG.E.U16 R81, desc[UR10][R140.64] ;  /* 0x0000000a8c511981 */ /* 0x000ee2000c1e1500 */
[----:B------:R-:W-:-:S03]  /*10e00*/  IMAD R70, R236, 0x2, R42 ;  /* 0x00000002ec467824 */ /* 0x000fc600078e022a */
        /* <DEDUP_REMOVED lines=10> */
[----:B------:R1:W3:Y:S02]  /*10eb0*/  @P1 LDG.E.U16 R92, desc[UR10][R4.64] ;  /* 0x0000000a045c1981 */ /* 0x0002e4000c1e1500 */
[----:B-1----:R-:W-:-:S02]  /*10ec0*/  LEA R4, P5, R39, R36, 0x1 ;  /* 0x0000002427047211 */ /* 0x002fc400078a08ff */
[----:B------:R1:W3:Y:S02]  /*10ed0*/  @P1 LDG.E.U16 R93, desc[UR10][R6.64] ;  /* 0x0000000a065d1981 */ /* 0x0002e4000c1e1500 */
[----:B------:R-:W-:Y:S02]  /*10ee0*/  LEA.HI.X.SX32 R5, R39, R3, 0x1, P5 ;  /* 0x0000000327057211 */ /* 0x000fe400028f0eff */
[----:B-1----:R-:W-:-:S04]  /*10ef0*/  LEA R6, P4, R69, R36, 0x1 ;  /* 0x0000002445067211 */ /* 0x002fc800078808ff */
[----:B------:R-:W-:Y:S01]  /*10f00*/  LEA.HI.X.SX32 R7, R69, R3, 0x1, P4 ;  /* 0x0000000345077211 */ /* 0x000fe200020f0eff */
[----:B--2---:R-:W2:Y:S04]  /*10f10*/  @P1 LDG.E.U16 R94, desc[UR10][R8.64] ;  /* 0x0000000a085e1981 */ /* 0x004ea8000c1e1500 */
[----:B----4-:R1:W4:Y:S02]  /*10f20*/  @P1 LDG.E.U16 R95, desc[UR10][R10.64] ;  /* 0x0000000a0a5f1981 */ /* 0x010324000c1e1500 */
[----:B-1----:R-:W-:-:S04]  /*10f30*/  LEA R10, P3, R38, R36, 0x1 ;  /* 0x00000024260a7211 */ /* 0x002fc800078608ff */
[----:B------:R-:W-:Y:S01]  /*10f40*/  LEA.HI.X.SX32 R11, R38, R3, 0x1, P3 ;  /* 0x00000003260b7211 */ /* 0x000fe200018f0eff */
[----:B---3--:R1:W3:Y:S04]  /*10f50*/  @P1 LDG.E.U16 R96, desc[UR10][R12.64] ;  /* 0x0000000a0c601981 */ /* 0x0082e8000c1e1500 */
[----:B------:R-:W-:Y:S04]  /*10f60*/  STL.64 [R1+0x460], R10 ;  /* 0x0004600a01007387 */ /* 0x000fe80000100a00 */
[----:B------:R0:W-:Y:S01]  /*10f70*/  STL.64 [R1+0x458], R6 ;  /* 0x0004580601007387 */ /* 0x0001e20000100a00 */
[----:B-1----:R-:W-:-:S03]  /*10f80*/  LEA R12, P4, R67, R36, 0x1 ;  /* 0x00000024430c7211 */ /* 0x002fc600078808ff */
[----:B------:R-:W-:Y:S04]  /*10f90*/  STL.64 [R1+0x1268], R10 ;  /* 0x0012680a01007387 */ /* 0x000fe80000100a00 */
[----:B------:R1:W-:Y:S01]  /*10fa0*/  STL.64 [R1+0x450], R4 ;  /* 0x0004500401007387 */ /* 0x0003e20000100a00 */
[----:B0-----:R-:W-:-:S03]  /*10fb0*/  LEA R6, P3, R66, R36, 0x1 ;  /* 0x0000002442067211 */ /* 0x001fc600078608ff */
[----:B------:R0:W2:Y:S01]  /*10fc0*/  @P1 LDG.E.U16 R97, desc[UR10][R14.64] ;  /* 0x0000000a0e611981 */ /* 0x0000a2000c1e1500 */
[-C--:B------:R-:W-:Y:S02]  /*10fd0*/  LEA.HI.X.SX32 R13, R67, R3.reuse, 0x1, P4 ;  /* 0x00000003430d7211 */ /* 0x080fe400020f0eff */
[----:B------:R-:W-:Y:S02]  /*10fe0*/  LEA.HI.X.SX32 R7, R66, R3, 0x1, P3 ;  /* 0x0000000342077211 */ /* 0x000fe400018f0eff */
[----:B-1----:R-:W-:-:S03]  /*10ff0*/  LEA R4, P5, R68, R36, 0x1 ;  /* 0x0000002444047211 */ /* 0x002fc600078a08ff */
[----:B------:R1:W-:Y:S01]  /*11000*/  STL.64 [R1+0x448], R6 ;  /* 0x0004480601007387 */ /* 0x0003e20000100a00 */
[----:B------:R-:W-:-:S03]  /*11010*/  LEA.HI.X.SX32 R5, R68, R3, 0x1, P5 ;  /* 0x0000000344057211 */ /* 0x000fc600028f0eff */
[----:B------:R-:W-:Y:S04]  /*11020*/  STL.64 [R1+0x440], R12 ;  /* 0x0004400c01007387 */ /* 0x000fe80000100a00 */
[----:B------:R-:W-:Y:S01]  /*11030*/  STL.64 [R1+0x1270], R12 ;  /* 0x0012700c01007387 */ /* 0x000fe20000100a00 */
[----:B-1----:R-:W-:-:S03]  /*11040*/  LEA R6, P3, R37, R36, 0x1 ;  /* 0x0000002425067211 */ /* 0x002fc600078608ff */
[----:B------:R1:W-:Y:S01]  /*11050*/  STL.64 [R1+0x438], R4 ;  /* 0x0004380401007387 */ /* 0x0003e20000100a00 */
[----:B------:R-:W-:-:S03]  /*11060*/  LEA.HI.X.SX32 R7, R37, R3, 0x1, P3 ;  /* 0x0000000325077211 */ /* 0x000fc600018f0eff */
[----:B------:R1:W2:Y:S01]  /*11070*/  @P1 LDG.E.U16 R98, desc[UR10][R16.64] ;  /* 0x0000000a10621981 */ /* 0x0002a2000c1e1500 */
[----:B0-----:R-:W-:-:S03]  /*11080*/  LEA R14, P5, R64, R36, 0x1 ;  /* 0x00000024400e7211 */ /* 0x001fc600078a08ff */
[----:B------:R0:W2:Y:S01]  /*11090*/  @P1 LDG.E.U16 R99, desc[UR10][R18.64] ;  /* 0x0000000a12631981 */ /* 0x0000a2000c1e1500 */
[----:B-1----:R-:W-:-:S03]  /*110a0*/  LEA R4, P4, R65, R36, 0x1 ;  /* 0x0000002441047211 */ /* 0x002fc600078808ff */
[----:B------:R1:W-:Y:S01]  /*110b0*/  STL.64 [R1+0x430], R6 ;  /* 0x0004300601007387 */ /* 0x0003e20000100a00 */
[-C--:B------:R-:W-:Y:S02]  /*110c0*/  LEA.HI.X.SX32 R5, R65, R3.reuse, 0x1, P4 ;  /* 0x0000000341057211 */ /* 0x080fe400020f0eff */
[CC--:B------:R-:W-:Y:S02]  /*110d0*/  LEA R8, P3, R61.reuse, R36.reuse, 0x1 ;  /* 0x000000243d087211 */ /* 0x0c0fe400078608ff */
[-C--:B------:R-:W-:Y:S01]  /*110e0*/  LEA.HI.X.SX32 R15, R64, R3.reuse, 0x1, P5 ;  /* 0x00000003400f7211 */ /* 0x080fe200028f0eff */
[----:B------:R0:W-:Y:S01]  /*110f0*/  STL.64 [R1+0x428], R4 ;  /* 0x0004280401007387 */ /* 0x0001e20000100a00 */
[----:B------:R-:W-:Y:S02]  /*11100*/  LEA.HI.X.SX32 R9, R61, R3, 0x1, P3 ;  /* 0x000000033d097211 */ /* 0x000fe400018f0eff */
[----:B-1----:R-:W-:Y:S01]  /*11110*/  LEA R6, P4, R62, R36, 0x1 ;  /* 0x000000243e067211 */ /* 0x002fe200078808ff */
[----:B------:R-:W-:Y:S01]  /*11120*/  STL.64 [R1+0x420], R14 ;  /* 0x0004200e01007387 */ /* 0x000fe20000100a00 */
[----:B------:R-:W-:-:S02]  /*11130*/  LEA R38, R237, R70, 0x1 ;  /* 0x00000046ed267211 */ /* 0x000fc400078e08ff */
[-C--:B------:R-:W-:Y:S02]  /*11140*/  LEA.HI.X.SX32 R7, R62, R3.reuse, 0x1, P4 ;  /* 0x000000033e077211 */ /* 0x080fe400020f0eff */
[CC--:B0-----:R-:W-:Y:S01]  /*11150*/  LEA R4, P5, R63.reuse, R36.reuse, 0x1 ;  /* 0x000000243f047211 */ /* 0x0c1fe200078a08ff */
[----:B------:R-:W-:Y:S03]  /*11160*/  STL.64 [R1+0x1278], R14 ;  /* 0x0012780e01007387 */ /* 0x000fe60000100a00 */
[-C--:B------:R-:W-:Y:S01]  /*11170*/  LEA.HI.X.SX32 R5, R63, R3.reuse, 0x1, P5 ;  /* 0x000000033f057211 */ /* 0x080fe200028f0eff */
[----:B------:R-:W-:Y:S01]  /*11180*/  STL.64 [R1+0x418], R8 ;  /* 0x0004180801007387 */ /* 0x000fe20000100a00 */
[----:B------:R-:W-:Y:S01]  /*11190*/  LEA R16, P3, R58, R36, 0x1 ;  /* 0x000000243a107211 */ /* 0x000fe200078608ff */
[----:B------:R-:W-:Y:S02]  /*111a0*/  IMAD R39, R238, 0x2, R38 ;  /* 0x00000002ee277824 */ /* 0x000fe400078e0226 */
[----:B------:R0:W-:Y:S01]  /*111b0*/  STL.64 [R1+0x410], R6 ;  /* 0x0004100601007387 */ /* 0x0001e20000100a00 */
[----:B------:R-:W-:-:S03]  /*111c0*/  LEA.HI.X.SX32 R17, R58, R3, 0x1, P3 ;  /* 0x000000033a117211 */ /* 0x000fc600018f0eff */
[----:B------:R1:W-:Y:S01]  /*111d0*/  STL.64 [R1+0x408], R4 ;  /* 0x0004080401007387 */ /* 0x0003e20000100a00 */
[----:B------:R-:W-:Y:S01]  /*111e0*/  IMAD R67, R239, 0x2, R39 ;  /* 0x00000002ef437824 */ /* 0x000fe200078e0227 */
[CC--:B0-----:R-:W-:Y:S02]  /*111f0*/  LEA R6, P4, R59.reuse, R36.reuse, 0x1 ;  /* 0x000000243b067211 */ /* 0x0c1fe400078808ff */
[C---:B-1----:R-:W-:Y:S02]  /*11200*/  LEA R4, P5, R60.reuse, R36, 0x1 ;  /* 0x000000243c047211 */ /* 0x042fe400078a08ff */
        /* <DEDUP_REMOVED lines=8> */
[----:B0-----:R-:W-:Y:S02]  /*11290*/  LEA R6, P3, R55, R36, 0x1 ;  /* 0x0000002437067211 */ /* 0x001fe400078608ff */
[----:B------:R-:W-:Y:S02]  /*112a0*/  LEA R64, R243, R37, 0x1 ;  /* 0x00000025f3407211 */ /* 0x000fe400078e08ff */
[----:B------:R-:W-:Y:S02]  /*112b0*/  LEA.HI.X.SX32 R7, R55, R3, 0x1, P3 ;  /* 0x0000000337077211 */ /* 0x000fe400018f0eff */
[----:B------:R-:W-:-:S02]  /*112c0*/  PRMT R195, RZ, 0x7610, R195 ;  /* 0x00007610ffc37816 */ /* 0x000fc400000000c3 */
[----:B-1----:R-:W-:Y:S02]  /*112d0*/  LEA R4, P5, R57, R36, 0x1 ;  /* 0x0000002439047211 */ /* 0x002fe400078a08ff */
        /* <DEDUP_REMOVED lines=20> */
[----:B------:R-:W-:Y:S01]  /*11420*/  STS.U16 [R196+UR9+0x16400], R74 ;  /* 0x0164004ac4007988 */ /* 0x000fe20008000409 */
[-C--:B------:R-:W-:Y:S02]  /*11430*/  LEA.HI.X.SX32 R5, R57, R3.reuse, 0x1, P5 ;  /* 0x0000000339057211 */ /* 0x080fe400028f0eff */
[----:B------:R-:W-:Y:S01]  /*11440*/  LEA R148, P4, R56, R36, 0x1 ;  /* 0x0000002438947211 */ /* 0x000fe200078808ff */
[----:B------:R-:W-:Y:S01]  /*11450*/  STL.64 [R1+0x3e8], R6 ;  /* 0x0003e80601007387 */ /* 0x000fe20000100a00 */
[----:B------:R-:W-:Y:S01]  /*11460*/  IMAD R62, R244, 0x2, R64 ;  /* 0x00000002f43e7824 */ /* 0x000fe200078e0240 */
[----:B------:R-:W-:Y:S01]  /*11470*/  PRMT R190, RZ, 0x7610, R190 ;  /* 0x00007610ffbe7816 */ /* 0x000fe200000000be */
[----:B------:R-:W0:Y:S01]  /*11480*/  LDC R243, c[0x0][0x3a8] ;  /* 0x0000ea00fff37b82 */ /* 0x000e220000000800 */
[----:B------:R1:W-:Y:S01]  /*11490*/  STL.64 [R1+0x3d8], R4 ;  /* 0x0003d80401007387 */ /* 0x0003e20000100a00 */
[----:B------:R-:W-:Y:S01]  /*114a0*/  LEA.HI.X.SX32 R149, R56, R3, 0x1, P4 ;  /* 0x0000000338957211 */ /* 0x000fe200020f0eff */
[----:B------:R-:W-:-:S04]  /*114b0*/  IMAD R61, R245, 0x2, R62 ;  /* 0x00000002f53d7824 */ /* 0x000fc800078e023e */
[----:B------:R-:W-:Y:S01]  /*114c0*/  STL.64 [R1+0x3e0], R148 ;  /* 0x0003e09401007387 */ /* 0x000fe20000100a00 */
[----:B-1----:R-:W-:-:S03]  /*114d0*/  LEA R4, P3, R52, R36, 0x1 ;  /* 0x0000002434047211 */ /* 0x002fc600078608ff */
[----:B------:R-:W-:Y:S01]  /*114e0*/  STL.64 [R1+0x1288], R148 ;  /* 0x0012889401007387 */ /* 0x000fe20000100a00 */
[----:B------:R-:W-:Y:S01]  /*114f0*/  LEA.HI.X.SX32 R5, R52, R3, 0x1, P3 ;  /* 0x0000000334057211 */ /* 0x000fe200018f0eff */
[----:B------:R-:W-:Y:S02]  /*11500*/  IMAD R59, R246, 0x2, R61 ;  /* 0x00000002f63b7824 */ /* 0x000fe400078e023d */
[----:B------:R-:W-:Y:S04]  /*11510*/  STL [R1+0x11c8], R251 ;  /* 0x0011c8fb01007387 */ /* 0x000fe80000100800 */
[----:B------:R1:W-:Y:S01]  /*11520*/  STL.64 [R1+0x3d0], R4 ;  /* 0x0003d00401007387 */ /* 0x0003e20000100a00 */
[----:B------:R-:W-:Y:S01]  /*11530*/  IMAD R58, R247, 0x2, R59 ;  /* 0x00000002f73a7824 */ /* 0x000fe200078e023b */
[----:B-1----:R-:W1:Y:S04]  /*11540*/  LDC R4, c[0x0][0x3d8] ;  /* 0x0000f600ff047b82 */ /* 0x002e680000000800 */
[----:B------:R-:W-:-:S02]  /*11550*/  LEA R55, R248, R58, 0x1 ;  /* 0x0000003af8377211 */ /* 0x000fc400078e08ff */
[----:B------:R-:W-:-:S03]  /*11560*/  LEA R12, P4, R53, R36, 0x1 ;  /* 0x00000024350c7211 */ /* 0x000fc600078808ff */
[----:B------:R-:W-:Y:S01]  /*11570*/  IMAD R56, R249, 0x2, R55 ;  /* 0x00000002f9387824 */ /* 0x000fe200078e0237 */
[----:B------:R-:W-:-:S03]  /*11580*/  LEA.HI.X.SX32 R13, R53, R3, 0x1, P4 ;  /* 0x00000003350d7211 */ /* 0x000fc600020f0eff */
[----:B------:R-:W-:Y:S01]  /*11590*/  IMAD R53, R250, 0x2, R56 ;  /* 0x00000002fa357824 */ /* 0x000fe200078e0238 */
[----:B------:R-:W-:-:S03]  /*115a0*/  LEA R8, P4, R50, R36, 0x1 ;  /* 0x0000002432087211 */ /* 0x000fc600078808ff */
[----:B------:R-:W-:Y:S01]  /*115b0*/  IMAD R52, R252, 0x2, R53 ;  /* 0x00000002fc347824 */ /* 0x000fe200078e0235 */
[----:B------:R-:W-:-:S03]  /*115c0*/  LEA.HI.X.SX32 R9, R50, R3, 0x1, P4 ;  /* 0x0000000332097211 */ /* 0x000fc600020f0eff */
[----:B-1----:R-:W-:Y:S02]  /*115d0*/  IMAD R50, R4, 0x2, R52 ;  /* 0x0000000204327824 */ /* 0x002fe400078e0234 */
[----:B------:R-:W1:Y:S01]  /*115e0*/  LDC R4, c[0x0][0x3d8] ;  /* 0x0000f600ff047b82 */ /* 0x000e620000000800 */
[CC--:B------:R-:W-:Y:S02]  /*115f0*/  LEA R18, P5, R54.reuse, R36.reuse, 0x1 ;  /* 0x0000002436127211 */ /* 0x0c0fe400078a08ff */
[CC--:B------:R-:W-:Y:S02]  /*11600*/  LEA R10, P3, R49.reuse, R36.reuse, 0x1 ;  /* 0x00000024310a7211 */ /* 0x0c0fe400078608ff */
[-C--:B------:R-:W-:Y:S01]  /*11610*/  LEA.HI.X.SX32 R19, R54, R3.reuse, 0x1, P5 ;  /* 0x0000000336137211 */ /* 0x080fe200028f0eff */
[----:B------:R-:W-:Y:S01]  /*11620*/  STL.64 [R1+0x3c8], R12 ;  /* 0x0003c80c01007387 */ /* 0x000fe20000100a00 */
[----:B------:R-:W-:Y:S02]  /*11630*/  LEA.HI.X.SX32 R11, R49, R3, 0x1, P3 ;  /* 0x00000003310b7211 */ /* 0x000fe400018f0eff */
[-C--:B------:R-:W-:Y:S01]  /*11640*/  LEA R6, P5, R51, R36.reuse, 0x1 ;  /* 0x0000002433067211 */ /* 0x080fe200078a08ff */
[----:B------:R-:W-:Y:S01]  /*11650*/  STL.64 [R1+0x12f8], R12 ;  /* 0x0012f80c01007387 */ /* 0x000fe20000100a00 */
[----:B------:R-:W-:-:S03]  /*11660*/  LEA R20, P3, R46, R36, 0x1 ;  /* 0x000000242e147211 */ /* 0x000fc600078608ff */
[----:B------:R-:W-:Y:S01]  /*11670*/  STL.64 [R1+0x3c0], R18 ;  /* 0x0003c01201007387 */ /* 0x000fe20000100a00 */
[----:B------:R-:W-:-:S03]  /*11680*/  LEA.HI.X.SX32 R7, R51, R3, 0x1, P5 ;  /* 0x0000000333077211 */ /* 0x000fc600028f0eff */
[----:B------:R-:W-:Y:S04]  /*11690*/  STL.64 [R1+0x1290], R18 ;  /* 0x0012901201007387 */ /* 0x000fe80000100a00 */
[----:B------:R-:W-:Y:S01]  /*116a0*/  STL.64 [R1+0x3b8], R10 ;  /* 0x0003b80a01007387 */ /* 0x000fe20000100a00 */
[----:B-1----:R-:W-:-:S03]  /*116b0*/  LEA R49, R4, R50, 0x1 ;  /* 0x0000003204317211 */ /* 0x002fc600078e08ff */
[----:B------:R1:W-:Y:S01]  /*116c0*/  STL.64 [R1+0x3b0], R8 ;  /* 0x0003b00801007387 */ /* 0x0003e20000100a00 */
[-C--:B------:R-:W-:Y:S02]  /*116d0*/  LEA R4, P5, R48, R36.reuse, 0x1 ;  /* 0x0000002430047211 */ /* 0x080fe400078a08ff */
[-C--:B------:R-:W-:Y:S01]  /*116e0*/  LEA.HI.X.SX32 R21, R46, R3.reuse, 0x1, P3 ;  /* 0x000000032e157211 */ /* 0x080fe200018f0eff */
[----:B------:R0:W-:Y:S01]  /*116f0*/  STL.64 [R1+0x3a8], R6 ;  /* 0x0003a80601007387 */ /* 0x0001e20000100a00 */
[----:B------:R-:W-:Y:S02]  /*11700*/  LEA.HI.X.SX32 R5, R48, R3, 0x1, P5 ;  /* 0x0000000330057211 */ /* 0x000fe400028f0eff */
[----:B-1----:R-:W-:-:S04]  /*11710*/  LEA R8, P4, R47, R36, 0x1 ;  /* 0x000000242f087211 */ /* 0x002fc800078808ff */
[----:B------:R-:W-:Y:S01]  /*11720*/  LEA.HI.X.SX32 R9, R47, R3, 0x1, P4 ;  /* 0x000000032f097211 */ /* 0x000fe200020f0eff */
[----:B0-----:R-:W0:Y:S01]  /*11730*/  LDC R6, c[0x0][0x3d8] ;  /* 0x0000f600ff067b82 */ /* 0x001e220000000800 */
[----:B------:R-:W-:Y:S04]  /*11740*/  STL.64 [R1+0x3a0], R20 ;  /* 0x0003a01401007387 */ /* 0x000fe80000100a00 */
[----:B------:R-:W-:Y:S04]  /*11750*/  STL.64 [R1+0x398], R8 ;  /* 0x0003980801007387 */ /* 0x000fe80000100a00 */
[----:B------:R1:W-:Y:S02]  /*11760*/  STL.64 [R1+0x390], R4 ;  /* 0x0003900401007387 */ /* 0x0003e40000100a00 */
[----:B-1----:R-:W1:Y:S01]  /*11770*/  LDC R4, c[0x0][0x3d8] ;  /* 0x0000f600ff047b82 */ /* 0x002e620000000800 */
[----:B0-----:R-:W-:Y:S01]  /*11780*/  IMAD R46, R6, 0x2, R49 ;  /* 0x00000002062e7824 */ /* 0x001fe200078e0231 */
[----:B------:R-:W-:-:S04]  /*11790*/  LEA R8, P3, R73, R36, 0x1 ;  /* 0x0000002449087211 */ /* 0x000fc800078608ff */
[----:B------:R-:W-:Y:S02]  /*117a0*/  LEA.HI.X.SX32 R9, R73, R3, 0x1, P3 ;  /* 0x0000000349097211 */ /* 0x000fe400018f0eff */
[----:B------:R-:W0:Y:S01]  /*117b0*/  LDC R6, c[0x0][0x3d8] ;  /* 0x0000f600ff067b82 */ /* 0x000e220000000800 */
[----:B------:R-:W-:Y:S04]  /*117c0*/  STL.64 [R1+0x1298], R20 ;  /* 0x0012981401007387 */ /* 0x000fe80000100a00 */
[----:B------:R-:W-:Y:S01]  /*117d0*/  STL.64 [R1+0x388], R8 ;  /* 0x0003880801007387 */ /* 0x000fe20000100a00 */
[----:B-1----:R-:W-:Y:S01]  /*117e0*/  IMAD R48, R4, 0x2, R46 ;  /* 0x0000000204307824 */ /* 0x002fe200078e022e */
[----:B------:R-:W-:-:S04]  /*117f0*/  LEA R4, P5, R45, R36, 0x1 ;  /* 0x000000242d047211 */ /* 0x000fc800078a08ff */
[----:B------:R-:W-:-:S05]  /*11800*/  LEA.HI.X.SX32 R5, R45, R3, 0x1, P5 ;  /* 0x000000032d057211 */ /* 0x000fca00028f0eff */
[----:B------:R1:W-:Y:S02]  /*11810*/  STL.64 [R1+0x378], R4 ;  /* 0x0003780401007387 */ /* 0x0003e40000100a00 */
[----:B-1----:R-:W1:Y:S01]  /*11820*/  LDC R4, c[0x0][0x3d8] ;  /* 0x0000f600ff047b82 */ /* 0x002e620000000800 */
[----:B------:R-:W-:Y:S01]  /*11830*/  LEA R22, P4, R44, R36, 0x1 ;  /* 0x000000242c167211 */ /* 0x000fe200078808ff */
[----:B0-----:R-:W-:-:S03]  /*11840*/  IMAD R47, R6, 0x2, R48 ;  /* 0x00000002062f7824 */ /* 0x001fc600078e0230 */
[----:B------:R-:W-:Y:S02]  /*11850*/  LEA.HI.X.SX32 R23, R44, R3, 0x1, P4 ;  /* 0x000000032c177211 */ /* 0x000fe400020f0eff */
[----:B-1----:R-:W-:Y:S02]  /*11860*/  LEA R44, R4, R47, 0x1 ;  /* 0x0000002f042c7211 */ /* 0x002fe400078e08ff */
[----:B------:R-:W0:Y:S01]  /*11870*/  LDC R4, c[0x0][0x3d8] ;  /* 0x0000f600ff047b82 */ /* 0x000e220000000800 */
[----:B------:R-:W-:Y:S02]  /*11880*/  LEA R146, P5, R43, R36, 0x1 ;  /* 0x000000242b927211 */ /* 0x000fe400078a08ff */
[----:B0-----:R-:W-:-:S05]  /*11890*/  IMAD R45, R4, 0x2, R44 ;  /* 0x00000002042d7824 */ /* 0x001fca00078e022c */
[----:B------:R-:W0:Y:S01]  /*118a0*/  LDC R4, c[0x0][0x3d8] ;  /* 0x0000f600ff047b82 */ /* 0x000e220000000800 */
[----:B------:R-:W-:Y:S02]  /*118b0*/  LEA.HI.X.SX32 R147, R43, R3, 0x1, P5 ;  /* 0x000000032b937211 */ /* 0x000fe400028f0eff */
[----:B------:R-:W-:Y:S01]  /*118c0*/  LEA R8, P3, R72, R36, 0x1 ;  /* 0x0000002448087211 */ /* 0x000fe200078608ff */
[----:B0-----:R-:W-:-:S04]  /*118d0*/  IMAD R43, R4, 0x2, R45 ;  /* 0x00000002042b7824 */ /* 0x001fc800078e022d */
[----:B------:R-:W0:Y:S01]  /*118e0*/  LDC R4, c[0x0][0x3d8] ;  /* 0x0000f600ff047b82 */ /* 0x000e220000000800 */
[----:B------:R-:W-:Y:S02]  /*118f0*/  LEA.HI.X.SX32 R9, R72, R3, 0x1, P3 ;  /* 0x0000000348097211 */ /* 0x000fe400018f0eff */
[----:B------:R-:W-:-:S04]  /*11900*/  LEA R10, P3, R40, R36, 0x1 ;  /* 0x00000024280a7211 */ /* 0x000fc800078608ff */
[-C--:B------:R-:W-:Y:S02]  /*11910*/  LEA.HI.X.SX32 R11, R40, R3.reuse, 0x1, P3 ;  /* 0x00000003280b7211 */ /* 0x080fe400018f0eff */
[C---:B------:R-:W-:Y:S01]  /*11920*/  LEA R6, P4, R71.reuse, R36, 0x1 ;  /* 0x0000002447067211 */ /* 0x040fe200078808ff */
[----:B------:R-:W-:Y:S01]  /*11930*/  STL.64 [R1+0x380], R22 ;  /* 0x0003801601007387 */ /* 0x000fe20000100a00 */
[----:B0-----:R-:W-:Y:S02]  /*11940*/  IMAD R40, R4, 0x2, R43 ;  /* 0x0000000204287824 */ /* 0x001fe400078e022b */
[----:B------:R-:W0:Y:S01]  /*11950*/  LDC R4, c[0x0][0x3d8] ;  /* 0x0000f600ff047b82 */ /* 0x000e220000000800 */
[----:B------:R-:W-:Y:S01]  /*11960*/  STL.64 [R1+0x12a0], R22 ;  /* 0x0012a01601007387 */ /* 0x000fe20000100a00 */
[----:B------:R-:W-:-:S03]  /*11970*/  LEA.HI.X.SX32 R7, R71, R3, 0x1, P4 ;  /* 0x0000000347077211 */ /* 0x000fc600020f0eff */
[----:B------:R1:W-:Y:S04]  /*11980*/  STL.64 [R1+0x370], R8 ;  /* 0x0003700801007387 */ /* 0x0003e80000100a00 */
[----:B------:R2:W-:Y:S01]  /*11990*/  STL.64 [R1+0x368], R6 ;  /* 0x0003680601007387 */ /* 0x0005e20000100a00 */
[----:B-1----:R-:W-:-:S03]  /*119a0*/  LEA R8, P4, R41, R36, 0x1 ;  /* 0x0000002429087211 */ /* 0x002fc600078808ff */
[----:B------:R-:W-:Y:S01]  /*119b0*/  STL.64 [R1+0x360], R146 ;  /* 0x0003609201007387 */ /* 0x000fe20000100a00 */
[----:B------:R-:W-:-:S03]  /*119c0*/  LEA.HI.X.SX32 R9, R41, R3, 0x1, P4 ;  /* 0x0000000329097211 */ /* 0x000fc600020f0eff */
[----:B------:R-:W-:Y:S01]  /*119d0*/  STL.64 [R1+0x12a8], R146 ;  /* 0x0012a89201007387 */ /* 0x000fe20000100a00 */
[-C--:B--2---:R-:W-:Y:S02]  /*119e0*/  LEA R6, P5, R42, R36.reuse, 0x1 ;  /* 0x000000242a067211 */ /* 0x084fe400078a08ff */
[----:B------:R-:W-:Y:S01]  /*119f0*/  LEA R144, P3, R70, R36, 0x1 ;  /* 0x0000002446907211 */ /* 0x000fe200078608ff */
[----:B------:R-:W-:Y:S01]  /*11a00*/  STL.64 [R1+0x358], R10 ;  /* 0x0003580a01007387 */ /* 0x000fe20000100a00 */
[-C--:B------:R-:W-:Y:S02]  /*11a10*/  LEA.HI.X.SX32 R7, R42, R3.reuse, 0x1, P5 ;  /* 0x000000032a077211 */ /* 0x080fe400028f0eff */
[----:B0-----:R-:W-:Y:S01]  /*11a20*/  LEA R51, R4, R40, 0x1 ;  /* 0x0000002804337211 */ /* 0x001fe200078e08ff */
[----:B------:R0:W-:Y:S01]  /*11a30*/  STL.64 [R1+0x350], R8 ;  /* 0x0003500801007387 */ /* 0x0001e20000100a00 */
[C---:B------:R-:W-:Y:S02]  /*11a40*/  LEA R4, P5, R39.reuse, R36, 0x1 ;  /* 0x0000002427047211 */ /* 0x040fe400078a08ff */
[-C--:B------:R-:W-:Y:S01]  /*11a50*/  LEA.HI.X.SX32 R145, R70, R3.reuse, 0x1, P3 ;  /* 0x0000000346917211 */ /* 0x080fe200018f0eff */
[----:B------:R1:W-:Y:S01]  /*11a60*/  STL.64 [R1+0x348], R6 ;  /* 0x0003480601007387 */ /* 0x0003e20000100a00 */
[----:B------:R-:W-:-:S02]  /*11a70*/  LEA.HI.X.SX32 R5, R39, R3, 0x1, P5 ;  /* 0x0000000327057211 */ /* 0x000fc400028f0eff */
[----:B0-----:R-:W-:-:S04]  /*11a80*/  LEA R8, P4, R38, R36, 0x1 ;  /* 0x0000002426087211 */ /* 0x001fc800078808ff */
[----:B------:R-:W-:Y:S01]  /*11a90*/  LEA.HI.X.SX32 R9, R38, R3, 0x1, P4 ;  /* 0x0000000326097211 */ /* 0x000fe200020f0eff */
[----:B-1----:R-:W0:Y:S01]  /*11aa0*/  LDC R6, c[0x0][0x3d8] ;  /* 0x0000f600ff067b82 */ /* 0x002e220000000800 */
        /* <DEDUP_REMOVED lines=15> */
[----:B0-----:R-:W-:-:S05]  /*11ba0*/  IMAD R57, R6, 0x2, R38 ;  /* 0x0000000206397824 */ /* 0x001fca00078e0226 */
[----:B-1----:R-:W-:Y:S02]  /*11bb0*/  LEA R42, R4, R57, 0x1 ;  /* 0x00000039042a7211 */ /* 0x002fe400078e08ff */
[----:B------:R-:W0:Y:S03]  /*11bc0*/  LDC R4, c[0x0][0x3d8] ;  /* 0x0000f600ff047b82 */ /* 0x000e260000000800 */
[----:B0-----:R-:W-:-:S05]  /*11bd0*/  IMAD R37, R4, 0x2, R42 ;  /* 0x0000000204257824 */ /* 0x001fca00078e022a */
[----:B------:R-:W0:Y:S02]  /*11be0*/  LDC R4, c[0x0][0x3d8] ;  /* 0x0000f600ff047b82 */ /* 0x000e240000000800 */
[----:B0-----:R-:W-:-:S06]  /*11bf0*/  IMAD R60, R4, 0x2, R37 ;  /* 0x00000002043c7824 */ /* 0x001fcc00078e0225 */
[----:B------:R-:W0:Y:S02]  /*11c00*/  LDC R4, c[0x0][0x3d8] ;  /* 0x0000f600ff047b82 */ /* 0x000e240000000800 */
[----:B0-----:R-:W-:-:S06]  /*11c10*/  IMAD R54, R4, 0x2, R60 ;  /* 0x0000000204367824 */ /* 0x001fcc00078e023c */
[----:B------:R-:W0:Y:S01]  /*11c20*/  LDC R4, c[0x0][0x3d8] ;  /* 0x0000f600ff047b82 */ /* 0x000e220000000800 */
[-C--:B------:R-:W-:Y:S02]  /*11c30*/  LEA R142, P4, R66, R36.reuse, 0x1 ;  /* 0x00000024428e7211 */ /* 0x080fe400078808ff */
[-C--:B------:R-:W-:Y:S02]  /*11c40*/  LEA R6, P3, R64, R36.reuse, 0x1 ;  /* 0x0000002440067211 */ /* 0x080fe400078608ff */
[-C--:B------:R-:W-:Y:S02]  /*11c50*/  LEA.HI.X.SX32 R143, R66, R3.reuse, 0x1, P4 ;  /* 0x00000003428f7211 */ /* 0x080fe400020f0eff */
[----:B------:R-:W-:Y:S02]  /*11c60*/  LEA.HI.X.SX32 R7, R64, R3, 0x1, P3 ;  /* 0x0000000340077211 */ /* 0x000fe400018f0eff */
[----:B------:R-:W-:Y:S01]  /*11c70*/  LEA R148, P4, R62, R36, 0x1 ;  /* 0x000000243e947211 */ /* 0x000fe200078808ff */
[----:B------:R-:W-:Y:S01]  /*11c80*/  STL.64 [R1+0x320], R142 ;  /* 0x0003208e01007387 */ /* 0x000fe20000100a00 */
[----:B0-----:R-:W-:-:S02]  /*11c90*/  LEA R39, R4, R54, 0x1 ;  /* 0x0000003604277211 */ /* 0x001fc400078e08ff */
[----:B------:R-:W0:Y:S01]  /*11ca0*/  LDC R4, c[0x0][0x3d8] ;  /* 0x0000f600ff047b82 */ /* 0x000e220000000800 */
[----:B------:R-:W-:Y:S01]  /*11cb0*/  STL.64 [R1+0x12b8], R142 ;  /* 0x0012b88e01007387 */ /* 0x000fe20000100a00 */
[----:B------:R-:W-:-:S03]  /*11cc0*/  LEA.HI.X.SX32 R149, R62, R3, 0x1, P4 ;  /* 0x000000033e957211 */ /* 0x000fc600020f0eff */
[----:B------:R1:W-:Y:S02]  /*11cd0*/  STL.64 [R1+0x308], R6 ;  /* 0x0003080601007387 */ /* 0x0003e40000100a00 */
[----:B-1----:R-:W-:-:S04]  /*11ce0*/  LEA R6, P4, R58, R36, 0x1 ;  /* 0x000000243a067211 */ /* 0x002fc800078808ff */
[----:B------:R-:W-:Y:S02]  /*11cf0*/  LEA.HI.X.SX32 R7, R58, R3, 0x1, P4 ;  /* 0x000000033a077211 */ /* 0x000fe400020f0eff */
[----:B------:R-:W-:-:S04]  /*11d00*/  LEA R24, P4, R53, R36, 0x1 ;  /* 0x0000002435187211 */ /* 0x000fc800078808ff */
[----:B------:R-:W-:Y:S01]  /*11d10*/  LEA.HI.X.SX32 R25, R53, R3, 0x1, P4 ;  /* 0x0000000335197211 */ /* 0x000fe200020f0eff */
[----:B0-----:R-:W-:Y:S02]  /*11d20*/  IMAD R53, R4, 0x2, R39 ;  /* 0x0000000204357824 */ /* 0x001fe400078e0227 */
[----:B------:R-:W0:Y:S01]  /*11d30*/  LDC R4, c[0x0][0x3d8] ;  /* 0x0000f600ff047b82 */ /* 0x000e220000000800 */
[----:B------:R-:W-:-:S04]  /*11d40*/  LEA R140, P5, R61, R36, 0x1 ;  /* 0x000000243d8c7211 */ /* 0x000fc800078a08ff */
[-C--:B------:R-:W-:Y:S02]  /*11d50*/  LEA.HI.X.SX32 R141, R61, R3.reuse, 0x1, P5 ;  /* 0x000000033d8d7211 */ /* 0x080fe400028f0eff */
[CC--:B------:R-:W-:Y:S01]  /*11d60*/  LEA R146, P5, R55.reuse, R36.reuse, 0x1 ;  /* 0x0000002437927211 */ /* 0x0c0fe200078a08ff */
[----:B------:R-:W-:Y:S03]  /*11d70*/  STL.64 [R1+0x300], R148 ;  /* 0x0003009401007387 */ /* 0x000fe60000100a00 */
[----:B------:R-:W-:Y:S01]  /*11d80*/  LEA.HI.X.SX32 R147, R55, R3, 0x1, P5 ;  /* 0x0000000337937211 */ /* 0x000fe200028f0eff */
[----:B------:R1:W-:Y:S02]  /*11d90*/  STL.64 [R1+0x12d8], R148 ;  /* 0x0012d89401007387 */ /* 0x0003e40000100a00 */
[----:B-1----:R-:W-:-:S04]  /*11da0*/  LEA R148, P5, R52, R36, 0x1 ;  /* 0x0000002434947211 */ /* 0x002fc800078a08ff */
[----:B------:R-:W-:Y:S01]  /*11db0*/  LEA.HI.X.SX32 R149, R52, R3, 0x1, P5 ;  /* 0x0000000334957211 */ /* 0x000fe200028f0eff */
[----:B0-----:R-:W-:Y:S02]  /*11dc0*/  IMAD R52, R4, 0x2, R53 ;  /* 0x0000000204347824 */ /* 0x001fe400078e0235 */
[----:B------:R-:W0:Y:S01]  /*11dd0*/  LDC R4, c[0x0][0x3d8] ;  /* 0x0000f600ff047b82 */ /* 0x000e220000000800 */
[----:B------:R-:W-:-:S04]  /*11de0*/  LEA R214, P4, R49, R36, 0x1 ;  /* 0x0000002431d67211 */ /* 0x000fc800078808ff */
[-C--:B------:R-:W-:Y:S02]  /*11df0*/  LEA.HI.X.SX32 R215, R49, R3.reuse, 0x1, P4 ;  /* 0x0000000331d77211 */ /* 0x080fe400020f0eff */
[CC--:B------:R-:W-:Y:S01]  /*11e00*/  LEA R250, P3, R59.reuse, R36.reuse, 0x1 ;  /* 0x000000243bfa7211 */ /* 0x0c0fe200078608ff */
[----:B0-----:R-:W-:Y:S02]  /*11e10*/  IMAD R49, R4, 0x2, R52 ;  /* 0x0000000204317824 */ /* 0x001fe400078e0234 */
[----:B------:R-:W0:Y:S01]  /*11e20*/  LDC R4, c[0x0][0x3d8] ;  /* 0x0000f600ff047b82 */ /* 0x000e220000000800 */
[----:B------:R-:W-:Y:S02]  /*11e30*/  LEA.HI.X.SX32 R251, R59, R3, 0x1, P3 ;  /* 0x000000033bfb7211 */ /* 0x000fe400018f0eff */
[----:B------:R-:W-:-:S04]  /*11e40*/  LEA R138, P3, R56, R36, 0x1 ;  /* 0x00000024388a7211 */ /* 0x000fc800078608ff */
[----:B------:R-:W-:Y:S02]  /*11e50*/  LEA.HI.X.SX32 R139, R56, R3, 0x1, P3 ;  /* 0x00000003388b7211 */ /* 0x000fe400018f0eff */
[----:B------:R-:W-:-:S04]  /*11e60*/  LEA R144, P3, R50, R36, 0x1 ;  /* 0x0000002432907211 */ /* 0x000fc800078608ff */
[----:B------:R-:W-:Y:S02]  /*11e70*/  LEA.HI.X.SX32 R145, R50, R3, 0x1, P3 ;  /* 0x0000000332917211 */ /* 0x000fe400018f0eff */
[----:B0-----:R-:W-:Y:S02]  /*11e80*/  LEA R50, R4, R49, 0x1 ;  /* 0x0000003104327211 */ /* 0x001fe400078e08ff */
[----:B------:R-:W0:Y:S01]  /*11e90*/  LDC R4, c[0x0][0x3d8] ;  /* 0x0000f600ff047b82 */ /* 0x000e220000000800 */
[----:B------:R-:W-:-:S04]  /*11ea0*/  LEA R26, P5, R46, R36, 0x1 ;  /* 0x000000242e1a7211 */ /* 0x000fc800078a08ff */
[----:B------:R-:W-:Y:S01]  /*11eb0*/  LEA.HI.X.SX32 R27, R46, R3, 0x1, P5 ;  /* 0x000000032e1b7211 */ /* 0x000fe200028f0eff */
[----:B0-----:R-:W-:Y:S02]  /*11ec0*/  IMAD R46, R4, 0x2, R50 ;  /* 0x00000002042e7824 */ /* 0x001fe400078e0232 */
[----:B------:R-:W0:Y:S01]  /*11ed0*/  LDC R4, c[0x0][0x3d8] ;  /* 0x0000f600ff047b82 */ /* 0x000e220000000800 */
[----:B------:R-:W-:-:S04]  /*11ee0*/  LEA R212, P5, R44, R36, 0x1 ;  /* 0x000000242cd47211 */ /* 0x000fc800078a08ff */
[----:B------:R-:W-:Y:S01]  /*11ef0*/  LEA.HI.X.SX32 R213, R44, R3, 0x1, P5 ;  /* 0x000000032cd57211 */ /* 0x000fe200028f0eff */
[----:B------:R-:W-:Y:S04]  /*11f00*/  STL.64 [R1+0x2f8], R140 ;  /* 0x0002f88c01007387 */ /* 0x000fe80000100a00 */
[----:B------:R-:W-:Y:S04]  /*11f10*/  STL.64 [R1+0x12c0], R140 ;  /* 0x0012c08c01007387 */ /* 0x000fe80000100a00 */
[----:B------:R-:W-:Y:S01]  /*11f20*/  STL.64 [R1+0x2f0], R250 ;  /* 0x0002f0fa01007387 */ /* 0x000fe20000100a00 */
[----:B0-----:R-:W-:-:S02]  /*11f30*/  IMAD R44, R4, 0x2, R46 ;  /* 0x00000002042c7824 */ /* 0x001fc400078e022e */
[----:B------:R-:W0:Y:S01]  /*11f40*/  LDC R4, c[0x0][0x3d8] ;  /* 0x0000f600ff047b82 */ /* 0x000e220000000800 */
[----:B------:R-:W-:Y:S04]  /*11f50*/  STL.64 [R1+0x2e8], R6 ;  /* 0x0002e80601007387 */ /* 0x000fe80000100a00 */
[----:B------:R-:W-:Y:S04]  /*11f60*/  STL.64 [R1+0x12c8], R250 ;  /* 0x0012c8fa01007387 */ /* 0x000fe80000100a00 */
[----:B------:R-:W-:Y:S04]  /*11f70*/  STL.64 [R1+0x2e0], R146 ;  /* 0x0002e09201007387 */ /* 0x000fe80000100a00 */
[----:B------:R1:W-:Y:S02]  /*11f80*/  STL.64 [R1+0x12e0], R146 ;  /* 0x0012e09201007387 */ /* 0x0003e40000100a00 */
[----:B-1----:R-:W-:-:S04]  /*11f90*/  LEA R146, P3, R48, R36, 0x1 ;  /* 0x0000002430927211 */ /* 0x002fc800078608ff */
[----:B------:R-:W-:Y:S02]  /*11fa0*/  LEA.HI.X.SX32 R147, R48, R3, 0x1, P3 ;  /* 0x0000000330937211 */ /* 0x000fe400018f0eff */
[----:B------:R-:W-:-:S04]  /*11fb0*/  LEA R28, P3, R45, R36, 0x1 ;  /* 0x000000242d1c7211 */ /* 0x000fc800078608ff */
[----:B------:R-:W-:Y:S01]  /*11fc0*/  LEA.HI.X.SX32 R29, R45, R3, 0x1, P3 ;  /* 0x000000032d1d7211 */ /* 0x000fe200018f0eff */
[----:B0-----:R-:W-:Y:S02]  /*11fd0*/  IMAD R45, R4, 0x2, R44 ;  /* 0x00000002042d7824 */ /* 0x001fe400078e022c */
[----:B------:R-:W0:Y:S01]  /*11fe0*/  LDC R4, c[0x0][0x3d8] ;  /* 0x0000f600ff047b82 */ /* 0x000e220000000800 */
[----:B------:R-:W-:Y:S01]  /*11ff0*/  STL.64 [R1+0x2d8], R138 ;  /* 0x0002d88a01007387 */ /* 0x000fe20000100a00 */
[----:B------:R-:W-:-:S03]  /*12000*/  LEA R142, P4, R47, R36, 0x1 ;  /* 0x000000242f8e7211 */ /* 0x000fc600078808ff */
[----:B------:R-:W-:Y:S04]  /*12010*/  STL.64 [R1+0x12d0], R138 ;  /* 0x0012d08a01007387 */ /* 0x000fe80000100a00 */
[----:B------:R-:W-:Y:S04]  /*12020*/  STL.64 [R1+0x2c8], R148 ;  /* 0x0002c89401007387 */ /* 0x000fe80000100a00 */
[----:B------:R-:W-:Y:S01]  /*12030*/  STL.64 [R1+0x13a8], R148 ;  /* 0x0013a89401007387 */ /* 0x000fe20000100a00 */
[----:B------:R-:W-:-:S03]  /*12040*/  LEA.HI.X.SX32 R143, R47, R3, 0x1, P4 ;  /* 0x000000032f8f7211 */ /* 0x000fc600020f0eff */
[----:B------:R-:W-:Y:S04]  /*12050*/  STL.64 [R1+0x2d0], R24 ;  /* 0x0002d01801007387 */ /* 0x000fe80000100a00 */
[----:B------:R-:W-:Y:S04]  /*12060*/  STL.64 [R1+0x12e8], R24 ;  /* 0x0012e81801007387 */ /* 0x000fe80000100a00 */
[----:B------:R-:W-:Y:S04]  /*12070*/  STL.64 [R1+0x2c0], R144 ;  /* 0x0002c09001007387 */ /* 0x000fe80000100a00 */
[----:B------:R1:W-:Y:S02]  /*12080*/  STL.64 [R1+0x12f0], R144 ;  /* 0x0012f09001007387 */ /* 0x0003e40000100a00 */
[----:B-1----:R-:W-:-:S04]  /*12090*/  LEA R144, P4, R43, R36, 0x1 ;  /* 0x000000242b907211 */ /* 0x002fc800078808ff */
[----:B------:R-:W-:Y:S02]  /*120a0*/  LEA.HI.X.SX32 R145, R43, R3, 0x1, P4 ;  /* 0x000000032b917211 */ /* 0x000fe400020f0eff */
[----:B0-----:R-:W-:Y:S02]  /*120b0*/  LEA R43, R4, R45, 0x1 ;  /* 0x0000002d042b7211 */ /* 0x001fe400078e08ff */
[----:B------:R-:W0:Y:S01]  /*120c0*/  LDC R4, c[0x0][0x3d8] ;  /* 0x0000f600ff047b82 */ /* 0x000e220000000800 */
[----:B------:R-:W-:-:S04]  /*120d0*/  LEA R140, P5, R40, R36, 0x1 ;  /* 0x00000024288c7211 */ /* 0x000fc800078a08ff */
[----:B------:R-:W-:Y:S01]  /*120e0*/  LEA.HI.X.SX32 R141, R40, R3, 0x1, P5 ;  /* 0x00000003288d7211 */ /* 0x000fe200028f0eff */
[----:B0-----:R-:W-:Y:S02]  /*120f0*/  IMAD R40, R4, 0x2, R43 ;  /* 0x0000000204287824 */ /* 0x001fe400078e022b */
[----:B------:R-:W0:Y:S01]  /*12100*/  LDC R4, c[0x0][0x3d8] ;  /* 0x0000f600ff047b82 */ /* 0x000e220000000800 */
[----:B------:R-:W-:Y:S01]  /*12110*/  LEA R30, P4, R41, R36, 0x1 ;  /* 0x00000024291e7211 */ /* 0x000fe200078808ff */
[----:B0-----:R-:W-:-:S06]  /*12120*/  IMAD R47, R4, 0x2, R40 ;  /* 0x00000002042f7824 */ /* 0x001fcc00078e0228 */
[----:B------:R-:W0:Y:S01]  /*12130*/  LDC R4, c[0x0][0x3d8] ;  /* 0x0000f600ff047b82 */ /* 0x000e220000000800 */
[----:B------:R-:W-:Y:S01]  /*12140*/  LEA.HI.X.SX32 R31, R41, R3, 0x1, P4 ;  /* 0x00000003291f7211 */ /* 0x000fe200020f0eff */
[----:B------:R-:W-:Y:S04]  /*12150*/  STL.64 [R1+0x2b8], R214 ;  /* 0x0002b8d601007387 */ /* 0x000fe80000100a00 */
[----:B------:R-:W-:Y:S04]  /*12160*/  STL.64 [R1+0x1300], R214 ;  /* 0x001300d601007387 */ /* 0x000fe80000100a00 */
        /* <DEDUP_REMOVED lines=13> */
[----:B------:R1:W-:Y:S02]  /*12240*/  STL.64 [R1+0x1320], R28 ;  /* 0x0013201c01007387 */ /* 0x0003e40000100a00 */
[----:B-1----:R-:W-:-:S04]  /*12250*/  LEA R28, P5, R38, R36, 0x1 ;  /* 0x00000024261c7211 */ /* 0x002fc800078a08ff */
[----:B------:R-:W-:Y:S02]  /*12260*/  LEA.HI.X.SX32 R29, R38, R3, 0x1, P5 ;  /* 0x00000003261d7211 */ /* 0x000fe400028f0eff */
[----:B------:R-:W-:-:S04]  /*12270*/  LEA R32, P5, R37, R36, 0x1 ;  /* 0x0000002425207211 */ /* 0x000fc800078a08ff */
[----:B------:R-:W-:Y:S02]  /*12280*/  LEA.HI.X.SX32 R33, R37, R3, 0x1, P5 ;  /* 0x0000000325217211 */ /* 0x000fe400028f0eff */
[----:B0-----:R-:W-:Y:S02]  /*12290*/  LEA R37, R4, R41, 0x1 ;  /* 0x0000002904257211 */ /* 0x001fe400078e08ff */
[----:B------:R-:W0:Y:S01]  /*122a0*/  LDC R4, c[0x0][0x3d8] ;  /* 0x0000f600ff047b82 */ /* 0x000e220000000800 */
[----:B------:R-:W-:Y:S02]  /*122b0*/  LEA R230, P4, R42, R36, 0x1 ;  /* 0x000000242ae67211 */ /* 0x000fe400078808ff */
[----:B0-----:R-:W-:-:S05]  /*122c0*/  IMAD R48, R4, 0x2, R37 ;  /* 0x0000000204307824 */ /* 0x001fca00078e0225 */
[----:B------:R-:W0:Y:S01]  /*122d0*/  LDC R4, c[0x0][0x3d8] ;  /* 0x0000f600ff047b82 */ /* 0x000e220000000800 */
[----:B------:R-:W-:Y:S01]  /*122e0*/  LEA.HI.X.SX32 R231, R42, R3, 0x1, P4 ;  /* 0x000000032ae77211 */ /* 0x000fe200020f0eff */
[----:B0-----:R-:W-:-:S06]  /*122f0*/  IMAD R42, R4, 0x2, R48 ;  /* 0x00000002042a7824 */ /* 0x001fcc00078e0230 */
[----:B------:R-:W0:Y:S01]  /*12300*/  LDC R4, c[0x0][0x3d8] ;  /* 0x0000f600ff047b82 */ /* 0x000e220000000800 */
[----:B------:R-:W-:-:S04]  /*12310*/  LEA R228, P5, R39, R36, 0x1 ;  /* 0x0000002427e47211 */ /* 0x000fc800078a08ff */
[----:B------:R-:W-:Y:S01]  /*12320*/  LEA.HI.X.SX32 R229, R39, R3, 0x1, P5 ;  /* 0x0000000327e57211 */ /* 0x000fe200028f0eff */
[----:B0-----:R-:W-:Y:S02]  /*12330*/  IMAD R38, R4, 0x2, R42 ;  /* 0x0000000204267824 */ /* 0x001fe400078e022a */
[----:B------:R-:W0:Y:S01]  /*12340*/  LDC R4, c[0x0][0x3d8] ;  /* 0x0000f600ff047b82 */ /* 0x000e220000000800 */
[----:B------:R-:W-:-:S04]  /*12350*/  LEA R20, P5, R49, R36, 0x1 ;  /* 0x0000002431147211 */ /* 0x000fc800078a08ff */
[-C--:B------:R-:W-:Y:S02]  /*12360*/  LEA.HI.X.SX32 R21, R49, R3.reuse, 0x1, P5 ;  /* 0x0000000331157211 */ /* 0x080fe400028f0eff */
[----:B------:R-:W-:Y:S02]  /*12370*/  LEA R22, P4, R54, R36, 0x1 ;  /* 0x0000002436167211 */ /* 0x000fe400078808ff */
[----:B0-----:R-:W-:Y:S02]  /*12380*/  LEA R49, R4, R38, 0x1 ;  /* 0x0000002604317211 */ /* 0x001fe400078e08ff */
[----:B------:R-:W0:Y:S01]  /*12390*/  LDC R4, c[0x0][0x3d8] ;  /* 0x0000f600ff047b82 */ /* 0x000e220000000800 */
[----:B------:R-:W-:Y:S02]  /*123a0*/  LEA.HI.X.SX32 R23, R54, R3, 0x1, P4 ;  /* 0x0000000336177211 */ /* 0x000fe400020f0eff */
[----:B------:R-:W-:-:S04]  /*123b0*/  LEA R24, P4, R52, R36, 0x1 ;  /* 0x0000002434187211 */ /* 0x000fc800078808ff */
[----:B------:R-:W-:Y:S02]  /*123c0*/  LEA.HI.X.SX32 R25, R52, R3, 0x1, P4 ;  /* 0x0000000334197211 */ /* 0x000fe400020f0eff */
[----:B------:R-:W-:-:S04]  /*123d0*/  LEA R208, P4, R46, R36, 0x1 ;  /* 0x000000242ed07211 */ /* 0x000fc800078808ff */
[----:B------:R-:W-:Y:S01]  /*123e0*/  LEA.HI.X.SX32 R209, R46, R3, 0x1, P4 ;  /* 0x000000032ed17211 */ /* 0x000fe200020f0eff */
[----:B0-----:R-:W-:Y:S02]  /*123f0*/  IMAD R46, R4, 0x2, R49 ;  /* 0x00000002042e7824 */ /* 0x001fe400078e0231 */
[----:B------:R-:W0:Y:S01]  /*12400*/  LDC R4, c[0x0][0x3d8] ;  /* 0x0000f600ff047b82 */ /* 0x000e220000000800 */
[----:B------:R-:W-:Y:S01]  /*12410*/  LEA R12, P5, R44, R36, 0x1 ;  /* 0x000000242c0c7211 */ /* 0x000fe200078a08ff */
[----:B0-----:R-:W-:-:S06]  /*12420*/  IMAD R39, R4, 0x2, R46 ;  /* 0x0000000204277824 */ /* 0x001fcc00078e022e */
[----:B------:R-:W0:Y:S01]  /*12430*/  LDC R4, c[0x0][0x3d8] ;  /* 0x0000f600ff047b82 */ /* 0x000e220000000800 */
[----:B------:R-:W-:Y:S02]  /*12440*/  LEA.HI.X.SX32 R13, R44, R3, 0x1, P5 ;  /* 0x000000032c0d7211 */ /* 0x000fe400028f0eff */
[----:B------:R-:W-:Y:S01]  /*12450*/  LEA R224, P4, R43, R36, 0x1 ;  /* 0x000000242be07211 */ /* 0x000fe200078808ff */
[----:B0-----:R-:W-:-:S04]  /*12460*/  IMAD R44, R4, 0x2, R39 ;  /* 0x00000002042c7824 */ /* 0x001fc800078e0227 */
[----:B------:R-:W0:Y:S01]  /*12470*/  LDC R4, c[0x0][0x3d8] ;  /* 0x0000f600ff047b82 */ /* 0x000e220000000800 */
[----:B------:R-:W-:Y:S02]  /*12480*/  LEA.HI.X.SX32 R225, R43, R3, 0x1, P4 ;  /* 0x000000032be17211 */ /* 0x000fe400020f0eff */
[----:B------:R-:W-:Y:S02]  /*12490*/  LEA R216, P3, R51, R36, 0x1 ;  /* 0x0000002433d87211 */ /* 0x000fe400078608ff */
[----:B0-----:R-:W-:-:S03]  /*124a0*/  LEA R43, R4, R44, 0x1 ;  /* 0x0000002c042b7211 */ /* 0x001fc600078e08ff */
[----:B------:R-:W0:Y:S01]  /*124b0*/  LDC R4, c[0x0][0x3d8] ;  /* 0x0000f600ff047b82 */ /* 0x000e220000000800 */
[CC--:B------:R-:W-:Y:S02]  /*124c0*/  LEA R206, P5, R40.reuse, R36.reuse, 0x1 ;  /* 0x0000002428ce7211 */ /* 0x0c0fe400078a08ff */
[-C--:B------:R-:W-:Y:S02]  /*124d0*/  LEA.HI.X.SX32 R217, R51, R3.reuse, 0x1, P3 ;  /* 0x0000000333d97211 */ /* 0x080fe400018f0eff */
[----:B------:R-:W-:Y:S02]  /*124e0*/  LEA.HI.X.SX32 R207, R40, R3, 0x1, P5 ;  /* 0x0000000328cf7211 */ /* 0x000fe400028f0eff */
[----:B------:R-:W-:-:S04]  /*124f0*/  LEA R138, P3, R57, R36, 0x1 ;  /* 0x00000024398a7211 */ /* 0x000fc800078608ff */
[-C--:B------:R-:W-:Y:S02]  /*12500*/  LEA.HI.X.SX32 R139, R57, R3.reuse, 0x1, P3 ;  /* 0x00000003398b7211 */ /* 0x080fe400018f0eff */
[-C--:B------:R-:W-:Y:S01]  /*12510*/  LEA R26, P3, R60, R36.reuse, 0x1 ;  /* 0x000000243c1a7211 */ /* 0x080fe200078608ff */
[----:B0-----:R-:W-:Y:S02]  /*12520*/  IMAD R40, R4, 0x2, R43 ;  /* 0x0000000204287824 */ /* 0x001fe400078e022b */
[----:B------:R-:W0:Y:S01]  /*12530*/  LDC R4, c[0x0][0x3d8] ;  /* 0x0000f600ff047b82 */ /* 0x000e220000000800 */
[----:B------:R-:W-:Y:S02]  /*12540*/  LEA.HI.X.SX32 R27, R60, R3, 0x1, P3 ;  /* 0x000000033c1b7211 */ /* 0x000fe400018f0eff */
[----:B------:R-:W-:-:S04]  /*12550*/  LEA R34, P3, R53, R36, 0x1 ;  /* 0x0000002435227211 */ /* 0x000fc800078608ff */
[----:B------:R-:W-:Y:S02]  /*12560*/  LEA.HI.X.SX32 R35, R53, R3, 0x1, P3 ;  /* 0x0000000335237211 */ /* 0x000fe400018f0eff */
[----:B------:R-:W-:-:S04]  /*12570*/  LEA R226, P3, R50, R36, 0x1 ;  /* 0x0000002432e27211 */ /* 0x000fc800078608ff */
[----:B------:R-:W-:Y:S02]  /*12580*/  LEA.HI.X.SX32 R227, R50, R3, 0x1, P3 ;  /* 0x0000000332e37211 */ /* 0x000fe400018f0eff */
[----:B------:R-:W-:-:S04]  /*12590*/  LEA R18, P3, R45, R36, 0x1 ;  /* 0x000000242d127211 */ /* 0x000fc800078608ff */
[----:B------:R-:W-:Y:S01]  /*125a0*/  LEA.HI.X.SX32 R19, R45, R3, 0x1, P3 ;  /* 0x000000032d137211 */ /* 0x000fe200018f0eff */
[----:B0-----:R-:W-:Y:S02]  /*125b0*/  IMAD R45, R4, 0x2, R40 ;  /* 0x00000002042d7824 */ /* 0x001fe400078e0228 */
[----:B------:R-:W0:Y:S01]  /*125c0*/  LDC R4, c[0x0][0x3d8] ;  /* 0x0000f600ff047b82 */ /* 0x000e220000000800 */
[----:B------:R-:W-:-:S04]  /*125d0*/  LEA R16, P4, R41, R36, 0x1 ;  /* 0x0000002429107211 */ /* 0x000fc800078808ff */
[----:B------:R-:W-:Y:S01]  /*125e0*/  LEA.HI.X.SX32 R17, R41, R3, 0x1, P4 ;  /* 0x0000000329117211 */ /* 0x000fe200020f0eff */
[----:B0-----:R-:W-:Y:S02]  /*125f0*/  IMAD R41, R4, 0x2, R45 ;  /* 0x0000000204297824 */ /* 0x001fe400078e022d */
[----:B------:R-:W0:Y:S01]  /*12600*/  LDC R4, c[0x0][0x3d8] ;  /* 0x0000f600ff047b82 */ /* 0x000e220000000800 */
[----:B------:R-:W-:-:S04]  /*12610*/  LEA R244, P5, R37, R36, 0x1 ;  /* 0x0000002425f47211 */ /* 0x000fc800078a08ff */
[----:B------:R-:W-:Y:S01]  /*12620*/  LEA.HI.X.SX32 R245, R37, R3, 0x1, P5 ;  /* 0x0000000325f57211 */ /* 0x000fe200028f0eff */
[----:B------:R-:W-:Y:S01]  /*12630*/  STL.64 [R1+0x280], R140 ;  /* 0x0002808c01007387 */ /* 0x000fe20000100a00 */
[----:B0-----:R-:W-:Y:S02]  /*12640*/  LEA R37, R4, R41, 0x1 ;  /* 0x0000002904257211 */ /* 0x001fe400078e08ff */
[----:B------:R-:W0:Y:S01]  /*12650*/  LDC R4, c[0x0][0x3d8] ;  /* 0x0000f600ff047b82 */ /* 0x000e220000000800 */
[----:B------:R-:W-:Y:S04]  /*12660*/  STL.64 [R1+0x1328], R140 ;  /* 0x0013288c01007387 */ /* 0x000fe80000100a00 */
[----:B------:R-:W-:Y:S04]  /*12670*/  STL.64 [R1+0x278], R216 ;  /* 0x000278d801007387 */ /* 0x000fe80000100a00 */
[----:B------:R1:W-:Y:S02]  /*12680*/  STL.64 [R1+0x1330], R216 ;  /* 0x001330d801007387 */ /* 0x0003e40000100a00 */
[----:B-1----:R-:W-:-:S04]  /*12690*/  LEA R216, P4, R42, R36, 0x1 ;  /* 0x000000242ad87211 */ /* 0x002fc800078808ff */
[----:B------:R-:W-:Y:S01]  /*126a0*/  LEA.HI.X.SX32 R217, R42, R3, 0x1, P4 ;  /* 0x000000032ad97211 */ /* 0x000fe200020f0eff */
[----:B0-----:R-:W-:Y:S02]  /*126b0*/  IMAD R42, R4, 0x2, R37 ;  /* 0x00000002042a7824 */ /* 0x001fe400078e0225 */
        /* <DEDUP_REMOVED lines=9> */
[----:B------:R-:W-:-:S03]  /*12750*/  LEA R14, P5, R38, R36, 0x1 ;  /* 0x00000024260e7211 */ /* 0x000fc600078a08ff */
[----:B------:R-:W-:Y:S04]  /*12760*/  STL.64 [R1+0x250], R32 ;  /* 0x0002502001007387 */ /* 0x000fe80000100a00 */
[----:B------:R-:W-:Y:S04]  /*12770*/  STL.64 [R1+0x1350], R32 ;  /* 0x0013502001007387 */ /* 0x000fe80000100a00 */
[----:B------:R-:W-:Y:S04]  /*12780*/  STL.64 [R1+0x248], R26 ;  /* 0x0002481a01007387 */ /* 0x000fe80000100a00 */
[----:B------:R-:W-:Y:S01]  /*12790*/  STL.64 [R1+0x13c8], R26 ;  /* 0x0013c81a01007387 */ /* 0x000fe20000100a00 */
[----:B------:R-:W-:-:S03]  /*127a0*/  LEA.HI.X.SX32 R15, R38, R3, 0x1, P5 ;  /* 0x00000003260f7211 */ /* 0x000fc600028f0eff */
        /* <DEDUP_REMOVED lines=8> */
[----:B0-----:R-:W-:Y:S02]  /*12830*/  IMAD R39, R4, 0x2, R42 ;  /* 0x0000000204277824 */ /* 0x001fe400078e022a */
[----:B------:R-:W0:Y:S01]  /*12840*/  LDC R4, c[0x0][0x3d8] ;  /* 0x0000f600ff047b82 */ /* 0x000e220000000800 */
[----:B------:R-:W-:Y:S04]  /*12850*/  STL.64 [R1+0x13d0], R24 ;  /* 0x0013d01801007387 */ /* 0x000fe80000100a00 */
[----:B------:R-:W-:Y:S04]  /*12860*/  STL.64 [R1+0x1368], R34 ;  /* 0x0013682201007387 */ /* 0x000fe80000100a00 */
[----:B------:R-:W-:Y:S04]  /*12870*/  STL.64 [R1+0x220], R20 ;  /* 0x0002201401007387 */ /* 0x000fe80000100a00 */
[----:B------:R-:W-:Y:S04]  /*12880*/  STL.64 [R1+0x1370], R20 ;  /* 0x0013701401007387 */ /* 0x000fe80000100a00 */
[----:B------:R-:W-:Y:S04]  /*12890*/  STL.64 [R1+0x218], R226 ;  /* 0x000218e201007387 */ /* 0x000fe80000100a00 */
[----:B------:R1:W-:Y:S04]  /*128a0*/  STL.64 [R1+0x1378], R226 ;  /* 0x001378e201007387 */ /* 0x0003e80000100a00 */
[----:B------:R-:W-:Y:S01]  /*128b0*/  STL.64 [R1+0x208], R12 ;  /* 0x0002080c01007387 */ /* 0x000fe20000100a00 */
[----:B-1----:R-:W-:-:S03]  /*128c0*/  LEA R226, P3, R47, R36, 0x1 ;  /* 0x000000242fe27211 */ /* 0x002fc600078608ff */
[----:B------:R1:W-:Y:S01]  /*128d0*/  STL.64 [R1+0x13d8], R12 ;  /* 0x0013d80c01007387 */ /* 0x0003e20000100a00 */
[-C--:B------:R-:W-:Y:S02]  /*128e0*/  LEA.HI.X.SX32 R227, R47, R3.reuse, 0x1, P3 ;  /* 0x000000032fe37211 */ /* 0x080fe400018f0eff */
[-C--:B------:R-:W-:Y:S01]  /*128f0*/  LEA R204, P3, R48, R36.reuse, 0x1 ;  /* 0x0000002430cc7211 */ /* 0x080fe200078608ff */
[----:B------:R-:W-:Y:S01]  /*12900*/  STL.64 [R1+0x210], R208 ;  /* 0x000210d001007387 */ /* 0x000fe20000100a00 */
[-C--:B------:R-:W-:Y:S02]  /*12910*/  LEA R202, P4, R46, R36.reuse, 0x1 ;  /* 0x000000242eca7211 */ /* 0x080fe400078808ff */
[----:B------:R-:W-:Y:S01]  /*12920*/  LEA.HI.X.SX32 R205, R48, R3, 0x1, P3 ;  /* 0x0000000330cd7211 */ /* 0x000fe200018f0eff */
[----:B------:R-:W-:Y:S01]  /*12930*/  STL.64 [R1+0x1380], R208 ;  /* 0x001380d001007387 */ /* 0x000fe20000100a00 */
[----:B------:R-:W-:-:S03]  /*12940*/  LEA R240, P3, R49, R36, 0x1 ;  /* 0x0000002431f07211 */ /* 0x000fc600078608ff */
[----:B------:R-:W-:Y:S01]  /*12950*/  STL.64 [R1+0x200], R18 ;  /* 0x0002001201007387 */ /* 0x000fe20000100a00 */
[----:B------:R-:W-:-:S03]  /*12960*/  LEA.HI.X.SX32 R241, R49, R3, 0x1, P3 ;  /* 0x0000000331f17211 */ /* 0x000fc600018f0eff */
[----:B------:R-:W-:Y:S01]  /*12970*/  STL.64 [R1+0x1388], R18 ;  /* 0x0013881201007387 */ /* 0x000fe20000100a00 */
[----:B------:R-:W-:-:S03]  /*12980*/  LEA.HI.X.SX32 R203, R46, R3, 0x1, P4 ;  /* 0x000000032ecb7211 */ /* 0x000fc600020f0eff */
[----:B------:R-:W-:Y:S01]  /*12990*/  STL.64 [R1+0x1f8], R224 ;  /* 0x0001f8e001007387 */ /* 0x000fe20000100a00 */
[----:B------:R-:W-:-:S03]  /*129a0*/  LEA R10, P3, R44, R36, 0x1 ;  /* 0x000000242c0a7211 */ /* 0x000fc600078608ff */
[----:B------:R2:W-:Y:S01]  /*129b0*/  STL.64 [R1+0x1390], R224 ;  /* 0x001390e001007387 */ /* 0x0005e20000100a00 */
[----:B------:R-:W-:-:S03]  /*129c0*/  LEA R238, P4, R43, R36, 0x1 ;  /* 0x000000242bee7211 */ /* 0x000fc600078808ff */
        /* <DEDUP_REMOVED lines=8> */
[----:B------:R-:W-:Y:S01]  /*12a50*/  STL.64 [R1+0x1e0], R16 ;  /* 0x0001e01001007387 */ /* 0x000fe20000100a00 */
[----:B------:R-:W-:-:S03]  /*12a60*/  LEA.HI.X.SX32 R201, R40, R3, 0x1, P5 ;  /* 0x0000000328c97211 */ /* 0x000fc600028f0eff */
[----:B------:R-:W-:Y:S01]  /*12a70*/  STL.64 [R1+0x13a0], R16 ;  /* 0x0013a01001007387 */ /* 0x000fe20000100a00 */
[-C--:B------:R-:W-:Y:S01]  /*12a80*/  LEA R8, P4, R41, R36.reuse, 0x1 ;  /* 0x0000002429087211 */ /* 0x080fe200078808ff */
[----:B0-----:R-:W-:Y:S02]  /*12a90*/  IMAD R38, R4, 0x2, R39 ;  /* 0x0000000204267824 */ /* 0x001fe400078e0227 */
[----:B------:R-:W-:Y:S01]  /*12aa0*/  STL.64 [R1+0x1d8], R244 ;  /* 0x0001d8f401007387 */ /* 0x000fe20000100a00 */
[----:B------:R-:W-:Y:S01]  /*12ab0*/  LEA R236, P5, R37, R36, 0x1 ;  /* 0x0000002425ec7211 */ /* 0x000fe200078a08ff */
[----:B------:R-:W0:Y:S02]  /*12ac0*/  LDC R4, c[0x0][0x3d8] ;  /* 0x0000f600ff047b82 */ /* 0x000e240000000800 */
[----:B------:R0:W-:Y:S01]  /*12ad0*/  STL.64 [R1+0x13e8], R244 ;  /* 0x0013e8f401007387 */ /* 0x0001e20000100a00 */
[----:B------:R-:W-:-:S03]  /*12ae0*/  LEA.HI.X.SX32 R23, R45, R3, 0x1, P3 ;  /* 0x000000032d177211 */ /* 0x000fc600018f0eff */
[----:B------:R-:W-:Y:S01]  /*12af0*/  STL.64 [R1+0x1d0], R204 ;  /* 0x0001d0cc01007387 */ /* 0x000fe20000100a00 */
[----:B------:R-:W-:-:S03]  /*12b00*/  LEA.HI.X.SX32 R9, R41, R3, 0x1, P4 ;  /* 0x0000000329097211 */ /* 0x000fc600020f0eff */
[----:B------:R-:W-:Y:S01]  /*12b10*/  STL.64 [R1+0x1c8], R216 ;  /* 0x0001c8d801007387 */ /* 0x000fe20000100a00 */
[----:B------:R-:W-:-:S03]  /*12b20*/  LEA R198, P3, R42, R36, 0x1 ;  /* 0x000000242ac67211 */ /* 0x000fc600078608ff */
[----:B------:R-:W-:Y:S01]  /*12b30*/  STL.64 [R1+0x1c0], R14 ;  /* 0x0001c00e01007387 */ /* 0x000fe20000100a00 */
[----:B------:R-:W-:Y:S02]  /*12b40*/  LEA.HI.X.SX32 R237, R37, R3, 0x1, P5 ;  /* 0x0000000325ed7211 */ /* 0x000fe400028f0eff */
[-C--:B------:R-:W-:Y:S01]  /*12b50*/  LEA R20, P4, R39, R36.reuse, 0x1 ;  /* 0x0000002427147211 */ /* 0x080fe200078808ff */
[----:B------:R-:W-:Y:S01]  /*12b60*/  STL.64 [R1+0x1b8], R240 ;  /* 0x0001b8f001007387 */ /* 0x000fe20000100a00 */
[----:B------:R-:W-:-:S03]  /*12b70*/  LEA R6, P5, R38, R36, 0x1 ;  /* 0x0000002426067211 */ /* 0x000fc600078a08ff */
[----:B------:R-:W-:Y:S01]  /*12b80*/  STL.64 [R1+0x1b0], R202 ;  /* 0x0001b0ca01007387 */ /* 0x000fe20000100a00 */
[----:B------:R-:W-:-:S03]  /*12b90*/  LEA.HI.X.SX32 R199, R42, R3, 0x1, P3 ;  /* 0x000000032ac77211 */ /* 0x000fc600018f0eff */
[----:B------:R-:W-:Y:S01]  /*12ba0*/  STL.64 [R1+0x1a8], R214 ;  /* 0x0001a8d601007387 */ /* 0x000fe20000100a00 */
[----:B------:R-:W-:-:S03]  /*12bb0*/  LEA.HI.X.SX32 R21, R39, R3, 0x1, P4 ;  /* 0x0000000327157211 */ /* 0x000fc600020f0eff */
[----:B------:R-:W-:Y:S01]  /*12bc0*/  STL.64 [R1+0x1a0], R10 ;  /* 0x0001a00a01007387 */ /* 0x000fe20000100a00 */
[----:B------:R-:W-:-:S03]  /*12bd0*/  LEA.HI.X.SX32 R7, R38, R3, 0x1, P5 ;  /* 0x0000000326077211 */ /* 0x000fc600028f0eff */
        /* <DEDUP_REMOVED lines=8> */
[----:B-1----:R-:W3:Y:S01]  /*12c60*/  LDL.64 R12, [R1+0x5f0] ;  /* 0x0005f000010c7983 */ /* 0x002ee20000100a00 */
[----:B0-----:R-:W-:-:S02]  /*12c70*/  LEA R43, R4, R38, 0x1 ;  /* 0x00000026042b7211 */ /* 0x001fc400078e08ff */
[----:B------:R-:W0:Y:S01]  /*12c80*/  LDC R4, c[0x0][0x3d8] ;  /* 0x0000f600ff047b82 */ /* 0x000e220000000800 */
[----:B------:R-:W3:Y:S01]  /*12c90*/  LDL.64 R30, [R1+0x470] ;  /* 0x00047000011e7983 */ /* 0x000ee20000100a00 */
[----:B------:R-:W-:-:S03]  /*12ca0*/  PRMT R57, RZ, 0x7610, R57 ;  /* 0x00007610ff397816 */ /* 0x000fc60000000039 */
[----:B------:R-:W3:Y:S04]  /*12cb0*/  LDL.64 R28, [R1+0x450] ;  /* 0x00045000011c7983 */ /* 0x000ee80000100a00 */
[----:B--2---:R-:W2:Y:S04]  /*12cc0*/  LDL.64 R224, [R1+0x430] ;  /* 0x0004300001e07983 */ /* 0x004ea80000100a00 */
[----:B------:R-:W2:Y:S04]  /*12cd0*/  LDL.64 R208, [R1+0x410] ;  /* 0x0004100001d07983 */ /* 0x000ea80000100a00 */
[----:B------:R-:W2:Y:S04]  /*12ce0*/  LDL.64 R228, [R1+0x3f0] ;  /* 0x0003f00001e47983 */ /* 0x000ea80000100a00 */
[----:B------:R-:W2:Y:S01]  /*12cf0*/  LDL.64 R250, [R1+0x3d0] ;  /* 0x0003d00001fa7983 */ /* 0x000ea20000100a00 */
[----:B0-----:R-:W-:-:S02]  /*12d00*/  IMAD R40, R4, 0x2, R43 ;  /* 0x0000000204287824 */ /* 0x001fc400078e022b */
[----:B------:R-:W0:Y:S02]  /*12d10*/  LDC R4, c[0x0][0x3d8] ;  /* 0x0000f600ff047b82 */ /* 0x000e240000000800 */
[----:B0-----:R-:W-:-:S06]  /*12d20*/  IMAD R37, R4, 0x2, R40 ;  /* 0x0000000204257824 */ /* 0x001fcc00078e0228 */
[----:B------:R-:W0:Y:S02]  /*12d30*/  LDC R4, c[0x0][0x3d8] ;  /* 0x0000f600ff047b82 */ /* 0x000e240000000800 */
[----:B0-----:R-:W-:-:S06]  /*12d40*/  IMAD R39, R4, 0x2, R37 ;  /* 0x0000000204277824 */ /* 0x001fcc00078e0225 */
[----:B------:R-:W0:Y:S01]  /*12d50*/  LDC R4, c[0x0][0x3d8] ;  /* 0x0000f600ff047b82 */ /* 0x000e220000000800 */
[----:B------:R-:W-:Y:S02]  /*12d60*/  LEA R248, P4, R40, R36, 0x1 ;  /* 0x0000002428f87211 */ /* 0x000fe400078808ff */
[----:B0-----:R-:W-:-:S05]  /*12d70*/  LEA R38, R4, R39, 0x1 ;  /* 0x0000002704267211 */ /* 0x001fca00078e08ff */
[----:B------:R-:W0:Y:S01]  /*12d80*/  LDC R4, c[0x0][0x3d8] ;  /* 0x0000f600ff047b82 */ /* 0x000e220000000800 */
[-C--:B------:R-:W-:Y:S02]  /*12d90*/  LEA R234, P3, R43, R36.reuse, 0x1 ;  /* 0x000000242bea7211 */ /* 0x080fe400078608ff */
[-C--:B------:R-:W-:Y:S02]  /*12da0*/  LEA.HI.X.SX32 R249, R40, R3.reuse, 0x1, P4 ;  /* 0x0000000328f97211 */ /* 0x080fe400020f0eff */
[-C--:B------:R-:W-:Y:S02]  /*12db0*/  LEA R212, P5, R37, R36.reuse, 0x1 ;  /* 0x0000002425d47211 */ /* 0x080fe400078a08ff */
[-C--:B------:R-:W-:Y:S02]  /*12dc0*/  LEA.HI.X.SX32 R235, R43, R3.reuse, 0x1, P3 ;  /* 0x000000032beb7211 */ /* 0x080fe400018f0eff */
[-C--:B------:R-:W-:Y:S02]  /*12dd0*/  LEA.HI.X.SX32 R213, R37, R3.reuse, 0x1, P5 ;  /* 0x0000000325d57211 */ /* 0x080fe400028f0eff */
[CC--:B------:R-:W-:Y:S01]  /*12de0*/  LEA R232, P4, R38.reuse, R36.reuse, 0x1 ;  /* 0x0000002426e87211 */ /* 0x0c0fe200078808ff */
[----:B------:R-:W-:Y:S03]  /*12df0*/  STL.64 [R1+0x158], R234 ;  /* 0x000158ea01007387 */ /* 0x000fe60000100a00 */
[----:B------:R-:W-:Y:S01]  /*12e00*/  LEA.HI.X.SX32 R233, R38, R3, 0x1, P4 ;  /* 0x0000000326e97211 */ /* 0x000fe200020f0eff */
[----:B0-----:R-:W-:Y:S01]  /*12e10*/  IMAD R40, R4, 0x2, R38 ;  /* 0x0000000204287824 */ /* 0x001fe200078e0226 */
[----:B------:R-:W-:-:S04]  /*12e20*/  LEA R4, P3, R39, R36, 0x1 ;  /* 0x0000002427047211 */ /* 0x000fc800078608ff */
[C---:B------:R-:W-:Y:S02]  /*12e30*/  LEA R246, P5, R40.reuse, R36, 0x1 ;  /* 0x0000002428f67211 */ /* 0x040fe400078a08ff */
[-C--:B------:R-:W-:Y:S01]  /*12e40*/  LEA.HI.X.SX32 R5, R39, R3.reuse, 0x1, P3 ;  /* 0x0000000327057211 */ /* 0x080fe200018f0eff */
[----:B------:R-:W-:Y:S01]  /*12e50*/  STL.64 [R1+0x150], R248 ;  /* 0x000150f801007387 */ /* 0x000fe20000100a00 */
[----:B------:R-:W-:-:S03]  /*12e60*/  LEA.HI.X.SX32 R247, R40, R3, 0x1, P5 ;  /* 0x0000000328f77211 */ /* 0x000fc600028f0eff */
[----:B------:R-:W-:Y:S04]  /*12e70*/  STL.64 [R1+0x148], R212 ;  /* 0x000148d401007387 */ /* 0x000fe80000100a00 */
[----:B------:R-:W-:Y:S04]  /*12e80*/  STL.64 [R1+0x140], R4 ;  /* 0x0001400401007387 */ /* 0x000fe80000100a00 */
[----:B------:R-:W-:Y:S04]  /*12e90*/  STL.64 [R1+0x138], R232 ;  /* 0x000138e801007387 */ /* 0x000fe80000100a00 */
[----:B------:R-:W-:Y:S04]  /*12ea0*/  STL.64 [R1+0x130], R246 ;  /* 0x000130f601007387 */ /* 0x000fe80000100a00 */
[----:B------:R-:W2:Y:S04]  /*12eb0*/  LDL.64 R244, [R1+0x5d0] ;  /* 0x0005d00001f47983 */ /* 0x000ea80000100a00 */
[----:B------:R-:W4:Y:S04]  /*12ec0*/  LDL.64 R226, [R1+0x5b0] ;  /* 0x0005b00001e27983 */ /* 0x000f280000100a00 */
[----:B------:R-:W4:Y:S04]  /*12ed0*/  LDL.64 R24, [R1+0x570] ;  /* 0x0005700001187983 */ /* 0x000f280000100a00 */
[----:B------:R-:W4:Y:S04]  /*12ee0*/  LDL.64 R26, [R1+0x550] ;  /* 0x00055000011a7983 */ /* 0x000f280000100a00 */
[----:B------:R-:W4:Y:S04]  /*12ef0*/  LDL.64 R16, [R1+0x490] ;  /* 0x0004900001107983 */ /* 0x000f280000100a00 */
[----:B------:R-:W4:Y:S01]  /*12f00*/  LDL.64 R18, [R1+0x4b0] ;  /* 0x0004b00001127983 */ /* 0x000f220000100a00 */
[----:B------:R-:W-:-:S02]  /*12f10*/  PRMT R56, RZ, 0x7610, R56 ;  /* 0x00007610ff387816 */ /* 0x000fc40000000038 */
[----:B------:R-:W-:Y:S01]  /*12f20*/  PRMT R55, RZ, 0x7610, R55 ;  /* 0x00007610ff377816 */ /* 0x000fe20000000037 */
[----:B------:R-:W4:Y:S01]  /*12f30*/  LDL.64 R206, [R1+0x530] ;  /* 0x0005300001ce7983 */ /* 0x000f220000100a00 */
[----:B------:R-:W-:Y:S02]  /*12f40*/  PRMT R54, RZ, 0x7610, R54 ;  /* 0x00007610ff367816 */ /* 0x000fe40000000036 */
[----:B------:R-:W-:Y:S01]  /*12f50*/  PRMT R53, RZ, 0x7610, R53 ;  /* 0x00007610ff357816 */ /* 0x000fe20000000035 */
[----:B------:R-:W4:Y:S01]  /*12f60*/  LDL.64 R138, [R1+0x510] ;  /* 0x00051000018a7983 */ /* 0x000f220000100a00 */
[----:B------:R-:W-:Y:S02]  /*12f70*/  PRMT R52, RZ, 0x7610, R52 ;  /* 0x00007610ff347816 */ /* 0x000fe40000000034 */
[----:B------:R-:W-:Y:S01]  /*12f80*/  PRMT R44, RZ, 0x7610, R44 ;  /* 0x00007610ff2c7816 */ /* 0x000fe2000000002c */
[----:B------:R-:W4:Y:S01]  /*12f90*/  LDL.64 R34, [R1+0x4f0] ;  /* 0x0004f00001227983 */ /* 0x000f220000100a00 */
[----:B------:R-:W-:-:S03]  /*12fa0*/  PRMT R46, RZ, 0x7610, R46 ;  /* 0x00007610ff2e7816 */ /* 0x000fc6000000002e */
[----:B------:R-:W4:Y:S04]  /*12fb0*/  LDL.64 R32, [R1+0x4d0] ;  /* 0x0004d00001207983 */ /* 0x000f280000100a00 */
[----:B------:R-:W4:Y:S04]  /*12fc0*/  LDL.64 R230, [R1+0x3b0] ;  /* 0x0003b00001e67983 */ /* 0x000f280000100a00 */
[----:B------:R-:W4:Y:S04]  /*12fd0*/  LDL.64 R140, [R1+0x390] ;  /* 0x00039000018c7983 */ /* 0x000f280000100a00 */
[----:B------:R-:W4:Y:S04]  /*12fe0*/  LDL.64 R144, [R1+0x370] ;  /* 0x0003700001907983 */ /* 0x000f280000100a00 */
[----:B------:R-:W4:Y:S04]  /*12ff0*/  LDL.64 R142, [R1+0x350] ;  /* 0x00035000018e7983 */ /* 0x000f280000100a00 */
[----:B------:R-:W4:Y:S04]  /*13000*/  LDL.64 R146, [R1+0x330] ;  /* 0x0003300001927983 */ /* 0x000f280000100a00 */
[----:B------:R-:W4:Y:S04]  /*13010*/  LDL.64 R148, [R1+0x308] ;  /* 0x0003080001947983 */ /* 0x000f280000100a00 */
[----:B---3--:R-:W3:Y:S01]  /*13020*/  @P1 LDG.E.U16 R57, desc[UR10][R12.64] ;  /* 0x0000000a0c391981 */ /* 0x008ee2000c1e1500 */
[----:B------:R-:W-:-:S03]  /*13030*/  PRMT R47, RZ, 0x7610, R47 ;  /* 0x00007610ff2f7816 */ /* 0x000fc6000000002f */
[----:B------:R-:W3:Y:S04]  /*13040*/  @P1 LDG.E.U16 R44, desc[UR10][R28.64] ;  /* 0x0000000a1c2c1981 */ /* 0x000ee8000c1e1500 */
[----:B------:R-:W3:Y:S04]  /*13050*/  LDL.64 R12, [R1+0x590] ;  /* 0x00059000010c7983 */ /* 0x000ee80000100a00 */
[----:B--2---:R-:W2:Y:S04]  /*13060*/  @P1 LDG.E.U16 R56, desc[UR10][R244.64] ;  /* 0x0000000af4381981 */ /* 0x004ea8000c1e1500 */
[----:B----4-:R-:W4:Y:S04]  /*13070*/  @P1 LDG.E.U16 R55, desc[UR10][R226.64] ;  /* 0x0000000ae2371981 */ /* 0x010f28000c1e1500 */
[----:B------:R-:W2:Y:S04]  /*13080*/  @P1 LDG.E.U16 R53, desc[UR10][R24.64] ;  /* 0x0000000a18351981 */ /* 0x000ea8000c1e1500 */
[----:B------:R-:W2:Y:S04]  /*13090*/  LDL.LU.64 R244, [R1+0x13e8] ;  /* 0x0013e80001f47983 */ /* 0x000ea80000300a00 */
[----:B------:R-:W2:Y:S04]  /*130a0*/  LDL.LU.64 R226, [R1+0x13e0] ;  /* 0x0013e00001e27983 */ /* 0x000ea80000300a00 */
[----:B------:R-:W2:Y:S04]  /*130b0*/  @P1 LDG.E.U16 R52, desc[UR10][R26.64] ;  /* 0x0000000a1a341981 */ /* 0x000ea8000c1e1500 */
[----:B------:R-:W2:Y:S04]  /*130c0*/  @P1 LDG.E.U16 R46, desc[UR10][R16.64] ;  /* 0x0000000a102e1981 */ /* 0x000ea8000c1e1500 */
[----:B------:R-:W2:Y:S04]  /*130d0*/  @P1 LDG.E.U16 R47, desc[UR10][R18.64] ;  /* 0x0000000a122f1981 */ /* 0x000ea8000c1e1500 */
[----:B---3--:R-:W3:Y:S04]  /*130e0*/  @P1 LDG.E.U16 R54, desc[UR10][R12.64] ;  /* 0x0000000a0c361981 */ /* 0x008ee8000c1e1500 */
[----:B------:R-:W2:Y:S04]  /*130f0*/  LDL.LU.64 R12, [R1+0x13d8] ;  /* 0x0013d800010c7983 */ /* 0x000ea80000300a00 */
[----:B------:R-:W2:Y:S04]  /*13100*/  LDL.LU.64 R24, [R1+0x13d0] ;  /* 0x0013d00001187983 */ /* 0x000ea80000300a00 */
[----:B------:R-:W2:Y:S04]  /*13110*/  LDL.LU.64 R26, [R1+0x13c8] ;  /* 0x0013c800011a7983 */ /* 0x000ea80000300a00 */
[----:B------:R-:W2:Y:S04]  /*13120*/  LDL.64 R28, [R1+0xa00] ;  /* 0x000a0000011c7983 */ /* 0x000ea80000100a00 */
[----:B------:R-:W3:Y:S04]  /*13130*/  LDL.64 R16, [R1+0x9e8] ;  /* 0x0009e80001107983 */ /* 0x000ee80000100a00 */
[----:B------:R-:W4:Y:S01]  /*13140*/  LDL.64 R18, [R1+0x9f8] ;  /* 0x0009f80001127983 */ /* 0x000f220000100a00 */
[----:B------:R-:W-:-:S02]  /*13150*/  PRMT R50, RZ, 0x7610, R50 ;  /* 0x00007610ff327816 */ /* 0x000fc40000000032 */
[----:B------:R-:W-:Y:S02]  /*13160*/  PRMT R49, RZ, 0x7610, R49 ;  /* 0x00007610ff317816 */ /* 0x000fe40000000031 */
[----:B------:R-:W-:Y:S02]  /*13170*/  PRMT R48, RZ, 0x7610, R48 ;  /* 0x00007610ff307816 */ /* 0x000fe40000000030 */
[----:B------:R-:W-:Y:S01]  /*13180*/  PRMT R45, RZ, 0x7610, R45 ;  /* 0x00007610ff2d7816 */ /* 0x000fe2000000002d */
[----:B------:R-:W4:Y:S01]  /*13190*/  @P1 LDG.E.U16 R50, desc[UR10][R138.64] ;  /* 0x0000000a8a321981 */ /* 0x000f22000c1e1500 */
[----:B------:R-:W-:Y:S02]  /*131a0*/  PRMT R37, RZ, 0x7610, R37 ;  /* 0x00007610ff257816 */ /* 0x000fe40000000025 */
[----:B------:R-:W-:Y:S01]  /*131b0*/  PRMT R3, RZ, 0x7610, R3 ;  /* 0x00007610ff037816 */ /* 0x000fe20000000003 */
[----:B------:R-:W4:Y:S01]  /*131c0*/  @P1 LDG.E.U16 R49, desc[UR10][R34.64] ;  /* 0x0000000a22311981 */ /* 0x000f22000c1e1500 */
[----:B------:R-:W-:-:S03]  /*131d0*/  PRMT R58, RZ, 0x7610, R58 ;  /* 0x00007610ff3a7816 */ /* 0x000fc6000000003a */
[----:B------:R-:W4:Y:S04]  /*131e0*/  @P1 LDG.E.U16 R48, desc[UR10][R32.64] ;  /* 0x0000000a20301981 */ /* 0x000f28000c1e1500 */
[----:B------:R-:W4:Y:S04]  /*131f0*/  @P1 LDG.E.U16 R45, desc[UR10][R30.64] ;  /* 0x0000000a1e2d1981 */ /* 0x000f28000c1e1500 */
[----:B------:R-:W4:Y:S04]  /*13200*/  LDL.64 R138, [R1+0xa28] ;  /* 0x000a2800018a7983 */ /* 0x000f280000100a00 */
[----:B------:R-:W4:Y:S04]  /*13210*/  LDL.64 R34, [R1+0xa20] ;  /* 0x000a200001227983 */ /* 0x000f280000100a00 */
[----:B------:R-:W4:Y:S04]  /*13220*/  LDL.64 R32, [R1+0xa18] ;  /* 0x000a180001207983 */ /* 0x000f280000100a00 */
[----:B------:R-:W4:Y:S04]  /*13230*/  LDL.64 R30, [R1+0xa08] ;  /* 0x000a0800011e7983 */ /* 0x000f280000100a00 */
[----:B------:R-:W4:Y:S04]  /*13240*/  @P1 LDG.E.U16 R37, desc[UR10][R144.64] ;  /* 0x0000000a90251981 */ /* 0x000f28000c1e1500 */
[----:B------:R-:W4:Y:S04]  /*13250*/  @P1 LDG.E.U16 R3, desc[UR10][R146.64] ;  /* 0x0000000a92031981 */ /* 0x000f28000c1e1500 */
[----:B------:R-:W4:Y:S04]  /*13260*/  @P1 LDG.E.U16 R58, desc[UR10][R148.64] ;  /* 0x0000000a943a1981 */ /* 0x000f28000c1e1500 */
[----:B------:R-:W4:Y:S04]  /*13270*/  LDL.64 R144, [R1+0x9d8] ;  /* 0x0009d80001907983 */ /* 0x000f280000100a00 */
[----:B------:R-:W4:Y:S04]  /*13280*/  LDL.64 R146, [R1+0x9c8] ;  /* 0x0009c80001927983 */ /* 0x000f280000100a00 */
[----:B------:R-:W4:Y:S04]  /*13290*/  LDL.64 R148, [R1+0x9c0] ;  /* 0x0009c00001947983 */ /* 0x000f280000100a00 */
[----:B--2---:R-:W2:Y:S04]  /*132a0*/  @P1 LDG.E.U16 R195, desc[UR10][R28.64] ;  /* 0x0000000a1cc31981 */ /* 0x004ea8000c1e1500 */
[----:B---3--:R-:W3:Y:S04]  /*132b0*/  @P1 LDG.E.U16 R130, desc[UR10][R16.64] ;  /* 0x0000000a10821981 */ /* 0x008ee8000c1e1500 */
[----:B----4-:R-:W4:Y:S04]  /*132c0*/  @P1 LDG.E.U16 R221, desc[UR10][R18.64] ;  /* 0x0000000a12dd1981 */ /* 0x010f28000c1e1500 */
        /* <DEDUP_REMOVED lines=11> */
[----:B------:R-:W-:-:S02]  /*13380*/  PRMT R38, RZ, 0x7610, R38 ;  /* 0x00007610ff267816 */ /* 0x000fc40000000026 */
[----:B------:R-:W-:Y:S01]  /*13390*/  PRMT R36, RZ, 0x7610, R36 ;  /* 0x00007610ff247816 */ /* 0x000fe20000000024 */
[----:B------:R-:W4:Y:S04]  /*133a0*/  @P1 LDG.E.U16 R42, desc[UR10][R208.64] ;  /* 0x0000000ad02a1981 */ /* 0x000f28000c1e1500 */
        /* <DEDUP_REMOVED lines=9> */
[----:B------:R-:W4:Y:S04]  /*13440*/  LDL.64 R250, [R1+0x2e8] ;  /* 0x0002e80001fa7983 */ /* 0x000f280000100a00 */
        /* <DEDUP_REMOVED lines=11> */
[----:B------:R-:W4:Y:S04]  /*13500*/  @P1 LDG.E.U16 R220, desc[UR10][R144.64] ;  /* 0x0000000a90dc1981 */ /* 0x000f28000c1e1500 */
[----:B------:R-:W4:Y:S04]  /*13510*/  @P1 LDG.E.U16 R129, desc[UR10][R146.64] ;  /* 0x0000000a92811981 */ /* 0x000f28000c1e1500 */
[----:B------:R-:W4:Y:S04]  /*13520*/  @P1 LDG.E.U16 R193, desc[UR10][R148.64] ;  /* 0x0000000a94c11981 */ /* 0x000f28000c1e1500 */
[----:B--2---:R-:W2:Y:S04]  /*13530*/  @P1 LDG.E.U16 R194, desc[UR10][R28.64] ;  /* 0x0000000a1cc21981 */ /* 0x004ea8000c1e1500 */
[----:B---3--:R-:W3:Y:S04]  /*13540*/  @P1 LDG.E.U16 R187, desc[UR10][R16.64] ;  /* 0x0000000a10bb1981 */ /* 0x008ee8000c1e1500 */
[----:B----4-:R-:W4:Y:S04]  /*13550*/  @P1 LDG.E.U16 R123, desc[UR10][R18.64] ;  /* 0x0000000a127b1981 */ /* 0x010f28000c1e1500 */
[----:B------:R-:W2:Y:S04]  /*13560*/  LDL.LU.64 R28, [R1+0x13c0] ;  /* 0x0013c000011c7983 */ /* 0x000ea80000300a00 */
[----:B------:R-:W3:Y:S04]  /*13570*/  LDL.LU.64 R144, [R1+0x13b8] ;  /* 0x0013b80001907983 */ /* 0x000ee80000300a00 */
[----:B------:R-:W3:Y:S04]  /*13580*/  LDL.LU.64 R146, [R1+0x13b0] ;  /* 0x0013b00001927983 */ /* 0x000ee80000300a00 */
[----:B------:R-:W3:Y:S04]  /*13590*/  LDL.LU.64 R148, [R1+0x13a8] ;  /* 0x0013a80001947983 */ /* 0x000ee80000300a00 */
[----:B------:R-:W3:Y:S04]  /*135a0*/  LDL.64 R16, [R1+0x8b8] ;  /* 0x0008b80001107983 */ /* 0x000ee80000100a00 */
[----:B------:R-:W4:Y:S01]  /*135b0*/  LDL.64 R18, [R1+0x8c8] ;  /* 0x0008c80001127983 */ /* 0x000f220000100a00 */
[----:B------:R-:W-:-:S02]  /*135c0*/  PRMT R60, RZ, 0x7610, R60 ;  /* 0x00007610ff3c7816 */ /* 0x000fc4000000003c */
[----:B------:R-:W-:-:S04]  /*135d0*/  PRMT R61, RZ, 0x7610, R61 ;  /* 0x00007610ff3d7816 */ /* 0x000fc8000000003d */
[----:B------:R-:W4:Y:S01]  /*135e0*/  @P1 LDG.E.U16 R60, desc[UR10][R20.64] ;  /* 0x0000000a143c1981 */ /* 0x000f22000c1e1500 */
[----:B------:R-:W-:-:S03]  /*135f0*/  PRMT R74, RZ, 0x7610, R74 ;  /* 0x00007610ff4a7816 */ /* 0x000fc6000000004a */
[----:B------:R-:W4:Y:S01]  /*13600*/  @P1 LDG.E.U16 R61, desc[UR10][R22.64] ;  /* 0x0000000a163d1981 */ /* 0x000f22000c1e1500 */
[----:B------:R-:W-:-:S03]  /*13610*/  PRMT R126, RZ, 0x7610, R126 ;  /* 0x00007610ff7e7816 */ /* 0x000fc6000000007e */
[----:B------:R-:W4:Y:S01]  /*13620*/  LDL.64 R20, [R1+0x6c8] ;  /* 0x0006c80001147983 */ /* 0x000f220000100a00 */
[----:B------:R-:W-:-:S03]  /*13630*/  PRMT R72, RZ, 0x7610, R72 ;  /* 0x00007610ff487816 */ /* 0x000fc60000000048 */
[----:B------:R-:W4:Y:S01]  /*13640*/  LDL.64 R22, [R1+0x6e0] ;  /* 0x0006e00001167983 */ /* 0x000f220000100a00 */
[----:B------:R-:W-:-:S03]  /*13650*/  PRMT R68, RZ, 0x7610, R68 ;  /* 0x00007610ff447816 */ /* 0x000fc60000000044 */
[----:B------:R-:W4:Y:S04]  /*13660*/  @P1 LDG.E.U16 R72, desc[UR10][R26.64] ;  /* 0x0000000a1a481981 */ /* 0x000f28000c1e1500 */
[----:B------:R-:W4:Y:S04]  /*13670*/  @P1 LDG.E.U16 R68, desc[UR10][R12.64] ;  /* 0x0000000a0c441981 */ /* 0x000f28000c1e1500 */
[----:B------:R-:W4:Y:S04]  /*13680*/  LDL.64 R26, [R1+0x708] ;  /* 0x00070800011a7983 */ /* 0x000f280000100a00 */
[----:B------:R-:W4:Y:S04]  /*13690*/  LDL.64 R12, [R1+0x6e8] ;  /* 0x0006e800010c7983 */ /* 0x000f280000100a00 */
[----:B------:R-:W4:Y:S04]  /*136a0*/  @P1 LDG.E.U16 R127, desc[UR10][R208.64] ;  /* 0x0000000ad07f1981 */ /* 0x000f28000c1e1500 */
        /* <DEDUP_REMOVED lines=10> */
[----:B------:R-:W4:Y:S04]  /*13750*/  LDL.64 R138, [R1+0x760] ;  /* 0x00076000018a7983 */ /* 0x000f280000100a00 */
[----:B------:R-:W4:Y:S04]  /*13760*/  @P1 LDG.E.U16 R190, desc[UR10][R140.64] ;  /* 0x0000000a8cbe1981 */ /* 0x000f28000c1e1500 */
[----:B------:R-:W4:Y:S04]  /*13770*/  LDL.64 R30, [R1+0x728] ;  /* 0x00072800011e7983 */ /* 0x000f280000100a00 */
[----:B------:R-:W4:Y:S04]  /*13780*/  LDL.64 R142, [R1+0x780] ;  /* 0x00078000018e7983 */ /* 0x000f280000100a00 */
[----:B------:R-:W4:Y:S04]  /*13790*/  LDL.64 R140, [R1+0x768] ;  /* 0x00076800018c7983 */ /* 0x000f280000100a00 */
[----:B--2---:R-:W2:Y:S04]  /*137a0*/  @P1 LDG.E.U16 R74, desc[UR10][R28.64] ;  /* 0x0000000a1c4a1981 */ /* 0x004ea8000c1e1500 */
[----:B------:R-:W2:Y:S04]  /*137b0*/  LDL.64 R28, [R1+0x720] ;  /* 0x00072000011c7983 */ /* 0x000ea80000100a00 */
[----:B---3--:R-:W3:Y:S04]  /*137c0*/  @P1 LDG.E.U16 R185, desc[UR10][R16.64] ;  /* 0x0000000a10b91981 */ /* 0x008ee8000c1e1500 */
[----:B----4-:R-:W4:Y:S04]  /*137d0*/  @P1 LDG.E.U16 R121, desc[UR10][R18.64] ;  /* 0x0000000a12791981 */ /* 0x010f28000c1e1500 */
[----:B------:R-:W3:Y:S04]  /*137e0*/  LDL.64 R16, [R1+0x6a8] ;  /* 0x0006a80001107983 */ /* 0x000ee80000100a00 */
[----:B------:R-:W4:Y:S01]  /*137f0*/  LDL.64 R18, [R1+0x6c0] ;  /* 0x0006c00001127983 */ /* 0x000f220000100a00 */
[----:B------:R-:W-:-:S03]  /*13800*/  PRMT R70, RZ, 0x7610, R70 ;  /* 0x00007610ff467816 */ /* 0x000fc60000000046 */
[----:B------:R0:W-:Y:S01]  /*13810*/  STS.U16 [R196+UR9+0x14c00], R80 ;  /* 0x014c0050c4007988 */ /* 0x0001e20008000409 */
[----:B------:R-:W-:-:S03]  /*13820*/  PRMT R112, RZ, 0x7610, R112 ;  /* 0x00007610ff707816 */ /* 0x000fc60000000070 */
[----:B------:R1:W-:Y:S01]  /*13830*/  STS.U16 [R196+UR9+0x15400], R78 ;  /* 0x0154004ec4007988 */ /* 0x0003e20008000409 */
[----:B------:R-:W-:-:S03]  /*13840*/  PRMT R186, RZ, 0x7610, R186 ;  /* 0x00007610ffba7816 */ /* 0x000fc600000000ba */
[----:B------:R1:W-:Y:S01]  /*13850*/  STS.U16 [R196+UR9+0x15c00], R76 ;  /* 0x015c004cc4007988 */ /* 0x0003e20008000409 */
[----:B0-----:R-:W-:Y:S02]  /*13860*/  PRMT R80, RZ, 0x7610, R80 ;  /* 0x00007610ff507816 */ /* 0x001fe40000000050 */
[----:B------:R-:W-:Y:S01]  /*13870*/  PRMT R192, RZ, 0x7610, R192 ;  /* 0x00007610ffc07816 */ /* 0x000fe200000000c0 */
[----:B------:R-:W4:Y:S01]  /*13880*/  @P1 LDG.E.U16 R70, desc[UR10][R24.64] ;  /* 0x0000000a18461981 */ /* 0x000f22000c1e1500 */
[----:B-1----:R-:W-:Y:S02]  /*13890*/  PRMT R78, RZ, 0x7610, R78 ;  /* 0x00007610ff4e7816 */ /* 0x002fe4000000004e */
[----:B------:R-:W-:Y:S01]  /*138a0*/  PRMT R177, RZ, 0x7610, R177 ;  /* 0x00007610ffb17816 */ /* 0x000fe200000000b1 */
[----:B------:R-:W4:Y:S01]  /*138b0*/  @P1 LDG.E.U16 R80, desc[UR10][R148.64] ;  /* 0x0000000a94501981 */ /* 0x000f22000c1e1500 */
[----:B------:R-:W-:Y:S02]  /*138c0*/  PRMT R76, RZ, 0x7610, R76 ;  /* 0x00007610ff4c7816 */ /* 0x000fe4000000004c */
[----:B------:R-:W-:Y:S01]  /*138d0*/  PRMT R122, RZ, 0x7610, R122 ;  /* 0x00007610ff7a7816 */ /* 0x000fe2000000007a */
[----:B------:R-:W4:Y:S01]  /*138e0*/  @P1 LDG.E.U16 R78, desc[UR10][R146.64] ;  /* 0x0000000a924e1981 */ /* 0x000f22000c1e1500 */
[----:B------:R-:W-:-:S02]  /*138f0*/  PRMT R66, RZ, 0x7610, R66 ;  /* 0x00007610ff427816 */ /* 0x000fc40000000042 */
[----:B------:R-:W-:Y:S01]  /*13900*/  PRMT R113, RZ, 0x7610, R113 ;  /* 0x00007610ff717816 */ /* 0x000fe20000000071 */
[----:B------:R-:W4:Y:S01]  /*13910*/  @P1 LDG.E.U16 R76, desc[UR10][R144.64] ;  /* 0x0000000a904c1981 */ /* 0x000f22000c1e1500 */
[----:B------:R-:W-:-:S03]  /*13920*/  PRMT R117, RZ, 0x7610, R117 ;  /* 0x00007610ff757816 */ /* 0x000fc60000000075 */
[----:B------:R-:W4:Y:S01]  /*13930*/  LDL.64 R148, [R1+0x888] ;  /* 0x0008880001947983 */ /* 0x000f220000100a00 */
[----:B------:R-:W-:-:S03]  /*13940*/  PRMT R128, RZ, 0x7610, R128 ;  /* 0x00007610ff807816 */ /* 0x000fc60000000080 */
[----:B------:R-:W4:Y:S01]  /*13950*/  LDL.64 R146, [R1+0x810] ;  /* 0x0008100001927983 */ /* 0x000f220000100a00 */
[----:B------:R-:W-:-:S03]  /*13960*/  PRMT R178, RZ, 0x7610, R178 ;  /* 0x00007610ffb27816 */ /* 0x000fc600000000b2 */
[----:B------:R-:W4:Y:S04]  /*13970*/  LDL.64 R144, [R1+0x788] ;  /* 0x0007880001907983 */ /* 0x000f280000100a00 */
[----:B------:R-:W4:Y:S01]  /*13980*/  LDL.64 R24, [R1+0x700] ;  /* 0x0007000001187983 */ /* 0x000f220000100a00 */
[----:B------:R-:W-:-:S03]  /*13990*/  PRMT R181, RZ, 0x7610, R181 ;  /* 0x00007610ffb57816 */ /* 0x000fc600000000b5 */
[----:B------:R-:W4:Y:S01]  /*139a0*/  @P1 LDG.E.U16 R192, desc[UR10][R224.64] ;  /* 0x0000000ae0c01981 */ /* 0x000f22000c1e1500 */
[----:B------:R-:W-:-:S03]  /*139b0*/  PRMT R219, RZ, 0x7610, R219 ;  /* 0x00007610ffdb7816 */ /* 0x000fc600000000db */
[----:B------:R-:W4:Y:S04]  /*139c0*/  @P1 LDG.E.U16 R122, desc[UR10][R208.64] ;  /* 0x0000000ad07a1981 */ /* 0x000f28000c1e1500 */
[----:B------:R-:W4:Y:S01]  /*139d0*/  @P1 LDG.E.U16 R186, desc[UR10][R206.64] ;  /* 0x0000000aceba1981 */ /* 0x000f22000c1e1500 */
[----:B------:R-:W-:-:S03]  /*139e0*/  PRMT R182, RZ, 0x7610, R182 ;  /* 0x00007610ffb67816 */ /* 0x000fc600000000b6 */
[----:B------:R-:W4:Y:S01]  /*139f0*/  LDL.64 R224, [R1+0x648] ;  /* 0x0006480001e07983 */ /* 0x000f220000100a00 */
[----:B------:R-:W-:-:S03]  /*13a00*/  PRMT R116, RZ, 0x7610, R116 ;  /* 0x00007610ff747816 */ /* 0x000fc60000000074 */
[----:B------:R-:W4:Y:S04]  /*13a10*/  @P1 LDG.E.U16 R66, desc[UR10][R226.64] ;  /* 0x0000000ae2421981 */ /* 0x000f28000c1e1500 */
[----:B------:R-:W4:Y:S01]  /*13a20*/  LDL.64 R206, [R1+0x668] ;  /* 0x0006680001ce7983 */ /* 0x000f220000100a00 */
[----:B------:R-:W-:-:S03]  /*13a30*/  PRMT R64, RZ, 0x7610, R64 ;  /* 0x00007610ff407816 */ /* 0x000fc60000000040 */
[----:B------:R-:W4:Y:S01]  /*13a40*/  LDL.64 R208, [R1+0x608] ;  /* 0x0006080001d07983 */ /* 0x000f220000100a00 */
[----:B------:R-:W-:-:S03]  /*13a50*/  PRMT R118, RZ, 0x7610, R118 ;  /* 0x00007610ff767816 */ /* 0x000fc60000000076 */
[----:B------:R-:W4:Y:S04]  /*13a60*/  @P1 LDG.E.U16 R113, desc[UR10][R20.64] ;  /* 0x0000000a14711981 */ /* 0x000f28000c1e1500 */
        /* <DEDUP_REMOVED lines=18> */
[----:B------:R-:W4:Y:S04]  /*13b90*/  LDL.64 R230, [R1+0x528] ;  /* 0x0005280001e67983 */ /* 0x000f280000100a00 */
        /* <DEDUP_REMOVED lines=23> */
[----:B------:R-:W-:-:S02]  /*13d10*/  PRMT R120, RZ, 0x7610, R120 ;  /* 0x00007610ff787816 */ /* 0x000fc40000000078 */
[----:B------:R-:W-:Y:S01]  /*13d20*/  PRMT R119, RZ, 0x7610, R119 ;  /* 0x00007610ff777816 */ /* 0x000fe20000000077 */
[----:B------:R0:W-:Y:S01]  /*13d30*/  STS.U16 [R196+UR9+0x14400], R82 ;  /* 0x01440052c4007988 */ /* 0x0001e20008000409 */
[----:B------:R-:W-:Y:S02]  /*13d40*/  PRMT R184, RZ, 0x7610, R184 ;  /* 0x00007610ffb87816 */ /* 0x000fe400000000b8 */
[----:B------:R-:W-:Y:S02]  /*13d50*/  PRMT R179, RZ, 0x7610, R179 ;  /* 0x00007610ffb37816 */ /* 0x000fe400000000b3 */
[----:B------:R-:W-:Y:S02]  /*13d60*/  PRMT R111, RZ, 0x7610, R111 ;  /* 0x00007610ff6f7816 */ /* 0x000fe4000000006f */
[----:B------:R-:W-:Y:S02]  /*13d70*/  LOP3.LUT R242, R242, 0x90, R109, 0x78, !PT ;  /* 0x00000090f2f27812 */ /* 0x000fe400078e786d */
[----:B0-----:R-:W-:-:S02]  /*13d80*/  PRMT R82, RZ, 0x7610, R82 ;  /* 0x00007610ff527816 */ /* 0x001fc40000000052 */
        /* <DEDUP_REMOVED lines=8> */
[----:B------:R-:W4:Y:S01]  /*13e10*/  @P1 LDG.E.U16 R184, desc[UR10][R146.64] ;  /* 0x0000000a92b81981 */ /* 0x000f22000c1e1500 */
[----:B------:R-:W-:-:S03]  /*13e20*/  PRMT R104, RZ, 0x7610, R104 ;  /* 0x00007610ff687816 */ /* 0x000fc60000000068 */
[----:B------:R-:W4:Y:S01]  /*13e30*/  @P1 LDG.E.U16 R119, desc[UR10][R144.64] ;  /* 0x0000000a90771981 */ /* 0x000f22000c1e1500 */
[----:B------:R-:W-:-:S03]  /*13e40*/  PRMT R103, RZ, 0x7610, R103 ;  /* 0x00007610ff677816 */ /* 0x000fc60000000067 */
[----:B------:R-:W4:Y:S01]  /*13e50*/  @P1 LDG.E.U16 R179, desc[UR10][R24.64] ;  /* 0x0000000a18b31981 */ /* 0x000f22000c1e1500 */
[----:B------:R-:W-:-:S03]  /*13e60*/  PRMT R102, RZ, 0x7610, R102 ;  /* 0x00007610ff667816 */ /* 0x000fc60000000066 */
[----:B------:R-:W4:Y:S04]  /*13e70*/  LDL.64 R146, [R1+0x368] ;  /* 0x0003680001927983 */ /* 0x000f280000100a00 */
[----:B------:R-:W4:Y:S04]  /*13e80*/  LDL.64 R144, [R1+0x3a8] ;  /* 0x0003a80001907983 */ /* 0x000f280000100a00 */
[----:B------:R-:W4:Y:S04]  /*13e90*/  LDL.64 R24, [R1+0x388] ;  /* 0x0003880001187983 */ /* 0x000f280000100a00 */
[----:B------:R-:W4:Y:S04]  /*13ea0*/  LDL.64 R148, [R1+0x348] ;  /* 0x0003480001947983 */ /* 0x000f280000100a00 */
[----:B------:R-:W4:Y:S01]  /*13eb0*/  LDL.64 R250, [R1+0x328] ;  /* 0x0003280001fa7983 */ /* 0x000f220000100a00 */
[----:B------:R-:W-:-:S03]  /*13ec0*/  PRMT R101, RZ, 0x7610, R101 ;  /* 0x00007610ff657816 */ /* 0x000fc60000000065 */
[----:B------:R-:W4:Y:S01]  /*13ed0*/  @P1 LDG.E.U16 R110, desc[UR10][R206.64] ;  /* 0x0000000ace6e1981 */ /* 0x000f22000c1e1500 */
[----:B------:R-:W-:-:S03]  /*13ee0*/  PRMT R100, RZ, 0x7610, R100 ;  /* 0x00007610ff647816 */ /* 0x000fc60000000064 */
[----:B------:R-:W4:Y:S04]  /*13ef0*/  @P1 LDG.E.U16 R109, desc[UR10][R224.64] ;  /* 0x0000000ae06d1981 */ /* 0x000f28000c1e1500 */
[----:B------:R-:W4:Y:S04]  /*13f00*/  @P1 LDG.E.U16 R107, desc[UR10][R208.64] ;  /* 0x0000000ad06b1981 */ /* 0x000f28000c1e1500 */
[----:B------:R0:W-:Y:S04]  /*13f10*/  STS.U16 [R196+UR9+0x10000], R99 ;  /* 0x01000063c4007988 */ /* 0x0001e80008000409 */
[----:B------:R-:W4:Y:S04]  /*13f20*/  @P1 LDG.E.U16 R106, desc[UR10][R226.64] ;  /* 0x0000000ae26a1981 */ /* 0x000f28000c1e1500 */
[----:B------:R1:W-:Y:S01]  /*13f30*/  STS.U16 [R196+UR9+0x10400], R98 ;  /* 0x01040062c4007988 */ /* 0x0003e20008000409 */
[----:B0-----:R-:W-:-:S03]  /*13f40*/  PRMT R99, RZ, 0x7610, R99 ;  /* 0x00007610ff637816 */ /* 0x001fc60000000063 */
[----:B------:R-:W4:Y:S04]  /*13f50*/  @P1 LDG.E.U16 R105, desc[UR10][R20.64] ;  /* 0x0000000a14691981 */ /* 0x000f28000c1e1500 */
[----:B------:R0:W-:Y:S01]  /*13f60*/  STS.U16 [R196+UR9+0x10800], R97 ;  /* 0x01080061c4007988 */ /* 0x0001e20008000409 */
[----:B-1----:R-:W-:-:S03]  /*13f70*/  PRMT R98, RZ, 0x7610, R98 ;  /* 0x00007610ff627816 */ /* 0x002fc60000000062 */
        /* <DEDUP_REMOVED lines=22> */
[----:B------:R-:W4:Y:S01]  /*140e0*/  @P1 LDG.E.U16 R96, desc[UR10][R140.64] ;  /* 0x0000000a8c601981 */ /* 0x000f22000c1e1500 */
[----:B-1----:R-:W-:-:S03]  /*140f0*/  PRMT R90, RZ, 0x7610, R90 ;  /* 0x00007610ff5a7816 */ /* 0x002fc6000000005a */
[----:B------:R-:W4:Y:S04]  /*14100*/  @P1 LDG.E.U16 R94, desc[UR10][R212.64] ;  /* 0x0000000ad45e1981 */ /* 0x000f28000c1e1500 */
[----:B------:R-:W4:Y:S04]  /*14110*/  @P1 LDG.E.U16 R93, desc[UR10][R142.64] ;  /* 0x0000000a8e5d1981 */ /* 0x000f28000c1e1500 */
[----:B------:R-:W4:Y:S04]  /*14120*/  @P1 LDG.E.U16 R92, desc[UR10][R26.64] ;  /* 0x0000000a1a5c1981 */ /* 0x000f28000c1e1500 */
[----:B------:R-:W4:Y:S04]  /*14130*/  @P1 LDG.E.U16 R91, desc[UR10][R214.64] ;  /* 0x0000000ad65b1981 */ /* 0x000f28000c1e1500 */
[----:B------:R-:W4:Y:S04]  /*14140*/  @P1 LDG.E.U16 R90, desc[UR10][R12.64] ;  /* 0x0000000a0c5a1981 */ /* 0x000f28000c1e1500 */
[----:B--2---:R-:W2:Y:S04]  /*14150*/  @P1 LDG.E.U16 R95, desc[UR10][R28.64] ;  /* 0x0000000a1c5f1981 */ /* 0x004ea8000c1e1500 */
[----:B---3--:R-:W3:Y:S04]  /*14160*/  @P1 LDG.E.U16 R111, desc[UR10][R16.64] ;  /* 0x0000000a106f1981 */ /* 0x008ee8000c1e1500 */
[----:B----4-:R-:W4:Y:S04]  /*14170*/  @P1 LDG.E.U16 R108, desc[UR10][R18.64] ;  /* 0x0000000a126c1981 */ /* 0x010f28000c1e1500 */
[----:B------:R-:W2:Y:S04]  /*14180*/  LDL.LU.64 R16, [R1+0x13a0] ;  /* 0x0013a00001107983 */ /* 0x000ea80000300a00 */
        /* <DEDUP_REMOVED lines=21> */
[----:B------:R0:W-:Y:S04]  /*142e0*/  STS.U16 [R196+UR9+0x12800], R89 ;  /* 0x01280059c4007988 */ /* 0x0001e80008000409 */
[----:B------:R1:W-:Y:S04]  /*142f0*/  STS.U16 [R196+UR9+0x12c00], R88 ;  /* 0x012c0058c4007988 */ /* 0x0003e80008000409 */
[----:B------:R1:W-:Y:S01]  /*14300*/  STS.U16 [R196+UR9+0x13000], R87 ;  /* 0x01300057c4007988 */ /* 0x0003e20008000409 */
[----:B0-----:R-:W-:-:S03]  /*14310*/  PRMT R89, RZ, 0x7610, R89 ;  /* 0x00007610ff597816 */ /* 0x001fc60000000059 */
[----:B------:R0:W-:Y:S01]  /*14320*/  STS.U16 [R196+UR9+0x13400], R86 ;  /* 0x01340056c4007988 */ /* 0x0001e20008000409 */
[----:B-1----:R-:W-:Y:S02]  /*14330*/  PRMT R88, RZ, 0x7610, R88 ;  /* 0x00007610ff587816 */ /* 0x002fe40000000058 */
[----:B------:R-:W-:Y:S01]  /*14340*/  PRMT R87, RZ, 0x7610, R87 ;  /* 0x00007610ff577816 */ /* 0x000fe20000000057 */
[----:B------:R1:W-:Y:S01]  /*14350*/  STS.U16 [R196+UR9+0x13800], R85 ;  /* 0x01380055c4007988 */ /* 0x0003e20008000409 */
[----:B0-----:R-:W-:-:S03]  /*14360*/  PRMT R86, RZ, 0x7610, R86 ;  /* 0x00007610ff567816 */ /* 0x001fc60000000056 */
[----:B------:R-:W3:Y:S04]  /*14370*/  @P1 LDG.E.U16 R88, desc[UR10][R144.64] ;  /* 0x0000000a90581981 */ /* 0x000ee8000c1e1500 */
[----:B------:R-:W3:Y:S01]  /*14380*/  @P1 LDG.E.U16 R87, desc[UR10][R24.64] ;  /* 0x0000000a18571981 */ /* 0x000ee2000c1e1500 */
[----:B-1----:R-:W-:-:S03]  /*14390*/  PRMT R85, RZ, 0x7610, R85 ;  /* 0x00007610ff557816 */ /* 0x002fc60000000055 */
[----:B------:R-:W3:Y:S04]  /*143a0*/  @P1 LDG.E.U16 R86, desc[UR10][R146.64] ;  /* 0x0000000a92561981 */ /* 0x000ee8000c1e1500 */
[----:B------:R-:W3:Y:S04]  /*143b0*/  @P1 LDG.E.U16 R85, desc[UR10][R148.64] ;  /* 0x0000000a94551981 */ /* 0x000ee8000c1e1500 */
[----:B--2---:R-:W2:Y:S04]  /*143c0*/  @P1 LDG.E.U16 R89, desc[UR10][R12.64] ;  /* 0x0000000a0c591981 */ /* 0x004ea8000c1e1500 */
[----:B------:R-:W2:Y:S04]  /*143d0*/  LDL.64 R12, [R1+0x6a0] ;  /* 0x0006a000010c7983 */ /* 0x000ea80000100a00 */
[----:B------:R-:W3:Y:S04]  /*143e0*/  LDL.LU.64 R144, [R1+0x12f0] ;  /* 0x0012f00001907983 */ /* 0x000ee80000300a00 */
[----:B------:R-:W4:Y:S04]  /*143f0*/  LDL.LU.64 R24, [R1+0x12e8] ;  /* 0x0012e80001187983 */ /* 0x000f280000300a00 */
[----:B------:R-:W4:Y:S04]  /*14400*/  LDL.LU.64 R146, [R1+0x12e0] ;  /* 0x0012e00001927983 */ /* 0x000f280000300a00 */
[----:B------:R-:W4:Y:S01]  /*14410*/  LDL.LU.64 R148, [R1+0x12d8] ;  /* 0x0012d80001947983 */ /* 0x000f220000300a00 */
[----:B------:R-:W-:-:S03]  /*14420*/  PRMT R73, RZ, 0x7610, R73 ;  /* 0x00007610ff497816 */ /* 0x000fc60000000049 */
[----:B------:R0:W-:Y:S04]  /*14430*/  STS.U16 [R196+UR9+0x13c00], R84 ;  /* 0x013c0054c4007988 */ /* 0x0001e80008000409 */
[----:B------:R1:W-:Y:S04]  /*14440*/  STS.U16 [R196+UR9+0x16000], R75 ;  /* 0x0160004bc4007988 */ /* 0x0003e80008000409 */
[----:B------:R1:W-:Y:S01]  /*14450*/  STS.U16 [R196+UR9+0x15800], R77 ;  /* 0x0158004dc4007988 */ /* 0x0003e20008000409 */
[----:B0-----:R-:W-:-:S03]  /*14460*/  PRMT R84, RZ, 0x7610, R84 ;  /* 0x00007610ff547816 */ /* 0x001fc60000000054 */
[----:B------:R0:W-:Y:S01]  /*14470*/  STS.U16 [R196+UR9+0x15000], R79 ;  /* 0x0150004fc4007988 */ /* 0x0001e20008000409 */
[----:B-1----:R-:W-:-:S03]  /*14480*/  PRMT R75, RZ, 0x7610, R75 ;  /* 0x00007610ff4b7816 */ /* 0x002fc6000000004b */
[----:B------:R1:W-:Y:S01]  /*14490*/  STS.U16 [R196+UR9+0x14800], R81 ;  /* 0x01480051c4007988 */ /* 0x0003e20008000409 */
[----:B------:R-:W-:Y:S02]  /*144a0*/  PRMT R77, RZ, 0x7610, R77 ;  /* 0x00007610ff4d7816 */ /* 0x000fe4000000004d */
[----:B------:R-:W-:Y:S01]  /*144b0*/  PRMT R71, RZ, 0x7610, R71 ;  /* 0x00007610ff477816 */ /* 0x000fe20000000047 */
[----:B------:R-:W4:Y:S01]  /*144c0*/  @P1 LDG.E.U16 R73, desc[UR10][R138.64] ;  /* 0x0000000a8a491981 */ /* 0x000f22000c1e1500 */
[----:B0-----:R-:W-:Y:S02]  /*144d0*/  PRMT R79, RZ, 0x7610, R79 ;  /* 0x00007610ff4f7816 */ /* 0x001fe4000000004f */
[----:B------:R-:W-:Y:S01]  /*144e0*/  PRMT R69, RZ, 0x7610, R69 ;  /* 0x00007610ff457816 */ /* 0x000fe20000000045 */
[----:B------:R-:W4:Y:S01]  /*144f0*/  @P1 LDG.E.U16 R84, desc[UR10][R250.64] ;  /* 0x0000000afa541981 */ /* 0x000f22000c1e1500 */
[----:B-1----:R-:W-:Y:S02]  /*14500*/  PRMT R81, RZ, 0x7610, R81 ;  /* 0x00007610ff517816 */ /* 0x002fe40000000051 */
[----:B------:R-:W-:Y:S01]  /*14510*/  PRMT R67, RZ, 0x7610, R67 ;  /* 0x00007610ff437816 */ /* 0x000fe20000000043 */
[----:B------:R0:W-:Y:S01]  /*14520*/  STS.U16 [R196+UR9+0x14000], R83 ;  /* 0x01400053c4007988 */ /* 0x0001e20008000409 */
[----:B------:R-:W-:-:S03]  /*14530*/  PRMT R65, RZ, 0x7610, R65 ;  /* 0x00007610ff417816 */ /* 0x000fc60000000041 */
[----:B------:R-:W4:Y:S01]  /*14540*/  LDL.64 R138, [R1+0x680] ;  /* 0x00068000018a7983 */ /* 0x000f220000100a00 */
[----:B------:R-:W-:-:S03]  /*14550*/  PRMT R63, RZ, 0x7610, R63 ;  /* 0x00007610ff3f7816 */ /* 0x000fc6000000003f */
[----:B------:R-:W4:Y:S01]  /*14560*/  @P1 LDG.E.U16 R75, desc[UR10][R140.64] ;  /* 0x0000000a8c4b1981 */ /* 0x000f22000c1e1500 */
[----:B0-----:R-:W-:-:S03]  /*14570*/  PRMT R83, RZ, 0x7610, R83 ;  /* 0x00007610ff537816 */ /* 0x001fc60000000053 */
        /* <DEDUP_REMOVED lines=19> */
[----:B---3--:R-:W3:Y:S04]  /*146b0*/  @P1 LDG.E.U16 R79, desc[UR10][R144.64] ;  /* 0x0000000a904f1981 */ /* 0x008ee8000c1e1500 */
[----:B------:R-:W2:Y:S04]  /*146c0*/  LDL.64 R12, [R1+0x500] ;  /* 0x00050000010c7983 */ /* 0x000ea80000100a00 */
[----:B----4-:R-:W4:Y:S04]  /*146d0*/  @P1 LDG.E.U16 R81, desc[UR10][R146.64] ;  /* 0x0000000a92511981 */ /* 0x010f28000c1e1500 */
[----:B------:R-:W3:Y:S04]  /*146e0*/  LDL.64 R144, [R1+0x600] ;  /* 0x0006000001907983 */ /* 0x000ee80000100a00 */
[----:B------:R-:W4:Y:S04]  /*146f0*/  @P1 LDG.E.U16 R83, desc[UR10][R148.64] ;  /* 0x0000000a94531981 */ /* 0x000f28000c1e1500 */
[----:B------:R-:W4:Y:S04]  /*14700*/  LDL.64 R146, [R1+0x5e0] ;  /* 0x0005e00001927983 */ /* 0x000f280000100a00 */
        /* <DEDUP_REMOVED lines=12> */
[----:B------:R-:W-:Y:S02]  /*147d0*/  PRMT R170, RZ, 0x7610, R170 ;  /* 0x00007610ffaa7816 */ /* 0x000fe400000000aa */
[----:B------:R-:W-:Y:S01]  /*147e0*/  PRMT R169, RZ, 0x7610, R169 ;  /* 0x00007610ffa97816 */ /* 0x000fe200000000a9 */
[----:B------:R-:W4:Y:S01]  /*147f0*/  LDL.64 R8, [R1+0x480] ;  /* 0x0004800001087983 */ /* 0x000f220000100a00 */
[----:B------:R-:W-:-:S03]  /*14800*/  PRMT R168, RZ, 0x7610, R168 ;  /* 0x00007610ffa87816 */ /* 0x000fc600000000a8 */
[----:B------:R-:W4:Y:S01]  /*14810*/  LDL.64 R6, [R1+0x4a0] ;  /* 0x0004a00001067983 */ /* 0x000f220000100a00 */
[----:B------:R-:W-:-:S03]  /*14820*/  PRMT R167, RZ, 0x7610, R167 ;  /* 0x00007610ffa77816 */ /* 0x000fc600000000a7 */
[----:B------:R-:W4:Y:S01]  /*14830*/  LDL.64 R4, [R1+0x4c0] ;  /* 0x0004c00001047983 */ /* 0x000f220000100a00 */
[----:B------:R-:W-:-:S03]  /*14840*/  PRMT R166, RZ, 0x7610, R166 ;  /* 0x00007610ffa67816 */ /* 0x000fc600000000a6 */
[----:B------:R-:W4:Y:S01]  /*14850*/  @P1 LDG.E.U16 R175, desc[UR10][R138.64] ;  /* 0x0000000a8aaf1981 */ /* 0x000f22000c1e1500 */
[----:B------:R-:W-:-:S03]  /*14860*/  PRMT R165, RZ, 0x7610, R165 ;  /* 0x00007610ffa57816 */ /* 0x000fc600000000a5 */
[----:B------:R-:W4:Y:S01]  /*14870*/  @P1 LDG.E.U16 R174, desc[UR10][R250.64] ;  /* 0x0000000afaae1981 */ /* 0x000f22000c1e1500 */
[----:B------:R-:W-:-:S03]  /*14880*/  PRMT R164, RZ, 0x7610, R164 ;  /* 0x00007610ffa47816 */ /* 0x000fc600000000a4 */
[----:B------:R-:W4:Y:S04]  /*14890*/  @P1 LDG.E.U16 R173, desc[UR10][R140.64] ;  /* 0x0000000a8cad1981 */ /* 0x000f28000c1e1500 */
[----:B------:R-:W4:Y:S04]  /*148a0*/  LDL.LU.64 R138, [R1+0x12d0] ;  /* 0x0012d000018a7983 */ /* 0x000f280000300a00 */
[----:B------:R-:W4:Y:S01]  /*148b0*/  LDL.LU.64 R250, [R1+0x12c8] ;  /* 0x0012c80001fa7983 */ /* 0x000f220000300a00 */
[----:B------:R-:W-:-:S03]  /*148c0*/  PRMT R163, RZ, 0x7610, R163 ;  /* 0x00007610ffa37816 */ /* 0x000fc600000000a3 */
[----:B------:R-:W4:Y:S04]  /*148d0*/  LDL.LU.64 R140, [R1+0x12c0] ;  /* 0x0012c000018c7983 */ /* 0x000f280000300a00 */
[----:B------:R-:W4:Y:S01]  /*148e0*/  @P1 LDG.E.U16 R172, desc[UR10][R142.64] ;  /* 0x0000000a8eac1981 */ /* 0x000f22000c1e1500 */
[----:B------:R-:W-:-:S03]  /*148f0*/  PRMT R162, RZ, 0x7610, R162 ;  /* 0x00007610ffa27816 */ /* 0x000fc600000000a2 */
[----:B------:R-:W4:Y:S04]  /*14900*/  @P1 LDG.E.U16 R169, desc[UR10][R22.64] ;  /* 0x0000000a16a91981 */ /* 0x000f28000c1e1500 */
[----:B------:R-:W4:Y:S04]  /*14910*/  @P1 LDG.E.U16 R168, desc[UR10][R20.64] ;  /* 0x0000000a14a81981 */ /* 0x000f28000c1e1500 */
[----:B------:R-:W4:Y:S04]  /*14920*/  LDL.LU.64 R142, [R1+0x12b8] ;  /* 0x0012b800018e7983 */ /* 0x000f280000300a00 */
        /* <DEDUP_REMOVED lines=8> */
[----:B------:R-:W2:Y:S04]  /*149b0*/  @P1 LDG.E.U16 R166, desc[UR10][R148.64] ;  /* 0x0000000a94a61981 */ /* 0x000ea8000c1e1500 */
[----:B------:R-:W2:Y:S04]  /*149c0*/  LDL.LU.64 R146, [R1+0x12a8] ;  /* 0x0012a80001927983 */ /* 0x000ea80000300a00 */
[----:B------:R-:W3:Y:S04]  /*149d0*/  LDL.LU.64 R22, [R1+0x12a0] ;  /* 0x0012a00001167983 */ /* 0x000ee80000300a00 */
[----:B------:R-:W4:Y:S04]  /*149e0*/  LDL.LU.64 R20, [R1+0x1298] ;  /* 0x0012980001147983 */ /* 0x000f280000300a00 */
[----:B------:R-:W4:Y:S04]  /*149f0*/  LDL.LU.64 R18, [R1+0x1290] ;  /* 0x0012900001127983 */ /* 0x000f280000300a00 */
[----:B------:R-:W4:Y:S04]  /*14a00*/  LDL.LU.64 R148, [R1+0x1288] ;  /* 0x0012880001947983 */ /* 0x000f280000300a00 */
[----:B------:R-:W4:Y:S04]  /*14a10*/  LDL.LU.64 R16, [R1+0x1280] ;  /* 0x0012800001107983 */ /* 0x000f280000300a00 */
[----:B------:R-:W4:Y:S04]  /*14a20*/  LDL.LU.64 R14, [R1+0x1278] ;  /* 0x00127800010e7983 */ /* 0x000f280000300a00 */
[----:B------:R-:W4:Y:S04]  /*14a30*/  LDL.LU.64 R12, [R1+0x1270] ;  /* 0x00127000010c7983 */ /* 0x000f280000300a00 */
[----:B------:R-:W4:Y:S01]  /*14a40*/  LDL.LU.64 R10, [R1+0x1268] ;  /* 0x00126800010a7983 */ /* 0x000f220000300a00 */
        /* <DEDUP_REMOVED lines=11> */
[----:B------:R-:W4:Y:S04]  /*14b00*/  LDL.LU.64 R4, [R1+0x1260] ;  /* 0x0012600001047983 */ /* 0x000f280000300a00 */
[----:B------:R-:W4:Y:S04]  /*14b10*/  LDL.LU.64 R6, [R1+0x1258] ;  /* 0x0012580001067983 */ /* 0x000f280000300a00 */
[----:B------:R-:W4:Y:S01]  /*14b20*/  LDL.LU.64 R8, [R1+0x1250] ;  /* 0x0012500001087983 */ /* 0x000f220000300a00 */
[----:B------:R-:W-:-:S02]  /*14b30*/  PRMT R153, RZ, 0x7610, R153 ;  /* 0x00007610ff997816 */ /* 0x000fc40000000099 */
[----:B------:R-:W-:Y:S02]  /*14b40*/  PRMT R152, RZ, 0x7610, R152 ;  /* 0x00007610ff987816 */ /* 0x000fe40000000098 */
[----:B------:R-:W-:Y:S02]  /*14b50*/  PRMT R151, RZ, 0x7610, R151 ;  /* 0x00007610ff977816 */ /* 0x000fe40000000097 */
[----:B------:R-:W-:-:S06]  /*14b60*/  PRMT R150, RZ, 0x7610, R150 ;  /* 0x00007610ff967816 */ /* 0x000fcc0000000096 */
[----:B--2---:R-:W2:Y:S04]  /*14b70*/  @P1 LDG.E.U16 R150, desc[UR10][R146.64] ;  /* 0x0000000a92961981 */ /* 0x004ea8000c1e1500 */
[----:B---3--:R-:W3:Y:S04]  /*14b80*/  @P1 LDG.E.U16 R151, desc[UR10][R22.64] ;  /* 0x0000000a16971981 */ /* 0x008ee8000c1e1500 */
[----:B----4-:R-:W4:Y:S04]  /*14b90*/  @P1 LDG.E.U16 R152, desc[UR10][R20.64] ;  /* 0x0000000a14981981 */ /* 0x010f28000c1e1500 */
[----:B------:R-:W2:Y:S04]  /*14ba0*/  @P1 LDG.E.U16 R153, desc[UR10][R18.64] ;  /* 0x0000000a12991981 */ /* 0x000ea8000c1e1500 */
[----:B------:R0:W2:Y:S04]  /*14bb0*/  @P1 LDG.E.U16 R154, desc[UR10][R148.64] ;  /* 0x0000000a949a1981 */ /* 0x0000a8000c1e1500 */
[----:B------:R-:W2:Y:S04]  /*14bc0*/  @P1 LDG.E.U16 R155, desc[UR10][R16.64] ;  /* 0x0000000a109b1981 */ /* 0x000ea8000c1e1500 */
[----:B------:R-:W2:Y:S04]  /*14bd0*/  @P1 LDG.E.U16 R156, desc[UR10][R14.64] ;  /* 0x0000000a0e9c1981 */ /* 0x000ea8000c1e1500 */
[----:B------:R-:W2:Y:S04]  /*14be0*/  @P1 LDG.E.U16 R157, desc[UR10][R12.64] ;  /* 0x0000000a0c9d1981 */ /* 0x000ea8000c1e1500 */
[----:B------:R-:W2:Y:S04]  /*14bf0*/  @P1 LDG.E.U16 R158, desc[UR10][R10.64] ;  /* 0x0000000a0a9e1981 */ /* 0x000ea8000c1e1500 */
[----:B------:R-:W2:Y:S04]  /*14c00*/  LDL.LU.64 R10, [R1+0x1248] ;  /* 0x00124800010a7983 */ /* 0x000ea80000300a00 */
[----:B------:R-:W2:Y:S04]  /*14c10*/  LDL.LU.64 R12, [R1+0x1240] ;  /* 0x00124000010c7983 */ /* 0x000ea80000300a00 */
[----:B------:R-:W2:Y:S04]  /*14c20*/  LDL.LU.64 R14, [R1+0x1238] ;  /* 0x00123800010e7983 */ /* 0x000ea80000300a00 */
[----:B------:R-:W2:Y:S04]  /*14c30*/  LDL.LU.64 R16, [R1+0x1230] ;  /* 0x0012300001107983 */ /* 0x000ea80000300a00 */
[----:B------:R-:W0:Y:S04]  /*14c40*/  LDL.LU.64 R148, [R1+0x1228] ;  /* 0x0012280001947983 */ /* 0x000e280000300a00 */
[----:B------:R-:W2:Y:S04]  /*14c50*/  LDL.LU.64 R18, [R1+0x1220] ;  /* 0x0012200001127983 */ /* 0x000ea80000300a00 */
[----:B------:R-:W2:Y:S04]  /*14c60*/  LDL.LU.64 R20, [R1+0x1218] ;  /* 0x0012180001147983 */ /* 0x000ea80000300a00 */
[----:B------:R-:W2:Y:S04]  /*14c70*/  LDL.LU.64 R22, [R1+0x1210] ;  /* 0x0012100001167983 */ /* 0x000ea80000300a00 */
[----:B------:R-:W2:Y:S01]  /*14c80*/  LDL.LU.64 R146, [R1+0x1208] ;  /* 0x0012080001927983 */ /* 0x000ea20000300a00 */
[----:B0-----:R-:W-:-:S06]  /*14c90*/  PRMT R149, RZ, 0x7610, R149 ;  /* 0x00007610ff957816 */ /* 0x001fcc0000000095 */
[----:B------:R0:W3:Y:S04]  /*14ca0*/  @P1 LDG.E.U16 R149, desc[UR10][R144.64] ;  /* 0x0000000a90951981 */ /* 0x0000e8000c1e1500 */
[----:B------:R-:W0:Y:S01]  /*14cb0*/  LDL.LU.64 R144, [R1+0x1200] ;  /* 0x0012000001907983 */ /* 0x000e220000300a00 */
[----:B------:R-:W-:-:S06]  /*14cc0*/  PRMT R148, RZ, 0x7610, R148 ;  /* 0x00007610ff947816 */ /* 0x000fcc0000000094 */
[----:B------:R1:W3:Y:S04]  /*14cd0*/  @P1 LDG.E.U16 R148, desc[UR10][R142.64] ;  /* 0x0000000a8e941981 */ /* 0x0002e8000c1e1500 */
[----:B------:R-:W1:Y:S01]  /*14ce0*/  LDL.LU.64 R142, [R1+0x11f8] ;  /* 0x0011f800018e7983 */ /* 0x000e620000300a00 */
[----:B--2---:R-:W-:-:S06]  /*14cf0*/  PRMT R147, RZ, 0x7610, R147 ;  /* 0x00007610ff937816 */ /* 0x004fcc0000000093 */
[----:B------:R2:W2:Y:S04]  /*14d00*/  @P1 LDG.E.U16 R147, desc[UR10][R140.64] ;  /* 0x0000000a8c931981 */ /* 0x0004a8000c1e1500 */
[----:B------:R-:W2:Y:S01]  /*14d10*/  LDL.LU.64 R140, [R1+0x11f0] ;  /* 0x0011f000018c7983 */ /* 0x000ea20000300a00 */
[----:B------:R-:W-:-:S06]  /*14d20*/  PRMT R146, RZ, 0x7610, R146 ;  /* 0x00007610ff927816 */ /* 0x000fcc0000000092 */
[----:B------:R0:W2:Y:S04]  /*14d30*/  @P1 LDG.E.U16 R146, desc[UR10][R138.64] ;  /* 0x0000000a8a921981 */ /* 0x0000a8000c1e1500 */
[----:B------:R-:W3:Y:S01]  /*14d40*/  LDL.LU.64 R138, [R1+0x11e8] ;  /* 0x0011e800018a7983 */ /* 0x000ee20000300a00 */
[----:B0-----:R-:W-:-:S06]  /*14d50*/  PRMT R145, RZ, 0x7610, R145 ;  /* 0x00007610ff917816 */ /* 0x001fcc0000000091 */
[----:B------:R-:W4:Y:S01]  /*14d60*/  @P1 LDG.E.U16 R145, desc[UR10][R214.64] ;  /* 0x0000000ad6911981 */ /* 0x000f22000c1e1500 */
[----:B------:R-:W-:-:S06]  /*14d70*/  PRMT R144, RZ, 0x7610, R144 ;  /* 0x00007610ff907816 */ /* 0x000fcc0000000090 */
[----:B------:R-:W4:Y:S04]  /*14d80*/  @P1 LDG.E.U16 R144, desc[UR10][R212.64] ;  /* 0x0000000ad4901981 */ /* 0x000f28000c1e1500 */
[----:B------:R-:W4:Y:S04]  /*14d90*/  LDL.LU.64 R214, [R1+0x11e0] ;  /* 0x0011e00001d67983 */ /* 0x000f280000300a00 */
[----:B------:R-:W4:Y:S01]  /*14da0*/  LDL.LU.64 R212, [R1+0x11d8] ;  /* 0x0011d80001d47983 */ /* 0x000f220000300a00 */
[----:B-1----:R-:W-:Y:S02]  /*14db0*/  PRMT R143, RZ, 0x7610, R143 ;  /* 0x00007610ff8f7816 */ /* 0x002fe4000000008f */
[----:B------:R-:W-:-:S04]  /*14dc0*/  PRMT R142, RZ, 0x7610, R142 ;  /* 0x00007610ff8e7816 */ /* 0x000fc8000000008e */
[----:B------:R-:W4:Y:S04]  /*14dd0*/  @P1 LDG.E.U16 R143, desc[UR10][R216.64] ;  /* 0x0000000ad88f1981 */ /* 0x000f28000c1e1500 */
[----:B------:R-:W4:Y:S04]  /*14de0*/  @P1 LDG.E.U16 R142, desc[UR10][R230.64] ;  /* 0x0000000ae68e1981 */ /* 0x000f28000c1e1500 */
[----:B------:R-:W4:Y:S04]  /*14df0*/  LDL.LU.64 R216, [R1+0x11d0] ;  /* 0x0011d00001d87983 */ /* 0x000f280000300a00 */
[----:B------:R-:W4:Y:S01]  /*14e00*/  LDL.64 R230, [R1+0x998] ;  /* 0x0009980001e67983 */ /* 0x000f220000100a00 */
[----:B--2---:R-:W-:-:S06]  /*14e10*/  PRMT R141, RZ, 0x7610, R141 ;  /* 0x00007610ff8d7816 */ /* 0x004fcc000000008d */
[----:B------:R-:W2:Y:S01]  /*14e20*/  @P1 LDG.E.U16 R141, desc[UR10][R228.64] ;  /* 0x0000000ae48d1981 */ /* 0x000ea2000c1e1500 */
[----:B------:R-:W-:-:S06]  /*14e30*/  PRMT R140, RZ, 0x7610, R140 ;  /* 0x00007610ff8c7816 */ /* 0x000fcc000000008c */
[----:B------:R-:W2:Y:S04]  /*14e40*/  @P1 LDG.E.U16 R140, desc[UR10][R226.64] ;  /* 0x0000000ae28c1981 */ /* 0x000ea8000c1e1500 */
[----:B------:R-:W2:Y:S01]  /*14e50*/  LDL.64 R228, [R1+0x978] ;  /* 0x0009780001e47983 */ /* 0x000ea20000100a00 */
[----:B---3--:R-:W-:-:S03]  /*14e60*/  PRMT R139, RZ, 0x7610, R139 ;  /* 0x00007610ff8b7816 */ /* 0x008fc6000000008b */
[----:B------:R-:W3:Y:S04]  /*14e70*/  LDL.64 R226, [R1+0x958] ;  /* 0x0009580001e27983 */ /* 0x000ee80000100a00 */
[----:B------:R-:W2:Y:S04]  /*14e80*/  @P1 LDG.E.U16 R139, desc[UR10][R224.64] ;  /* 0x0000000ae08b1981 */ /* 0x000ea8000c1e1500 */
[----:B------:R-:W2:Y:S01]  /*14e90*/  LDL.64 R224, [R1+0x938] ;  /* 0x0009380001e07983 */ /* 0x000ea20000100a00 */
[----:B------:R-:W-:Y:S01]  /*14ea0*/  PRMT R138, RZ, 0x7610, R138 ;  /* 0x00007610ff8a7816 */ /* 0x000fe2000000008a */
[----:B------:R-:W0:Y:S05]  /*14eb0*/  S2R R223, SR_TID.X ;  /* 0x0000000000df7919 */ /* 0x000e2a0000002100 */
[----:B------:R1:W2:Y:S02]  /*14ec0*/  @P1 LDG.E.U16 R138, desc[UR10][R244.64] ;  /* 0x0000000af48a1981 */ /* 0x0002a4000c1e1500 */
[----:B-1----:R-:W1:Y:S02]  /*14ed0*/  S2R R245, SR_CTAID.X ;  /* 0x0000000000f57919 */ /* 0x002e640000002500 */
[----:B------:R-:W-:Y:S04]  /*14ee0*/  STS.U16 [R196+UR9+0x1bc00], R36 ;  /* 0x01bc0024c4007988 */ /* 0x000fe80008000409 */
[----:B------:R0:W-:Y:S04]  /*14ef0*/  STS.U16 [R196+UR9+0x1c000], R3 ;  /* 0x01c00003c4007988 */ /* 0x0001e80008000409 */
[----:B------:R0:W-:Y:S02]  /*14f00*/  STS.U16 [R196+UR9+0x1b800], R37 ;  /* 0x01b80025c4007988 */ /* 0x0001e40008000409 */
[----:B0-----:R-:W-:-:S02]  /*14f10*/  LOP3.LUT R3, R223, 0xf, RZ, 0xc0, !PT ;  /* 0x0000000fdf037812 */ /* 0x001fc400078ec0ff */
[C---:B------:R-:W-:Y:S02]  /*14f20*/  LOP3.LUT R36, R223.reuse, 0x60, RZ, 0xc0, !PT ;  /* 0x00000060df247812 */ /* 0x040fe400078ec0ff */
[----:B------:R-:W-:Y:S02]  /*14f30*/  LOP3.LUT R37, R223, 0x10, RZ, 0xc0, !PT ;  /* 0x00000010df257812 */ /* 0x000fe400078ec0ff */
[----:B------:R-:W-:-:S03]  /*14f40*/  LEA.HI R36, R36, R3, RZ, 0x1f ;  /* 0x0000000324247211 */ /* 0x000fc600078ff8ff */
[----:B------:R-:W-:Y:S02]  /*14f50*/  IMAD.SHL.U32 R3, R37, 0x2, RZ ;  /* 0x0000000225037824 */ /* 0x000fe400078e00ff */
[----:B-1----:R-:W-:Y:S01]  /*14f60*/  IMAD.SHL.U32 R245, R245, 0x40, RZ ;  /* 0x00000040f5f57824 */ /* 0x002fe200078e00ff */
[----:B------:R-:W-:Y:S01]  /*14f70*/  PRMT R137, RZ, 0x7610, R137 ;  /* 0x00007610ff897816 */ /* 0x000fe20000000089 */
[----:B------:R-:W-:-:S03]  /*14f80*/  FMUL R4, R4, R243 ;  /* 0x000000f304047220 */ /* 0x000fc60000400000 */
[----:B------:R-:W-:Y:S01]  /*14f90*/  IADD3 R36, PT, PT, R245, R36, RZ ;  /* 0x00000024f5247210 */ /* 0x000fe20007ffe0ff */
[----:B------:R-:W-:Y:S01]  /*14fa0*/  FMUL R5, R5, R243 ;  /* 0x000000f305057220 */ /* 0x000fe20000400000 */
[----:B------:R0:W3:Y:S02]  /*14fb0*/  @P1 LDG.E.U16 R137, desc[UR10][R240.64] ;  /* 0x0000000af0891981 */ /* 0x0000e4000c1e1500 */
[----:B------:R-:W-:Y:S01]  /*14fc0*/  ISETP.GE.AND P4, PT, R36, R3, PT ;  /* 0x000000032400720c */ /* 0x000fe20003f86270 */
[C---:B------:R-:W-:Y:S02]  /*14fd0*/  VIADD R37, R3.reuse, 0x2 ;  /* 0x0000000203257836 */ /* 0x040fe40000000000 */
[----:B------:R-:W-:Y:S01]  /*14fe0*/  FMUL R6, R6, R243 ;  /* 0x000000f306067220 */ /* 0x000fe20000400000 */
[----:B0-----:R-:W-:Y:S01]  /*14ff0*/  FSEL R241, R4, -INF , P4 ;  /* 0xff80000004f17808 */ /* 0x001fe20002000000 */
[----:B------:R-:W-:Y:S01]  /*15000*/  VIADD R4, R3, 0x4 ;  /* 0x0000000403047836 */ /* 0x000fe20000000000 */
[----:B------:R-:W-:-:S02]  /*15010*/  ISETP.GT.AND P4, PT, R36, R3, PT ;  /* 0x000000032400720c */ /* 0x000fc40003f84270 */
[----:B------:R-:W-:Y:S01]  /*15020*/  ISETP.GE.AND P5, PT, R36, R37, PT ;  /* 0x000000252400720c */ /* 0x000fe20003fa6270 */
[----:B------:R-:W-:Y:S02]  /*15030*/  VIADD R37, R3, 0x3 ;  /* 0x0000000303257836 */ /* 0x000fe40000000000 */
[----:B------:R-:W-:-:S03]  /*15040*/  FMUL R7, R7, R243 ;  /* 0x000000f307077220 */ /* 0x000fc60000400000 */
[----:B------:R-:W-:Y:S01]  /*15050*/  ISETP.GE.AND P3, PT, R36, R37, PT ;  /* 0x000000252400720c */ /* 0x000fe20003f66270 */
[-C--:B------:R-:W-:Y:S01]  /*15060*/  FMUL R8, R8, R243.reuse ;  /* 0x000000f308087220 */ /* 0x080fe20000400000 */
[-C--:B------:R-:W-:Y:S01]  /*15070*/  FMUL R9, R9, R243.reuse ;  /* 0x000000f309097220 */ /* 0x080fe20000400000 */
[-C--:B------:R-:W-:Y:S01]  /*15080*/  FMUL R10, R10, R243.reuse ;  /* 0x000000f30a0a7220 */ /* 0x080fe20000400000 */
[----:B------:R-:W-:Y:S01]  /*15090*/  PRMT R211, RZ, 0x7610, R211 ;  /* 0x00007610ffd37816 */ /* 0x000fe200000000d3 */
[-C--:B------:R-:W-:Y:S01]  /*150a0*/  FMUL R11, R11, R243.reuse ;  /* 0x000000f30b0b7220 */ /* 0x080fe20000400000 */
[----:B------:R-:W-:-:S04]  /*150b0*/  FMUL R12, R12, R243 ;  /* 0x000000f30c0c7220 */ /* 0x000fc80000400000 */
[----:B------:R-:W3:Y:S01]  /*150c0*/  @P1 LDG.E.U16 R211, desc[UR10][R232.64] ;  /* 0x0000000ae8d31981 */ /* 0x000ee2000c1e1500 */
[----:B------:R-:W-:Y:S01]  /*150d0*/  PRMT R218, RZ, 0x7610, R218 ;  /* 0x00007610ffda7816 */ /* 0x000fe200000000da */
[-C--:B------:R-:W-:Y:S01]  /*150e0*/  FMUL R13, R13, R243.reuse ;  /* 0x000000f30d0d7220 */ /* 0x080fe20000400000 */
[-C--:B------:R-:W-:Y:S01]  /*150f0*/  FMUL R14, R14, R243.reuse ;  /* 0x000000f30e0e7220 */ /* 0x080fe20000400000 */
[-C--:B------:R-:W-:Y:S01]  /*15100*/  FMUL R15, R15, R243.reuse ;  /* 0x000000f30f0f7220 */ /* 0x080fe20000400000 */
[----:B------:R-:W-:Y:S01]  /*15110*/  STS.U16 [R196+UR9+0x17000], R55 ;  /* 0x01700037c4007988 */ /* 0x000fe20008000409 */
[-C--:B------:R-:W-:Y:S01]  /*15120*/  FMUL R16, R16, R243.reuse ;  /* 0x000000f310107220 */ /* 0x080fe20000400000 */
[-C--:B------:R-:W-:Y:S01]  /*15130*/  FMUL R17, R17, R243.reuse ;  /* 0x000000f311117220 */ /* 0x080fe20000400000 */
[-C--:B------:R-:W-:Y:S01]  /*15140*/  FMUL R18, R18, R243.reuse ;  /* 0x000000f312127220 */ /* 0x080fe20000400000 */
[-C--:B------:R-:W-:Y:S01]  /*15150*/  FMUL R19, R19, R243.reuse ;  /* 0x000000f313137220 */ /* 0x080fe20000400000 */
[-C--:B------:R-:W-:Y:S01]  /*15160*/  FMUL R20, R20, R243.reuse ;  /* 0x000000f314147220 */ /* 0x080fe20000400000 */
[-C--:B------:R-:W-:Y:S01]  /*15170*/  FMUL R22, R22, R243.reuse ;  /* 0x000000f316167220 */ /* 0x080fe20000400000 */
[----:B------:R-:W-:Y:S01]  /*15180*/  FMUL R23, R23, R243 ;  /* 0x000000f317177220 */ /* 0x000fe20000400000 */
[----:B------:R-:W-:Y:S04]  /*15190*/  STS.U16 [R196+UR9+0x1f400], R61 ;  /* 0x01f4003dc4007988 */ /* 0x000fe80008000409 */
[----:B------:R0:W-:Y:S04]  /*151a0*/  STS.U16 [R196+UR9+0x1f800], R60 ;  /* 0x01f8003cc4007988 */ /* 0x0001e80008000409 */
[----:B0-----:R-:W3:Y:S01]  /*151b0*/  LDL.64 R60, [R1+0x8f8] ;  /* 0x0008f800013c7983 */ /* 0x001ee20000100a00 */
[----:B----4-:R-:W-:-:S06]  /*151c0*/  PRMT R214, RZ, 0x7610, R214 ;  /* 0x00007610ffd67816 */ /* 0x010fcc00000000d6 */
[----:B------:R0:W4:Y:S01]  /*151d0*/  @P1 LDG.E.U16 R214, desc[UR10][R238.64] ;  /* 0x0000000aeed61981 */ /* 0x000122000c1e1500 */
[----:B------:R-:W-:-:S06]  /*151e0*/  PRMT R213, RZ, 0x7610, R213 ;  /* 0x00007610ffd57816 */ /* 0x000fcc00000000d5 */
[----:B------:R1:W4:Y:S01]  /*151f0*/  @P1 LDG.E.U16 R213, desc[UR10][R236.64] ;  /* 0x0000000aecd51981 */ /* 0x000322000c1e1500 */
[----:B0-----:R-:W-:Y:S02]  /*15200*/  FSEL R239, R5, -INF , P4 ;  /* 0xff80000005ef7808 */ /* 0x001fe40002000000 */
[----:B------:R-:W-:Y:S02]  /*15210*/  ISETP.GE.AND P4, PT, R36, R4, PT ;  /* 0x000000042400720c */ /* 0x000fe40003f86270 */
[C---:B------:R-:W-:Y:S02]  /*15220*/  IADD3 R4, PT, PT, R3.reuse, 0x5, RZ ;  /* 0x0000000503047810 */ /* 0x040fe40007ffe0ff */
[----:B------:R-:W-:Y:S02]  /*15230*/  FSEL R238, R6, -INF , P5 ;  /* 0xff80000006ee7808 */ /* 0x000fe40002800000 */
[C---:B------:R-:W-:Y:S01]  /*15240*/  ISETP.GE.AND P5, PT, R36.reuse, R4, PT ;  /* 0x000000042400720c */ /* 0x040fe20003fa6270 */
[----:B------:R-:W-:Y:S01]  /*15250*/  VIADD R4, R3, 0x6 ;  /* 0x0000000603047836 */ /* 0x000fe20000000000 */
[----:B-1----:R-:W-:Y:S01]  /*15260*/  FSEL R237, R7, -INF , P3 ;  /* 0xff80000007ed7808 */ /* 0x002fe20001800000 */
[----:B------:R-:W4:Y:S03]  /*15270*/  @P1 LDG.E.U16 R218, desc[UR10][R230.64] ;  /* 0x0000000ae6da1981 */ /* 0x000f26000c1e1500 */
[----:B------:R-:W-:Y:S01]  /*15280*/  ISETP.GE.AND P3, PT, R36, R4, PT ;  /* 0x000000042400720c */ /* 0x000fe20003f66270 */
[----:B------:R-:W-:Y:S01]  /*15290*/  VIADD R4, R3, 0x7 ;  /* 0x0000000703047836 */ /* 0x000fe20000000000 */
[----:B------:R-:W-:Y:S01]  /*152a0*/  PRMT R212, RZ, 0x7610, R212 ;  /* 0x00007610ffd47816 */ /* 0x000fe200000000d4 */
[----:B------:R-:W4:Y:S01]  /*152b0*/  LDL.64 R6, [R1+0x6b8] ;  /* 0x0006b80001067983 */ /* 0x000f220000100a00 */
[----:B------:R-:W-:-:S02]  /*152c0*/  FSEL R236, R8, -INF , P4 ;  /* 0xff80000008ec7808 */ /* 0x000fc40002000000 */
[C---:B------:R-:W-:Y:S01]  /*152d0*/  ISETP.GE.AND P4, PT, R36.reuse, R4, PT ;  /* 0x000000042400720c */ /* 0x040fe20003f86270 */
[----:B------:R-:W-:Y:S01]  /*152e0*/  VIADD R4, R3, 0x8 ;  /* 0x0000000803047836 */ /* 0x000fe20000000000 */
[----:B------:R0:W4:Y:S02]  /*152f0*/  @P1 LDG.E.U16 R212, desc[UR10][R234.64] ;  /* 0x0000000aead41981 */ /* 0x000124000c1e1500 */
[----:B0-----:R-:W-:Y:S02]  /*15300*/  FSEL R235, R9, -INF , P5 ;  /* 0xff80000009eb7808 */ /* 0x001fe40002800000 */
[----:B------:R-:W-:Y:S01]  /*15310*/  ISETP.GE.AND P5, PT, R36, R4, PT ;  /* 0x000000042400720c */ /* 0x000fe20003fa6270 */
[----:B------:R-:W4:Y:S01]  /*15320*/  LDL.64 R8, [R1+0x738] ;  /* 0x0007380001087983 */ /* 0x000f220000100a00 */
[----:B------:R-:W-:Y:S02]  /*15330*/  IADD3 R4, PT, PT, R3, 0x9, RZ ;  /* 0x0000000903047810 */ /* 0x000fe40007ffe0ff */
[----:B------:R-:W-:-:S02]  /*15340*/  FSEL R234, R10, -INF , P3 ;  /* 0xff8000000aea7808 */ /* 0x000fc40001800000 */
[----:B------:R-:W-:Y:S01]  /*15350*/  ISETP.GE.AND P3, PT, R36, R4, PT ;  /* 0x000000042400720c */ /* 0x000fe20003f66270 */
[----:B------:R-:W-:Y:S01]  /*15360*/  VIADD R4, R3, 0xa ;  /* 0x0000000a03047836 */ /* 0x000fe20000000000 */
[----:B------:R-:W-:-:S04]  /*15370*/  FSEL R233, R11, -INF , P4 ;  /* 0xff8000000be97808 */ /* 0x000fc80002000000 */
[----:B------:R-:W-:Y:S01]  /*15380*/  ISETP.GE.AND P4, PT, R36, R4, PT ;  /* 0x000000042400720c */ /* 0x000fe20003f86270 */
[----:B------:R-:W-:Y:S01]  /*15390*/  VIADD R4, R3, 0xb ;  /* 0x0000000b03047836 */ /* 0x000fe20000000000 */
[----:B------:R-:W-:-:S04]  /*153a0*/  FSEL R232, R12, -INF , P5 ;  /* 0xff8000000ce87808 */ /* 0x000fc80002800000 */
[----:B------:R-:W-:Y:S01]  /*153b0*/  ISETP.GE.AND P5, PT, R36, R4, PT ;  /* 0x000000042400720c */ /* 0x000fe20003fa6270 */
[----:B------:R-:W-:Y:S01]  /*153c0*/  VIADD R4, R3, 0xc ;  /* 0x0000000c03047836 */ /* 0x000fe20000000000 */
[----:B------:R-:W-:-:S04]  /*153d0*/  FSEL R231, R13, -INF , P3 ;  /* 0xff8000000de77808 */ /* 0x000fc80001800000 */
[----:B------:R-:W-:Y:S02]  /*153e0*/  ISETP.GE.AND P3, PT, R36, R4, PT ;  /* 0x000000042400720c */ /* 0x000fe40003f66270 */
[C---:B------:R-:W-:Y:S02]  /*153f0*/  IADD3 R4, PT, PT, R3.reuse, 0xd, RZ ;  /* 0x0000000d03047810 */ /* 0x040fe40007ffe0ff */
[----:B------:R-:W-:Y:S02]  /*15400*/  FSEL R230, R14, -INF , P4 ;  /* 0xff8000000ee67808 */ /* 0x000fe40002000000 */
[----:B------:R-:W-:Y:S01]  /*15410*/  ISETP.GE.AND P4, PT, R36, R4, PT ;  /* 0x000000042400720c */ /* 0x000fe20003f86270 */
[----:B------:R-:W-:Y:S01]  /*15420*/  VIADD R4, R3, 0xe ;  /* 0x0000000e03047836 */ /* 0x000fe20000000000 */
[----:B------:R-:W-:Y:S02]  /*15430*/  PRMT R217, RZ, 0x7610, R217 ;  /* 0x00007610ffd97816 */ /* 0x000fe400000000d9 */
[----:B------:R-:W-:-:S02]  /*15440*/  FSEL R55, R15, -INF , P5 ;  /* 0xff8000000f377808 */ /* 0x000fc40002800000 */
[----:B------:R-:W-:Y:S01]  /*15450*/  ISETP.GE.AND P5, PT, R36, R4, PT ;  /* 0x000000042400720c */ /* 0x000fe20003fa6270 */
[----:B------:R-:W-:Y:S01]  /*15460*/  VIADD R4, R3, 0xf ;  /* 0x0000000f03047836 */ /* 0x000fe20000000000 */
[----:B--2---:R0:W2:Y:S01]  /*15470*/  @P1 LDG.E.U16 R217, desc[UR10][R228.64] ;  /* 0x0000000ae4d91981 */ /* 0x0040a2000c1e1500 */
[----:B------:R-:W-:-:S06]  /*15480*/  PRMT R216, RZ, 0x7610, R216 ;  /* 0x00007610ffd87816 */ /* 0x000fcc00000000d8 */
[----:B---3--:R1:W3:Y:S01]  /*15490*/  @P1 LDG.E.U16 R216, desc[UR10][R226.64] ;  /* 0x0000000ae2d81981 */ /* 0x0082e2000c1e1500 */
[----:B0-----:R-:W-:Y:S02]  /*154a0*/  FSEL R229, R16, -INF , P3 ;  /* 0xff80000010e57808 */ /* 0x001fe40001800000 */
[----:B------:R-:W-:Y:S01]  /*154b0*/  ISETP.GE.AND P3, PT, R36, R4, PT ;  /* 0x000000042400720c */ /* 0x000fe20003f66270 */
[----:B------:R-:W-:Y:S01]  /*154c0*/  VIADD R4, R3, 0x10 ;  /* 0x0000001003047836 */ /* 0x000fe20000000000 */
[----:B------:R-:W-:-:S04]  /*154d0*/  FSEL R228, R17, -INF , P4 ;  /* 0xff80000011e47808 */ /* 0x000fc80002000000 */
[----:B------:R-:W-:Y:S02]  /*154e0*/  ISETP.GE.AND P4, PT, R36, R4, PT ;  /* 0x000000042400720c */ /* 0x000fe40003f86270 */
[C---:B------:R-:W-:Y:S02]  /*154f0*/  IADD3 R4, PT, PT, R3.reuse, 0x11, RZ ;  /* 0x0000001103047810 */ /* 0x040fe40007ffe0ff */
[----:B-1----:R-:W-:Y:S02]  /*15500*/  FSEL R227, R18, -INF , P5 ;  /* 0xff80000012e37808 */ /* 0x002fe40002800000 */
[----:B------:R-:W-:Y:S01]  /*15510*/  ISETP.GE.AND P5, PT, R36, R4, PT ;  /* 0x000000042400720c */ /* 0x000fe20003fa6270 */
[----:B------:R-:W-:Y:S01]  /*15520*/  VIADD R4, R3, 0x12 ;  /* 0x0000001203047836 */ /* 0x000fe20000000000 */
[----:B------:R-:W-:Y:S02]  /*15530*/  PRMT R215, RZ, 0x7610, R215 ;  /* 0x00007610ffd77816 */ /* 0x000fe400000000d7 */
[----:B------:R-:W-:-:S02]  /*15540*/  FSEL R226, R19, -INF , P3 ;  /* 0xff80000013e27808 */ /* 0x000fc40001800000 */
[----:B------:R-:W-:Y:S01]  /*15550*/  ISETP.GE.AND P3, PT, R36, R4, PT ;  /* 0x000000042400720c */ /* 0x000fe20003f66270 */
[----:B------:R-:W-:Y:S01]  /*15560*/  VIADD R4, R3, 0x13 ;  /* 0x0000001303047836 */ /* 0x000fe20000000000 */
[----:B------:R0:W2:Y:S02]  /*15570*/  @P1 LDG.E.U16 R215, desc[UR10][R224.64] ;  /* 0x0000000ae0d71981 */ /* 0x0000a4000c1e1500 */
[----:B------:R-:W-:Y:S02]  /*15580*/  FSEL R223, R22, -INF , P3 ;  /* 0xff80000016df7808 */ /* 0x000fe40001800000 */
[----:B0-----:R-:W-:Y:S02]  /*15590*/  FSEL R225, R20, -INF , P4 ;  /* 0xff80000014e17808 */ /* 0x001fe40002000000 */
[----:B------:R-:W-:-:S04]  /*155a0*/  ISETP.GE.AND P4, PT, R36, R4, PT ;  /* 0x000000042400720c */ /* 0x000fc80003f86270 */
[----:B------:R-:W-:Y:S02]  /*155b0*/  FSEL R240, R23, -INF , P4 ;  /* 0xff80000017f07808 */ /* 0x000fe40002000000 */
[----:B------:R-:W2:Y:S04]  /*155c0*/  LDL.64 R22, [R1+0x778] ;  /* 0x0007780001167983 */ /* 0x000ea80000100a00 */
[----:B------:R0:W-:Y:S04]  /*155d0*/  STS.U16 [R196+UR9+0x1a400], R42 ;  /* 0x01a4002ac4007988 */ /* 0x0001e80008000409 */
[----:B------:R-:W-:Y:S01]  /*155e0*/  STS.U16 [R196+UR9+0x16800], R57 ;  /* 0x01680039c4007988 */ /* 0x000fe20008000409 */
[----:B0-----:R-:W-:-:S03]  /*155f0*/  LOP3.LUT R42, R196, 0x20, RZ, 0x3c, !PT ;  /* 0x00000020c42a7812 */ /* 0x001fc600078e3cff */
        /* <DEDUP_REMOVED lines=64> */
[----:B------:R0:W-:Y:S01]  /*15a00*/  STS.U16 [R42+UR9+0x18900], R98 ;  /* 0x018900622a007988 */ /* 0x0001e20008000409 */
[----:B------:R-:W-:-:S03]  /*15a10*/  PRMT R19, RZ, 0x7610, R19 ;  /* 0x00007610ff137816 */ /* 0x000fc60000000013 */
[----:B------:R-:W-:Y:S01]  /*15a20*/  STS.U16 [R42+UR9+0x18d00], R97 ;  /* 0x018d00612a007988 */ /* 0x000fe20008000409 */
[----:B------:R-:W-:-:S03]  /*15a30*/  PRMT R15, RZ, 0x7610, R15 ;  /* 0x00007610ff0f7816 */ /* 0x000fc6000000000f */
[----:B------:R1:W-:Y:S01]  /*15a40*/  STS.U16 [R42+UR9+0x19100], R96 ;  /* 0x019100602a007988 */ /* 0x0003e20008000409 */
[----:B------:R-:W-:Y:S02]  /*15a50*/  PRMT R13, RZ, 0x7610, R13 ;  /* 0x00007610ff0d7816 */ /* 0x000fe4000000000d */
[----:B0-----:R-:W-:Y:S01]  /*15a60*/  PRMT R41, RZ, 0x7610, R41 ;  /* 0x00007610ff297816 */ /* 0x001fe20000000029 */
[----:B------:R-:W-:Y:S04]  /*15a70*/  STS.U16 [R42+UR9+0x19500], R95 ;  /* 0x0195005f2a007988 */ /* 0x000fe80008000409 */
[----:B------:R0:W-:Y:S04]  /*15a80*/  STS.U16 [R42+UR9+0x19900], R94 ;  /* 0x0199005e2a007988 */ /* 0x0001e80008000409 */
[----:B------:R-:W-:Y:S04]  /*15a90*/  STS.U16 [R42+UR9+0x19d00], R93 ;  /* 0x019d005d2a007988 */ /* 0x000fe80008000409 */
[----:B------:R0:W-:Y:S04]  /*15aa0*/  STS.U16 [R42+UR9+0x1a100], R92 ;  /* 0x01a1005c2a007988 */ /* 0x0001e80008000409 */
[----:B------:R-:W-:Y:S04]  /*15ab0*/  STS.U16 [R42+UR9+0x1a500], R91 ;  /* 0x01a5005b2a007988 */ /* 0x000fe80008000409 */
[----:B------:R0:W-:Y:S04]  /*15ac0*/  STS.U16 [R42+UR9+0x1a900], R90 ;  /* 0x01a9005a2a007988 */ /* 0x0001e80008000409 */
[----:B------:R-:W-:Y:S04]  /*15ad0*/  STS.U16 [R42+UR9+0x1ad00], R89 ;  /* 0x01ad00592a007988 */ /* 0x000fe80008000409 */
[----:B------:R0:W-:Y:S04]  /*15ae0*/  STS.U16 [R42+UR9+0x1b100], R88 ;  /* 0x01b100582a007988 */ /* 0x0001e80008000409 */
[----:B------:R-:W3:Y:S04]  /*15af0*/  @P1 LDG.E.U16 R19, desc[UR10][R60.64] ;  /* 0x0000000a3c131981 */ /* 0x000ee8000c1e1500 */
[----:B--2---:R-:W2:Y:S04]  /*15b00*/  @P1 LDG.E.U16 R15, desc[UR10][R22.64] ;  /* 0x0000000a160f1981 */ /* 0x004ea8000c1e1500 */
[----:B----4-:R-:W4:Y:S04]  /*15b10*/  @P1 LDG.E.U16 R13, desc[UR10][R8.64] ;  /* 0x0000000a080d1981 */ /* 0x010f28000c1e1500 */
[----:B------:R-:W2:Y:S04]  /*15b20*/  @P1 LDG.E.U16 R41, desc[UR10][R6.64] ;  /* 0x0000000a06291981 */ /* 0x000ea8000c1e1500 */
[----:B-1----:R-:W2:Y:S04]  /*15b30*/  LDL.64 R100, [R1+0x6d8] ;  /* 0x0006d80001647983 */ /* 0x002ea80000100a00 */
[----:B------:R-:W2:Y:S04]  /*15b40*/  LDL.64 R98, [R1+0x698] ;  /* 0x0006980001627983 */ /* 0x000ea80000100a00 */
[----:B------:R-:W2:Y:S04]  /*15b50*/  LDL.64 R96, [R1+0x678] ;  /* 0x0006780001607983 */ /* 0x000ea80000100a00 */
[----:B0-----:R-:W2:Y:S04]  /*15b60*/  LDL.64 R94, [R1+0x658] ;  /* 0x00065800015e7983 */ /* 0x001ea80000100a00 */
[----:B------:R-:W2:Y:S04]  /*15b70*/  LDL.64 R92, [R1+0x638] ;  /* 0x00063800015c7983 */ /* 0x000ea80000100a00 */
        /* <DEDUP_REMOVED lines=9> */
[----:B------:R-:W2:Y:S01]  /*15c10*/  LDL.64 R108, [R1+0x800] ;  /* 0x00080000016c7983 */ /* 0x000ea20000100a00 */
[----:B------:R-:W-:-:S03]  /*15c20*/  FMUL R21, R21, R243 ;  /* 0x000000f315157220 */ /* 0x000fc60000400000 */
[----:B------:R-:W2:Y:S01]  /*15c30*/  LDL.64 R110, [R1+0x8b0] ;  /* 0x0008b000016e7983 */ /* 0x000ea20000100a00 */
[----:B------:R-:W-:-:S03]  /*15c40*/  VIADD R4, R3, 0x14 ;  /* 0x0000001403047836 */ /* 0x000fc60000000000 */
[----:B------:R-:W2:Y:S01]  /*15c50*/  LDL.64 R112, [R1+0x8d8] ;  /* 0x0008d80001707983 */ /* 0x000ea20000100a00 */
[----:B------:R-:W-:-:S03]  /*15c60*/  FSEL R224, R21, -INF , P5 ;  /* 0xff80000015e07808 */ /* 0x000fc60002800000 */
[----:B------:R-:W-:Y:S01]  /*15c70*/  STS.U16 [R42+UR9+0x1b500], R87 ;  /* 0x01b500572a007988 */ /* 0x000fe20008000409 */
[----:B------:R-:W-:-:S03]  /*15c80*/  ISETP.GE.AND P5, PT, R36, R4, PT ;  /* 0x000000042400720c */ /* 0x000fc60003fa6270 */
[----:B------:R-:W-:Y:S01]  /*15c90*/  STS.U16 [R42+UR9+0x1b900], R86 ;  /* 0x01b900562a007988 */ /* 0x000fe20008000409 */
[----:B------:R-:W-:-:S03]  /*15ca0*/  IADD3 R4, PT, PT, R3, 0x15, RZ ;  /* 0x0000001503047810 */ /* 0x000fc60007ffe0ff */
[----:B------:R-:W-:Y:S04]  /*15cb0*/  STS.U16 [R42+UR9+0x1bd00], R85 ;  /* 0x01bd00552a007988 */ /* 0x000fe80008000409 */
[----:B------:R-:W-:Y:S04]  /*15cc0*/  STS.U16 [R42+UR9+0x1c100], R84 ;  /* 0x01c100542a007988 */ /* 0x000fe80008000409 */
[----:B------:R-:W2:Y:S01]  /*15cd0*/  LDL.64 R114, [R1+0x918] ;  /* 0x0009180001727983 */ /* 0x000ea20000100a00 */
[----:B------:R-:W-:-:S03]  /*15ce0*/  ISETP.GE.AND P3, PT, R36, R4, PT ;  /* 0x000000042400720c */ /* 0x000fc60003f66270 */
[----:B------:R-:W-:Y:S01]  /*15cf0*/  STS.U16 [R42+UR9+0x1c500], R83 ;  /* 0x01c500532a007988 */ /* 0x000fe20008000409 */
[----:B------:R-:W-:-:S03]  /*15d00*/  VIADD R4, R3, 0x16 ;  /* 0x0000001603047836 */ /* 0x000fc60000000000 */
[----:B------:R-:W-:Y:S04]  /*15d10*/  STS.U16 [R42+UR9+0x1c900], R81 ;  /* 0x01c900512a007988 */ /* 0x000fe80008000409 */
[----:B------:R-:W-:Y:S04]  /*15d20*/  STS.U16 [R42+UR9+0x1cd00], R79 ;  /* 0x01cd004f2a007988 */ /* 0x000fe80008000409 */
[----:B------:R-:W-:Y:S04]  /*15d30*/  STS.U16 [R42+UR9+0x1d100], R77 ;  /* 0x01d1004d2a007988 */ /* 0x000fe80008000409 */
[----:B------:R-:W-:Y:S04]  /*15d40*/  STS.U16 [R42+UR9+0x1d500], R75 ;  /* 0x01d5004b2a007988 */ /* 0x000fe80008000409 */
[----:B------:R-:W-:Y:S01]  /*15d50*/  STS.U16 [R42+UR9+0x1d900], R73 ;  /* 0x01d900492a007988 */ /* 0x000fe20008000409 */
[----:B------:R-:W-:-:S03]  /*15d60*/  ISETP.GE.AND P4, PT, R36, R4, PT ;  /* 0x000000042400720c */ /* 0x000fc60003f86270 */
[----:B------:R-:W-:Y:S01]  /*15d70*/  STS.U16 [R42+UR9+0x1dd00], R71 ;  /* 0x01dd00472a007988 */ /* 0x000fe20008000409 */
[----:B------:R-:W-:-:S03]  /*15d80*/  PRMT R10, RZ, 0x7610, R10 ;  /* 0x00007610ff0a7816 */ /* 0x000fc6000000000a */
[----:B------:R-:W-:Y:S01]  /*15d90*/  STS.U16 [R42+UR9+0x1e100], R69 ;  /* 0x01e100452a007988 */ /* 0x000fe20008000409 */
[----:B------:R-:W-:Y:S02]  /*15da0*/  PRMT R40, RZ, 0x7610, R40 ;  /* 0x00007610ff287816 */ /* 0x000fe40000000028 */
[----:B------:R-:W-:Y:S01]  /*15db0*/  PRMT R39, RZ, 0x7610, R39 ;  /* 0x00007610ff277816 */ /* 0x000fe20000000027 */
[----:B------:R-:W-:Y:S01]  /*15dc0*/  STS.U16 [R42+UR9+0x1e500], R67 ;  /* 0x01e500432a007988 */ /* 0x000fe20008000409 */
[----:B------:R-:W-:Y:S02]  /*15dd0*/  PRMT R38, RZ, 0x7610, R38 ;  /* 0x00007610ff267816 */ /* 0x000fe40000000026 */
[----:B------:R-:W-:Y:S01]  /*15de0*/  PRMT R37, RZ, 0x7610, R37 ;  /* 0x00007610ff257816 */ /* 0x000fe20000000025 */
[----:B------:R-:W-:Y:S01]  /*15df0*/  STS.U16 [R42+UR9+0x1e900], R65 ;  /* 0x01e900412a007988 */ /* 0x000fe20008000409 */
[----:B------:R-:W-:Y:S02]  /*15e00*/  PRMT R45, RZ, 0x7610, R45 ;  /* 0x00007610ff2d7816 */ /* 0x000fe4000000002d */
[----:B------:R-:W-:Y:S01]  /*15e10*/  PRMT R44, RZ, 0x7610, R44 ;  /* 0x00007610ff2c7816 */ /* 0x000fe2000000002c */
[----:B------:R-:W-:Y:S01]  /*15e20*/  STS.U16 [R42+UR9+0x1ed00], R63 ;  /* 0x01ed003f2a007988 */ /* 0x000fe20008000409 */
[----:B------:R-:W-:-:S02]  /*15e30*/  PRMT R43, RZ, 0x7610, R43 ;  /* 0x00007610ff2b7816 */ /* 0x000fc4000000002b */
[----:B------:R-:W-:Y:S02]  /*15e40*/  PRMT R48, RZ, 0x7610, R48 ;  /* 0x00007610ff307816 */ /* 0x000fe40000000030 */
[----:B------:R-:W-:Y:S02]  /*15e50*/  PRMT R47, RZ, 0x7610, R47 ;  /* 0x00007610ff2f7816 */ /* 0x000fe4000000002f */
[----:B------:R-:W-:Y:S01]  /*15e60*/  PRMT R46, RZ, 0x7610, R46 ;  /* 0x00007610ff2e7816 */ /* 0x000fe2000000002e */
[----:B------:R-:W-:Y:S01]  /*15e70*/  STS.U16 [R42+UR9+0x1f100], R136 ;  /* 0x01f100882a007988 */ /* 0x000fe20008000409 */
[----:B------:R-:W-:-:S03]  /*15e80*/  LOP3.LUT R4, R0, 0x40, RZ, 0x3c, !PT ;  /* 0x0000004000047812 */ /* 0x000fc600078e3cff */
        /* <DEDUP_REMOVED lines=67> */
[----:B--2---:R-:W2:Y:S04]  /*162c0*/  @P1 LDG.E.U16 R10, desc[UR10][R100.64] ;  /* 0x0000000a640a1981 */ /* 0x004ea8000c1e1500 */
[----:B------:R-:W2:Y:S04]  /*162d0*/  @P1 LDG.E.U16 R40, desc[UR10][R98.64] ;  /* 0x0000000a62281981 */ /* 0x000ea8000c1e1500 */
        /* <DEDUP_REMOVED lines=9> */
[----:B------:R-:W2:Y:S04]  /*16370*/  LDL.64 R100, [R1+0x558] ;  /* 0x0005580001647983 */ /* 0x000ea80000100a00 */
[----:B------:R-:W3:Y:S04]  /*16380*/  LDL.64 R98, [R1+0x538] ;  /* 0x0005380001627983 */ /* 0x000ee80000100a00 */
[----:B------:R-:W4:Y:S04]  /*16390*/  LDL.64 R96, [R1+0x518] ;  /* 0x0005180001607983 */ /* 0x000f280000100a00 */
[----:B------:R-:W4:Y:S04]  /*163a0*/  LDL.64 R94, [R1+0x4f8] ;  /* 0x0004f800015e7983 */ /* 0x000f280000100a00 */
[----:B------:R-:W4:Y:S04]  /*163b0*/  LDL.64 R92, [R1+0x4d8] ;  /* 0x0004d800015c7983 */ /* 0x000f280000100a00 */
[----:B------:R-:W4:Y:S04]  /*163c0*/  LDL.64 R90, [R1+0x4b8] ;  /* 0x0004b800015a7983 */ /* 0x000f280000100a00 */
[----:B------:R-:W4:Y:S04]  /*163d0*/  LDL.64 R88, [R1+0x498] ;  /* 0x0004980001587983 */ /* 0x000f280000100a00 */
[----:B0-----:R-:W4:Y:S04]  /*163e0*/  LDL.64 R4, [R1+0x478] ;  /* 0x0004780001047983 */ /* 0x001f280000100a00 */
        /* <DEDUP_REMOVED lines=10> */
[----:B------:R-:W4:Y:S01]  /*16490*/  LDL.64 R6, [R1+0x310] ;  /* 0x0003100001067983 */ /* 0x000f220000100a00 */
[----:B------:R-:W-:-:S02]  /*164a0*/  PRMT R73, RZ, 0x7610, R73 ;  /* 0x00007610ff497816 */ /* 0x000fc40000000049 */
[----:B------:R-:W-:Y:S02]  /*164b0*/  PRMT R72, RZ, 0x7610, R72 ;  /* 0x00007610ff487816 */ /* 0x000fe40000000048 */
[----:B------:R-:W-:Y:S02]  /*164c0*/  PRMT R77, RZ, 0x7610, R77 ;  /* 0x00007610ff4d7816 */ /* 0x000fe4000000004d */
[----:B------:R-:W4:Y:S04]  /*164d0*/  @P1 LDG.E.U16 R73, desc[UR10][R250.64] ;  /* 0x0000000afa491981 */ /* 0x000f28000c1e1500 */
[----:B------:R-:W4:Y:S01]  /*164e0*/  @P1 LDG.E.U16 R72, desc[UR10][R24.64] ;  /* 0x0000000a18481981 */ /* 0x000f22000c1e1500 */
[----:B------:R-:W-:-:S03]  /*164f0*/  PRMT R76, RZ, 0x7610, R76 ;  /* 0x00007610ff4c7816 */ /* 0x000fc6000000004c */
[----:B------:R-:W4:Y:S04]  /*16500*/  @P1 LDG.E.U16 R77, desc[UR10][R26.64] ;  /* 0x0000000a1a4d1981 */ /* 0x000f28000c1e1500 */
[----:B------:R-:W5:Y:S04]  /*16510*/  LDL.LU R251, [R1+0x11c8] ;  /* 0x0011c80001fb7983 */ /* 0x000f680000300800 */
[----:B------:R-:W4:Y:S01]  /*16520*/  LDL.LU.64 R24, [R1+0x11c0] ;  /* 0x0011c00001187983 */ /* 0x000f220000300a00 */
[----:B------:R-:W-:-:S03]  /*16530*/  PRMT R75, RZ, 0x7610, R75 ;  /* 0x00007610ff4b7816 */ /* 0x000fc6000000004b */
[----:B------:R-:W4:Y:S01]  /*16540*/  LDL.LU.64 R26, [R1+0x11b8] ;  /* 0x0011b800011a7983 */ /* 0x000f220000300a00 */
[----:B------:R-:W-:-:S03]  /*16550*/  PRMT R80, RZ, 0x7610, R80 ;  /* 0x00007610ff507816 */ /* 0x000fc60000000050 */
[----:B------:R-:W4:Y:S01]  /*16560*/  @P1 LDG.E.U16 R76, desc[UR10][R28.64] ;  /* 0x0000000a1c4c1981 */ /* 0x000f22000c1e1500 */
[----:B------:R-:W-:-:S03]  /*16570*/  PRMT R79, RZ, 0x7610, R79 ;  /* 0x00007610ff4f7816 */ /* 0x000fc6000000004f */
[----:B------:R-:W4:Y:S04]  /*16580*/  @P1 LDG.E.U16 R75, desc[UR10][R30.64] ;  /* 0x0000000a1e4b1981 */ /* 0x000f28000c1e1500 */
[----:B------:R-:W4:Y:S04]  /*16590*/  @P1 LDG.E.U16 R80, desc[UR10][R32.64] ;  /* 0x0000000a20501981 */ /* 0x000f28000c1e1500 */
[----:B------:R-:W4:Y:S04]  /*165a0*/  LDL.LU.64 R28, [R1+0x11b0] ;  /* 0x0011b000011c7983 */ /* 0x000f280000300a00 */
[----:B------:R-:W4:Y:S04]  /*165b0*/  LDL.LU.64 R30, [R1+0x11a8] ;  /* 0x0011a800011e7983 */ /* 0x000f280000300a00 */
[----:B------:R-:W4:Y:S04]  /*165c0*/  LDL.LU.64 R32, [R1+0x11a0] ;  /* 0x0011a00001207983 */ /* 0x000f280000300a00 */
[----:B------:R-:W4:Y:S04]  /*165d0*/  @P1 LDG.E.U16 R79, desc[UR10][R34.64] ;  /* 0x0000000a224f1981 */ /* 0x000f28000c1e1500 */
[----:B------:R-:W4:Y:S01]  /*165e0*/  LDL.LU.64 R34, [R1+0x1198] ;  /* 0x0011980001227983 */ /* 0x000f220000300a00 */
[----:B------:R-:W-:-:S06]  /*165f0*/  PRMT R11, RZ, 0x7610, R11 ;  /* 0x00007610ff0b7816 */ /* 0x000fcc000000000b */
[----:B------:R-:W4:Y:S01]  /*16600*/  @P1 LDG.E.U16 R11, desc[UR10][R102.64] ;  /* 0x0000000a660b1981 */ /* 0x000f22000c1e1500 */
[----:B------:R-:W-:Y:S02]  /*16610*/  PRMT R14, RZ, 0x7610, R14 ;  /* 0x00007610ff0e7816 */ /* 0x000fe4000000000e */
[----:B------:R-:W-:Y:S02]  /*16620*/  PRMT R12, RZ, 0x7610, R12 ;  /* 0x00007610ff0c7816 */ /* 0x000fe4000000000c */
[----:B------:R-:W-:Y:S02]  /*16630*/  PRMT R16, RZ, 0x7610, R16 ;  /* 0x00007610ff107816 */ /* 0x000fe40000000010 */
[----:B------:R-:W4:Y:S04]  /*16640*/  @P1 LDG.E.U16 R14, desc[UR10][R106.64] ;  /* 0x0000000a6a0e1981 */ /* 0x000f28000c1e1500 */
[----:B------:R-:W4:Y:S04]  /*16650*/  @P1 LDG.E.U16 R12, desc[UR10][R104.64] ;  /* 0x0000000a680c1981 */ /* 0x000f28000c1e1500 */
[----:B------:R-:W4:Y:S01]  /*16660*/  @P1 LDG.E.U16 R16, desc[UR10][R108.64] ;  /* 0x0000000a6c101981 */ /* 0x000f22000c1e1500 */
[----:B------:R-:W-:-:S02]  /*16670*/  PRMT R17, RZ, 0x7610, R17 ;  /* 0x00007610ff117816 */ /* 0x000fc40000000011 */
[----:B------:R-:W-:-:S04]  /*16680*/  PRMT R18, RZ, 0x7610, R18 ;  /* 0x00007610ff127816 */ /* 0x000fc80000000012 */
[----:B------:R-:W4:Y:S01]  /*16690*/  @P1 LDG.E.U16 R17, desc[UR10][R110.64] ;  /* 0x0000000a6e111981 */ /* 0x000f22000c1e1500 */
[----:B------:R-:W-:-:S03]  /*166a0*/  PRMT R20, RZ, 0x7610, R20 ;  /* 0x00007610ff147816 */ /* 0x000fc60000000014 */
[----:B------:R-:W4:Y:S04]  /*166b0*/  @P1 LDG.E.U16 R18, desc[UR10][R112.64] ;  /* 0x0000000a70121981 */ /* 0x000f28000c1e1500 */
[----:B------:R-:W4:Y:S01]  /*166c0*/  @P1 LDG.E.U16 R20, desc[UR10][R114.64] ;  /* 0x0000000a72141981 */ /* 0x000f22000c1e1500 */
        /* <DEDUP_REMOVED lines=22> */
[----:B------:R-:W-:Y:S01]  /*16830*/  PRMT R81, RZ, 0x7610, R81 ;  /* 0x00007610ff517816 */ /* 0x000fe20000000051 */
[----:B------:R-:W4:Y:S01]  /*16840*/  @P1 LDG.E.U16 R78, desc[UR10][R208.64] ;  /* 0x0000000ad04e1981 */ /* 0x000f22000c1e1500 */
[----:B------:R-:W-:Y:S02]  /*16850*/  PRMT R87, RZ, 0x7610, R87 ;  /* 0x00007610ff577816 */ /* 0x000fe40000000057 */
[----:B------:R-:W-:Y:S01]  /*16860*/  PRMT R86, RZ, 0x7610, R86 ;  /* 0x00007610ff567816 */ /* 0x000fe20000000056 */
[----:B------:R-:W4:Y:S01]  /*16870*/  @P1 LDG.E.U16 R83, desc[UR10][R206.64] ;  /* 0x0000000ace531981 */ /* 0x000f22000c1e1500 */
[----:B------:R-:W-:Y:S02]  /*16880*/  PRMT R85, RZ, 0x7610, R85 ;  /* 0x00007610ff557816 */ /* 0x000fe40000000055 */
[----:B------:R-:W-:Y:S01]  /*16890*/  PRMT R84, RZ, 0x7610, R84 ;  /* 0x00007610ff547816 */ /* 0x000fe20000000054 */
[----:B------:R-:W4:Y:S04]  /*168a0*/  @P1 LDG.E.U16 R82, desc[UR10][R204.64] ;  /* 0x0000000acc521981 */ /* 0x000f28000c1e1500 */
[----:B------:R-:W4:Y:S04]  /*168b0*/  @P1 LDG.E.U16 R81, desc[UR10][R202.64] ;  /* 0x0000000aca511981 */ /* 0x000f28000c1e1500 */
[----:B------:R-:W4:Y:S04]  /*168c0*/  @P1 LDG.E.U16 R87, desc[UR10][R200.64] ;  /* 0x0000000ac8571981 */ /* 0x000f28000c1e1500 */
[----:B------:R-:W4:Y:S04]  /*168d0*/  @P1 LDG.E.U16 R86, desc[UR10][R198.64] ;  /* 0x0000000ac6561981 */ /* 0x000f28000c1e1500 */
[----:B------:R-:W4:Y:S04]  /*168e0*/  @P1 LDG.E.U16 R85, desc[UR10][R248.64] ;  /* 0x0000000af8551981 */ /* 0x000f28000c1e1500 */
[----:B------:R-:W4:Y:S04]  /*168f0*/  @P1 LDG.E.U16 R84, desc[UR10][R246.64] ;  /* 0x0000000af6541981 */ /* 0x000f28000c1e1500 */
[----:B------:R-:W5:Y:S04]  /*16900*/  LDL.LU.64 R208, [R1+0x1190] ;  /* 0x0011900001d07983 */ /* 0x000f680000300a00 */
[----:B------:R-:W5:Y:S04]  /*16910*/  LDL.LU.64 R206, [R1+0x1188] ;  /* 0x0011880001ce7983 */ /* 0x000f680000300a00 */
[----:B------:R-:W5:Y:S04]  /*16920*/  LDL.LU.64 R204, [R1+0x1180] ;  /* 0x0011800001cc7983 */ /* 0x000f680000300a00 */
[----:B------:R-:W5:Y:S04]  /*16930*/  LDL.LU.64 R202, [R1+0x1178] ;  /* 0x0011780001ca7983 */ /* 0x000f680000300a00 */
[----:B------:R-:W5:Y:S04]  /*16940*/  LDL.LU.64 R200, [R1+0x1170] ;  /* 0x0011700001c87983 */ /* 0x000f680000300a00 */
[----:B------:R-:W5:Y:S04]  /*16950*/  LDL.LU.64 R198, [R1+0x1168] ;  /* 0x0011680001c67983 */ /* 0x000f680000300a00 */
[----:B--2---:R-:W2:Y:S04]  /*16960*/  @P1 LDG.E.U16 R51, desc[UR10][R100.64] ;  /* 0x0000000a64331981 */ /* 0x004ea8000c1e1500 */
[----:B---3--:R-:W3:Y:S04]  /*16970*/  @P1 LDG.E.U16 R50, desc[UR10][R98.64] ;  /* 0x0000000a62321981 */ /* 0x008ee8000c1e1500 */
[----:B----4-:R-:W4:Y:S04]  /*16980*/  @P1 LDG.E.U16 R49, desc[UR10][R96.64] ;  /* 0x0000000a60311981 */ /* 0x010f28000c1e1500 */
[----:B------:R-:W2:Y:S04]  /*16990*/  @P1 LDG.E.U16 R54, desc[UR10][R94.64] ;  /* 0x0000000a5e361981 */ /* 0x000ea8000c1e1500 */
[----:B------:R-:W2:Y:S04]  /*169a0*/  @P1 LDG.E.U16 R53, desc[UR10][R92.64] ;  /* 0x0000000a5c351981 */ /* 0x000ea8000c1e1500 */
[----:B------:R-:W2:Y:S04]  /*169b0*/  @P1 LDG.E.U16 R52, desc[UR10][R90.64] ;  /* 0x0000000a5a341981 */ /* 0x000ea8000c1e1500 */
[----:B------:R-:W2:Y:S04]  /*169c0*/  @P1 LDG.E.U16 R58, desc[UR10][R88.64] ;  /* 0x0000000a583a1981 */ /* 0x000ea8000c1e1500 */
[----:B------:R0:W2:Y:S04]  /*169d0*/  @P1 LDG.E.U16 R57, desc[UR10][R4.64] ;  /* 0x0000000a04391981 */ /* 0x0000a8000c1e1500 */
        /* <DEDUP_REMOVED lines=8> */
[----:B------:R1:W2:Y:S04]  /*16a60*/  @P1 LDG.E.U16 R70, desc[UR10][R22.64] ;  /* 0x0000000a16461981 */ /* 0x0002a8000c1e1500 */
[----:B------:R-:W2:Y:S04]  /*16a70*/  @P1 LDG.E.U16 R69, desc[UR10][R8.64] ;  /* 0x0000000a08451981 */ /* 0x000ea8000c1e1500 */
[----:B------:R1:W2:Y:S01]  /*16a80*/  @P1 LDG.E.U16 R74, desc[UR10][R6.64] ;  /* 0x0000000a064a1981 */ /* 0x0002a2000c1e1500 */
[----:B0-----:R-:W-:-:S04]  /*16a90*/  FMNMX3 R4, R241, R239, R238, !PT ;  /* 0x000000eff1047276 */ /* 0x001fc800078000ee */
[----:B------:R-:W-:-:S04]  /*16aa0*/  FMNMX3 R4, R4, R237, R236, !PT ;  /* 0x000000ed04047276 */ /* 0x000fc800078000ec */
[----:B------:R-:W-:-:S04]  /*16ab0*/  FMNMX3 R4, R4, R235, R234, !PT ;  /* 0x000000eb04047276 */ /* 0x000fc800078000ea */
[----:B------:R-:W-:-:S04]  /*16ac0*/  FMNMX3 R4, R4, R233, R232, !PT ;  /* 0x000000e904047276 */ /* 0x000fc800078000e8 */
[----:B------:R-:W-:-:S04]  /*16ad0*/  FMNMX3 R4, R4, R231, R230, !PT ;  /* 0x000000e704047276 */ /* 0x000fc800078000e6 */
[----:B------:R-:W-:Y:S01]  /*16ae0*/  FMNMX3 R4, R4, R55, R229, !PT ;  /* 0x0000003704047276 */ /* 0x000fe200078000e5 */
[----:B------:R-:W-:Y:S02]  /*16af0*/  VIADD R5, R3, 0x17 ;  /* 0x0000001703057836 */ /* 0x000fe40000000000 */
[-C--:B-1----:R-:W-:Y:S01]  /*16b00*/  FMUL R23, R24, R243.reuse ;  /* 0x000000f318177220 */ /* 0x082fe20000400000 */
[-C--:B------:R-:W-:Y:S01]  /*16b10*/  FMUL R25, R25, R243.reuse ;  /* 0x000000f319197220 */ /* 0x080fe20000400000 */
[----:B------:R-:W-:Y:S01]  /*16b20*/  FMNMX3 R4, R4, R228, R227, !PT ;  /* 0x000000e404047276 */ /* 0x000fe200078000e3 */
[----:B------:R-:W-:Y:S02]  /*16b30*/  VIADD R6, R3, 0x18 ;  /* 0x0000001803067836 */ /* 0x000fe40000000000 */
[-C--:B------:R-:W-:Y:S01]  /*16b40*/  FMUL R22, R26, R243.reuse ;  /* 0x000000f31a167220 */ /* 0x080fe20000400000 */
[----:B------:R-:W-:Y:S02]  /*16b50*/  FSEL R23, R23, -INF , P5 ;  /* 0xff80000017177808 */ /* 0x000fe40002800000 */
[----:B------:R-:W-:Y:S01]  /*16b60*/  FMNMX3 R4, R4, R226, R225, !PT ;  /* 0x000000e204047276 */ /* 0x000fe200078000e1 */
[----:B------:R-:W-:Y:S01]  /*16b70*/  FMUL R24, R27, R243 ;  /* 0x000000f31b187220 */ /* 0x000fe20000400000 */
[----:B------:R-:W-:-:S02]  /*16b80*/  FSEL R42, R25, -INF , P3 ;  /* 0xff800000192a7808 */ /* 0x000fc40001800000 */
[C---:B------:R-:W-:Y:S01]  /*16b90*/  ISETP.GE.AND P5, PT, R36.reuse, R5, PT ;  /* 0x000000052400720c */ /* 0x040fe20003fa6270 */
[C---:B------:R-:W-:Y:S01]  /*16ba0*/  VIADD R5, R3.reuse, 0x1a ;  /* 0x0000001a03057836 */ /* 0x040fe20000000000 */
[----:B------:R-:W-:Y:S02]  /*16bb0*/  ISETP.GE.AND P3, PT, R36, R6, PT ;  /* 0x000000062400720c */ /* 0x000fe40003f66270 */
[----:B------:R-:W-:Y:S02]  /*16bc0*/  IADD3 R6, PT, PT, R3, 0x19, RZ ;  /* 0x0000001903067810 */ /* 0x000fe40007ffe0ff */
[----:B------:R-:W-:Y:S02]  /*16bd0*/  FMNMX3 R4, R4, R224, R223, !PT ;  /* 0x000000e004047276 */ /* 0x000fe400078000df */
[----:B------:R-:W-:Y:S01]  /*16be0*/  FSEL R22, R22, -INF , P4 ;  /* 0xff80000016167808 */ /* 0x000fe20002000000 */
[-C--:B------:R-:W-:Y:S01]  /*16bf0*/  FMUL R21, R28, R243.reuse ;  /* 0x000000f31c157220 */ /* 0x080fe20000400000 */
[----:B------:R-:W-:Y:S01]  /*16c00*/  ISETP.GE.AND P4, PT, R36, R6, PT ;  /* 0x000000062400720c */ /* 0x000fe20003f86270 */
[----:B------:R-:W-:Y:S01]  /*16c10*/  FMUL R26, R29, R243 ;  /* 0x000000f31d1a7220 */ /* 0x000fe20000400000 */
[----:B------:R-:W-:Y:S01]  /*16c20*/  FSEL R24, R24, -INF , P5 ;  /* 0xff80000018187808 */ /* 0x000fe20002800000 */
[C---:B------:R-:W-:Y:S01]  /*16c30*/  VIADD R6, R3.reuse, 0x1c ;  /* 0x0000001c03067836 */ /* 0x040fe20000000000 */
[----:B------:R-:W-:Y:S01]  /*16c40*/  ISETP.GE.AND P5, PT, R36, R5, PT ;  /* 0x000000052400720c */ /* 0x000fe20003fa6270 */
[----:B------:R-:W-:Y:S01]  /*16c50*/  VIADD R5, R3, 0x1b ;  /* 0x0000001b03057836 */ /* 0x000fe20000000000 */
[----:B------:R-:W-:Y:S01]  /*16c60*/  FMNMX3 R4, R4, R240, R23, !PT ;  /* 0x000000f004047276 */ /* 0x000fe20007800017 */
[----:B------:R-:W-:Y:S01]  /*16c70*/  FMUL R9, R30, R243 ;  /* 0x000000f31e097220 */ /* 0x000fe20000400000 */
[----:B------:R-:W-:-:S02]  /*16c80*/  FSEL R21, R21, -INF , P3 ;  /* 0xff80000015157808 */ /* 0x000fc40001800000 */
[----:B------:R-:W-:Y:S02]  /*16c90*/  FSEL R26, R26, -INF , P4 ;  /* 0xff8000001a1a7808 */ /* 0x000fe40002000000 */
[----:B------:R-:W-:Y:S01]  /*16ca0*/  FMNMX3 R4, R4, R42, R22, !PT ;  /* 0x0000002a04047276 */ /* 0x000fe20007800016 */
[-C--:B------:R-:W-:Y:S01]  /*16cb0*/  FMUL R25, R31, R243.reuse ;  /* 0x000000f31f197220 */ /* 0x080fe20000400000 */
[----:B------:R-:W-:Y:S01]  /*16cc0*/  ISETP.GE.AND P4, PT, R36, R6, PT ;  /* 0x000000062400720c */ /* 0x000fe20003f86270 */
[----:B------:R-:W-:Y:S01]  /*16cd0*/  FMUL R8, R32, R243 ;  /* 0x000000f320087220 */ /* 0x000fe20000400000 */
[----:B------:R-:W-:Y:S01]  /*16ce0*/  ISETP.GE.AND P3, PT, R36, R5, PT ;  /* 0x000000052400720c */ /* 0x000fe20003f66270 */
[C---:B------:R-:W-:Y:S01]  /*16cf0*/  VIADD R5, R3.reuse, 0x1e ;  /* 0x0000001e03057836 */ /* 0x040fe20000000000 */
[----:B------:R-:W-:Y:S02]  /*16d00*/  IADD3 R6, PT, PT, R3, 0x1d, RZ ;  /* 0x0000001d03067810 */ /* 0x000fe40007ffe0ff */
[----:B------:R-:W-:-:S02]  /*16d10*/  FSEL R9, R9, -INF , P5 ;  /* 0xff80000009097808 */ /* 0x000fc40002800000 */
[----:B------:R-:W-:Y:S01]  /*16d20*/  FMNMX3 R244, R4, R24, R21, !PT ;  /* 0x0000001804f47276 */ /* 0x000fe20007800015 */
[----:B------:R-:W-:Y:S01]  /*16d30*/  VIADD R3, R3, 0x1f ;  /* 0x0000001f03037836 */ /* 0x000fe20000000000 */
[----:B------:R-:W-:Y:S01]  /*16d40*/  ISETP.GE.AND P5, PT, R36, R6, PT ;  /* 0x000000062400720c */ /* 0x000fe20003fa6270 */
[-C--:B------:R-:W-:Y:S01]  /*16d50*/  FMUL R7, R33, R243.reuse ;  /* 0x000000f321077220 */ /* 0x080fe20000400000 */
[----:B------:R-:W-:Y:S01]  /*16d60*/  FSEL R25, R25, -INF , P3 ;  /* 0xff80000019197808 */ /* 0x000fe20001800000 */
[----:B------:R-:W-:Y:S01]  /*16d70*/  FMUL R6, R34, R243 ;  /* 0x000000f322067220 */ /* 0x000fe20000400000 */
[----:B------:R-:W-:Y:S02]  /*16d80*/  ISETP.GE.AND P3, PT, R36, R5, PT ;  /* 0x000000052400720c */ /* 0x000fe40003f66270 */
[----:B------:R-:W-:Y:S02]  /*16d90*/  FSEL R8, R8, -INF , P4 ;  /* 0xff80000008087808 */ /* 0x000fe40002000000 */
[----:B------:R-:W-:Y:S01]  /*16da0*/  FMNMX3 R244, R244, R26, R9, !PT ;  /* 0x0000001af4f47276 */ /* 0x000fe20007800009 */
[----:B------:R-:W-:Y:S01]  /*16db0*/  FMUL R5, R35, R243 ;  /* 0x000000f323057220 */ /* 0x000fe20000400000 */
[----:B------:R-:W-:-:S02]  /*16dc0*/  ISETP.GE.AND P4, PT, R36, R3, PT ;  /* 0x000000032400720c */ /* 0x000fc40003f86270 */
[----:B------:R-:W-:Y:S02]  /*16dd0*/  FSEL R7, R7, -INF , P5 ;  /* 0xff80000007077808 */ /* 0x000fe40002800000 */
[----:B------:R-:W-:Y:S02]  /*16de0*/  FSEL R6, R6, -INF , P3 ;  /* 0xff80000006067808 */ /* 0x000fe40001800000 */
[----:B------:R-:W-:Y:S02]  /*16df0*/  FMNMX3 R244, R244, R25, R8, !PT ;  /* 0x00000019f4f47276 */ /* 0x000fe40007800008 */
[----:B------:R-:W-:Y:S02]  /*16e00*/  FSEL R5, R5, -INF , P4 ;  /* 0xff80000005057808 */ /* 0x000fe40002000000 */
[----:B------:R-:W-:-:S04]  /*16e10*/  FMNMX3 R244, R244, R7, R6, !PT ;  /* 0x00000007f4f47276 */ /* 0x000fc80007800006 */
[----:B------:R-:W-:-:S05]  /*16e20*/  FMNMX R244, R5, R244, !PT ;  /* 0x000000f405f47209 */ /* 0x000fca0007800000 */
[----:B------:R-:W0:Y:S02]  /*16e30*/  SHFL.BFLY PT, R3, R244, 0x10, 0x1f ;  /* 0x0e001f00f4037f89 */ /* 0x000e2400000e0000 */
[----:B0-----:R-:W-:-:S05]  /*16e40*/  FMNMX3 R244, R244, -INF , R3, !PT ;  /* 0xff800000f4f47876 */ /* 0x001fca0007800003 */
[--C-:B------:R-:W-:Y:S01]  /*16e50*/  FADD R3, R241, -R244.reuse ;  /* 0x800000f4f1037221 */ /* 0x100fe20000000000 */
[--C-:B------:R-:W-:Y:S01]  /*16e60*/  FADD R4, R239, -R244.reuse ;  /* 0x800000f4ef047221 */ /* 0x100fe20000000000 */
[--C-:B------:R-:W-:Y:S02]  /*16e70*/  FADD R28, R238, -R244.reuse ;  /* 0x800000f4ee1c7221 */ /* 0x100fe40000000000 */
[----:B------:R-:W-:Y:S01]  /*16e80*/  FMUL R3, R3, 1.4426950216293334961 ;  /* 0x3fb8aa3b03037820 */ /* 0x000fe20000400000 */
[----:B------:R-:W-:Y:S01]  /*16e90*/  FMUL R4, R4, 1.4426950216293334961 ;  /* 0x3fb8aa3b04047820 */ /* 0x000fe20000400000 */
[----:B------:R-:W-:Y:S01]  /*16ea0*/  FMUL R28, R28, 1.4426950216293334961 ;  /* 0x3fb8aa3b1c1c7820 */ /* 0x000fe20000400000 */
[--C-:B------:R-:W-:Y:S01]  /*16eb0*/  FADD R27, R237, -R244.reuse ;  /* 0x800000f4ed1b7221 */ /* 0x100fe20000000000 */
[----:B------:R-:W-:Y:S02]  /*16ec0*/  FADD R31, R236, -R244 ;  /* 0x800000f4ec1f7221 */ /* 0x000fe40000000000 */
[----:B------:R-:W-:Y:S01]  /*16ed0*/  MUFU.EX2 R3, R3 ;  /* 0x0000000300037308 */ /* 0x000fe20000000800 */
[----:B------:R-:W-:Y:S01]  /*16ee0*/  FMUL R27, R27, 1.4426950216293334961 ;  /* 0x3fb8aa3b1b1b7820 */ /* 0x000fe20000400000 */
[----:B------:R-:W-:-:S06]  /*16ef0*/  FMUL R31, R31, 1.4426950216293334961 ;  /* 0x3fb8aa3b1f1f7820 */ /* 0x000fcc0000400000 */
[----:B------:R-:W0:Y:S01]  /*16f00*/  MUFU.EX2 R4, R4 ;  /* 0x0000000400047308 */ /* 0x000e220000000800 */
[--C-:B------:R-:W-:Y:S01]  /*16f10*/  FADD R30, R235, -R244.reuse ;  /* 0x800000f4eb1e7221 */ /* 0x100fe20000000000 */
[----:B------:R-:W-:-:S06]  /*16f20*/  FADD R33, R234, -R244 ;  /* 0x800000f4ea217221 */ /* 0x000fcc0000000000 */
[----:B------:R-:W1:Y:S01]  /*16f30*/  MUFU.EX2 R28, R28 ;  /* 0x0000001c001c7308 */ /* 0x000e620000000800 */
[----:B------:R-:W-:Y:S01]  /*16f40*/  FMUL R30, R30, 1.4426950216293334961 ;  /* 0x3fb8aa3b1e1e7820 */ /* 0x000fe20000400000 */
[----:B------:R-:W-:-:S06]  /*16f50*/  LOP3.LUT R0, R242, 0x60, RZ, 0x3c, !PT ;  /* 0x00000060f2007812 */ /* 0x000fcc00078e3cff */
[----:B------:R-:W1:Y:S01]  /*16f60*/  MUFU.EX2 R27, R27 ;  /* 0x0000001b001b7308 */ /* 0x000e620000000800 */
[----:B------:R-:W-:Y:S01]  /*16f70*/  FMUL R33, R33, 1.4426950216293334961 ;  /* 0x3fb8aa3b21217820 */ /* 0x000fe20000400000 */
[--C-:B------:R-:W-:Y:S01]  /*16f80*/  FADD R32, R233, -R244.reuse ;  /* 0x800000f4e9207221 */ /* 0x100fe20000000000 */
[----:B------:R0:W-:Y:S05]  /*16f90*/  STS.U16 [R0+UR9+0x14700], R11 ;  /* 0x0147000b00007988 */ /* 0x0001ea0008000409 */
[----:B------:R-:W1:Y:S01]  /*16fa0*/  MUFU.EX2 R31, R31 ;  /* 0x0000001f001f7308 */ /* 0x000e620000000800 */
[----:B------:R-:W-:Y:S01]  /*16fb0*/  FMUL R32, R32, 1.4426950216293334961 ;  /* 0x3fb8aa3b20207820 */ /* 0x000fe20000400000 */
[----:B------:R-:W-:Y:S01]  /*16fc0*/  FADD R35, R232, -R244 ;  /* 0x800000f4e8237221 */ /* 0x000fe20000000000 */
[----:B0-----:R-:W-:-:S05]  /*16fd0*/  FADD R11, R3, R4 ;  /* 0x00000004030b7221 */ /* 0x001fca0000000000 */
[----:B------:R-:W0:Y:S01]  /*16fe0*/  MUFU.EX2 R30, R30 ;  /* 0x0000001e001e7308 */ /* 0x000e220000000800 */
[----:B-1----:R-:W-:Y:S01]  /*16ff0*/  FADD R11, R28, R11 ;  /* 0x0000000b1c0b7221 */ /* 0x002fe20000000000 */
[----:B------:R-:W-:Y:S01]  /*17000*/  FMUL R35, R35, 1.4426950216293334961 ;  /* 0x3fb8aa3b23237820 */ /* 0x000fe20000400000 */
[----:B------:R-:W-:-:S05]  /*17010*/  FADD R34, R231, -R244 ;  /* 0x800000f4e7227221 */ /* 0x000fca0000000000 */
[----:B------:R-:W1:Y:S01]  /*17020*/  MUFU.EX2 R33, R33 ;  /* 0x0000002100217308 */ /* 0x000e620000000800 */
[----:B------:R-:W-:Y:S01]  /*17030*/  FADD R11, R27, R11 ;  /* 0x0000000b1b0b7221 */ /* 0x000fe20000000000 */
[----:B------:R-:W-:Y:S01]  /*17040*/  FMUL R34, R34, 1.4426950216293334961 ;  /* 0x3fb8aa3b22227820 */ /* 0x000fe20000400000 */
[----:B------:R-:W-:-:S05]  /*17050*/  FADD R29, R230, -R244 ;  /* 0x800000f4e61d7221 */ /* 0x000fca0000000000 */
[----:B------:R-:W1:Y:S01]  /*17060*/  MUFU.EX2 R32, R32 ;  /* 0x0000002000207308 */ /* 0x000e620000000800 */
[----:B------:R-:W-:Y:S01]  /*17070*/  FADD R11, R31, R11 ;  /* 0x0000000b1f0b7221 */ /* 0x000fe20000000000 */
[----:B------:R-:W-:Y:S01]  /*17080*/  FADD R36, R55, -R244 ;  /* 0x800000f437247221 */ /* 0x000fe20000000000 */
[----:B------:R-:W-:-:S05]  /*17090*/  FMUL R29, R29, 1.4426950216293334961 ;  /* 0x3fb8aa3b1d1d7820 */ /* 0x000fca0000400000 */
[----:B------:R-:W3:Y:S01]  /*170a0*/  MUFU.EX2 R35, R35 ;  /* 0x0000002300237308 */ /* 0x000ee20000000800 */
[----:B0-----:R-:W-:Y:S01]  /*170b0*/  FADD R11, R30, R11 ;  /* 0x0000000b1e0b7221 */ /* 0x001fe20000000000 */
[----:B------:R-:W-:Y:S01]  /*170c0*/  FMUL R36, R36, 1.4426950216293334961 ;  /* 0x3fb8aa3b24247820 */ /* 0x000fe20000400000 */
[----:B------:R-:W-:-:S05]  /*170d0*/  FADD R61, R229, -R244 ;  /* 0x800000f4e53d7221 */ /* 0x000fca0000000000 */
[----:B------:R-:W0:Y:S01]  /*170e0*/  MUFU.EX2 R34, R34 ;  /* 0x0000002200227308 */ /* 0x000e220000000800 */
[----:B-1----:R-:W-:Y:S01]  /*170f0*/  FADD R11, R33, R11 ;  /* 0x0000000b210b7221 */ /* 0x002fe20000000000 */
[----:B------:R-:W-:Y:S01]  /*17100*/  FMUL R61, R61, 1.4426950216293334961 ;  /* 0x3fb8aa3b3d3d7820 */ /* 0x000fe20000400000 */
[----:B------:R-:W-:-:S05]  /*17110*/  FADD R60, R228, -R244 ;  /* 0x800000f4e43c7221 */ /* 0x000fca0000000000 */
[----:B------:R1:W0:Y:S01]  /*17120*/  MUFU.EX2 R55, R29 ;  /* 0x0000001d00377308 */ /* 0x0002220000000800 */
[----:B------:R-:W-:Y:S01]  /*17130*/  FADD R11, R32, R11 ;  /* 0x0000000b200b7221 */ /* 0x000fe20000000000 */
[----:B------:R-:W-:Y:S01]  /*17140*/  FMUL R60, R60, 1.4426950216293334961 ;  /* 0x3fb8aa3b3c3c7820 */ /* 0x000fe20000400000 */
[----:B------:R-:W-:-:S05]  /*17150*/  FADD R65, R227, -R244 ;  /* 0x800000f4e3417221 */ /* 0x000fca0000000000 */
[----:B------:R-:W4:Y:S01]  /*17160*/  MUFU.EX2 R36, R36 ;  /* 0x0000002400247308 */ /* 0x000f220000000800 */
[----:B---3--:R-:W-:Y:S01]  /*17170*/  FADD R11, R35, R11 ;  /* 0x0000000b230b7221 */ /* 0x008fe20000000000 */
[----:B------:R-:W-:Y:S01]  /*17180*/  FMUL R65, R65, 1.4426950216293334961 ;  /* 0x3fb8aa3b41417820 */ /* 0x000fe20000400000 */
[----:B------:R-:W-:-:S05]  /*17190*/  FADD R59, R226, -R244 ;  /* 0x800000f4e23b7221 */ /* 0x000fca0000000000 */
[----:B------:R-:W3:Y:S01]  /*171a0*/  MUFU.EX2 R61, R61 ;  /* 0x0000003d003d7308 */ /* 0x000ee20000000800 */
[----:B0-----:R-:W-:Y:S01]  /*171b0*/  FADD R11, R34, R11 ;  /* 0x0000000b220b7221 */ /* 0x001fe20000000000 */
[----:B------:R-:W-:Y:S01]  /*171c0*/  FMUL R59, R59, 1.4426950216293334961 ;  /* 0x3fb8aa3b3b3b7820 */ /* 0x000fe20000400000 */
[----:B-1----:R-:W-:-:S05]  /*171d0*/  FADD R29, R225, -R244 ;  /* 0x800000f4e11d7221 */ /* 0x002fca0000000000 */
[----:B------:R-:W0:Y:S01]  /*171e0*/  MUFU.EX2 R60, R60 ;  /* 0x0000003c003c7308 */ /* 0x000e220000000800 */
[----:B------:R1:W-:Y:S01]  /*171f0*/  STS.U16 [R0+UR9+0x14b00], R10 ;  /* 0x014b000a00007988 */ /* 0x0003e20008000409 */
[----:B------:R-:W-:Y:S01]  /*17200*/  FADD R11, R55, R11 ;  /* 0x0000000b370b7221 */ /* 0x000fe20000000000 */
[----:B------:R-:W-:Y:S01]  /*17210*/  FMUL R29, R29, 1.4426950216293334961 ;  /* 0x3fb8aa3b1d1d7820 */ /* 0x000fe20000400000 */
[----:B------:R-:W-:-:S04]  /*17220*/  FADD R224, R224, -R244 ;  /* 0x800000f4e0e07221 */ /* 0x000fc80000000000 */
[----:B------:R-:W0:Y:S01]  /*17230*/  MUFU.EX2 R65, R65 ;  /* 0x0000004100417308 */ /* 0x000e220000000800 */
[----:B-1----:R-:W-:Y:S01]  /*17240*/  FADD R10, R22, -R244 ;  /* 0x800000f4160a7221 */ /* 0x002fe20000000000 */
[----:B------:R1:W-:Y:S01]  /*17250*/  STS.U16 [R0+UR9+0x13b00], R14 ;  /* 0x013b000e00007988 */ /* 0x0003e20008000409 */
[----:B----4-:R-:W-:-:S05]  /*17260*/  FADD R11, R36, R11 ;  /* 0x0000000b240b7221 */ /* 0x010fca0000000000 */
[----:B------:R-:W4:Y:S01]  /*17270*/  MUFU.EX2 R59, R59 ;  /* 0x0000003b003b7308 */ /* 0x000f220000000800 */
[----:B------:R0:W-:Y:S01]  /*17280*/  STS.U16 [R0+UR9+0x14300], R12 ;  /* 0x0143000c00007988 */ /* 0x0001e20008000409 */
[----:B------:R-:W-:Y:S01]  /*17290*/  FMUL R10, R10, 1.4426950216293334961 ;  /* 0x3fb8aa3b0a0a7820 */ /* 0x000fe20000400000 */
[----:B---3--:R-:W-:Y:S02]  /*172a0*/  FADD R11, R61, R11 ;  /* 0x0000000b3d0b7221 */ /* 0x008fe40000000000 */
[----:B------:R3:W-:Y:S01]  /*172b0*/  STS.U16 [R0+UR9+0x13300], R16 ;  /* 0x0133001000007988 */ /* 0x0007e20008000409 */
[--C-:B-1----:R-:W-:Y:S02]  /*172c0*/  FADD R14, R223, -R244.reuse ;  /* 0x800000f4df0e7221 */ /* 0x102fe40000000000 */
[----:B------:R-:W1:Y:S01]  /*172d0*/  MUFU.EX2 R29, R29 ;  /* 0x0000001d001d7308 */ /* 0x000e620000000800 */
[----:B0-----:R-:W-:Y:S01]  /*172e0*/  FMUL R12, R224, 1.4426950216293334961 ;  /* 0x3fb8aa3be00c7820 */ /* 0x001fe20000400000 */
[----:B------:R0:W-:Y:S01]  /*172f0*/  STS.U16 [R0+UR9+0x13f00], R13 ;  /* 0x013f000d00007988 */ /* 0x0001e20008000409 */
[----:B------:R-:W-:Y:S01]  /*17300*/  FMUL R14, R14, 1.4426950216293334961 ;  /* 0x3fb8aa3b0e0e7820 */ /* 0x000fe20000400000 */
[--C-:B---3--:R-:W-:Y:S01]  /*17310*/  FADD R16, R23, -R244.reuse ;  /* 0x800000f417107221 */ /* 0x108fe20000000000 */
[----:B------:R-:W-:-:S03]  /*17320*/  FADD R23, R24, -R244 ;  /* 0x800000f418177221 */ /* 0x000fc60000000000 */
[----:B------:R3:W-:Y:S01]  /*17330*/  MUFU.EX2 R24, R10 ;  /* 0x0000000a00187308 */ /* 0x0007e20000000800 */
[----:B------:R-:W-:Y:S01]  /*17340*/  FADD R11, R60, R11 ;  /* 0x0000000b3c0b7221 */ /* 0x000fe20000000000 */
[----:B0-----:R-:W-:-:S06]  /*17350*/  FADD R13, R240, -R244 ;  /* 0x800000f4f00d7221 */ /* 0x001fcc0000000000 */
[----:B------:R-:W0:Y:S01]  /*17360*/  MUFU.EX2 R12, R12 ;  /* 0x0000000c000c7308 */ /* 0x000e220000000800 */
[--C-:B---3--:R-:W-:Y:S01]  /*17370*/  FADD R10, R21, -R244.reuse ;  /* 0x800000f4150a7221 */ /* 0x108fe20000000000 */
[----:B------:R-:W-:Y:S01]  /*17380*/  FMUL R13, R13, 1.4426950216293334961 ;  /* 0x3fb8aa3b0d0d7820 */ /* 0x000fe20000400000 */
[----:B------:R3:W-:Y:S02]  /*17390*/  STS.U16 [R0+UR9+0x13700], R15 ;  /* 0x0137000f00007988 */ /* 0x0007e40008000409 */
[----:B------:R-:W-:Y:S01]  /*173a0*/  FMUL R10, R10, 1.4426950216293334961 ;  /* 0x3fb8aa3b0a0a7820 */ /* 0x000fe20000400000 */
[----:B------:R-:W-:Y:S02]  /*173b0*/  FADD R11, R65, R11 ;  /* 0x0000000b410b7221 */ /* 0x000fe40000000000 */
[----:B------:R-:W0:Y:S01]  /*173c0*/  MUFU.EX2 R14, R14 ;  /* 0x0000000e000e7308 */ /* 0x000e220000000800 */
[----:B------:R-:W-:Y:S01]  /*173d0*/  FMUL R16, R16, 1.4426950216293334961 ;  /* 0x3fb8aa3b10107820 */ /* 0x000fe20000400000 */
[--C-:B------:R-:W-:Y:S01]  /*173e0*/  FADD R22, R26, -R244.reuse ;  /* 0x800000f41a167221 */ /* 0x100fe20000000000 */
[----:B---3--:R-:W-:-:S05]  /*173f0*/  FADD R15, R42, -R244 ;  /* 0x800000f42a0f7221 */ /* 0x008fca0000000000 */
[----:B------:R3:W-:Y:S01]  /*17400*/  MUFU.EX2 R26, R10 ;  /* 0x0000000a001a7308 */ /* 0x0007e20000000800 */
[----:B------:R-:W-:-:S07]  /*17410*/  FMUL R15, R15, 1.4426950216293334961 ;  /* 0x3fb8aa3b0f0f7820 */ /* 0x000fce0000400000 */
[----:B------:R-:W2:Y:S01]  /*17420*/  MUFU.EX2 R13, R13 ;  /* 0x0000000d000d7308 */ /* 0x000ea20000000800 */
[----:B---3--:R-:W-:Y:S01]  /*17430*/  FADD R10, R9, -R244 ;  /* 0x800000f4090a7221 */ /* 0x008fe20000000000 */
[----:B----4-:R-:W-:-:S04]  /*17440*/  FADD R9, R59, R11 ;  /* 0x0000000b3b097221 */ /* 0x010fc80000000000 */
[----:B-1----:R-:W-:Y:S02]  /*17450*/  FADD R9, R29, R9 ;  /* 0x000000091d097221 */ /* 0x002fe40000000000 */
[----:B------:R-:W1:Y:S01]  /*17460*/  MUFU.EX2 R16, R16 ;  /* 0x0000001000107308 */ /* 0x000e620000000800 */
[----:B------:R-:W-:Y:S01]  /*17470*/  FMUL R23, R23, 1.4426950216293334961 ;  /* 0x3fb8aa3b17177820 */ /* 0x000fe20000400000 */
[----:B0-----:R-:W-:-:S06]  /*17480*/  FADD R9, R12, R9 ;  /* 0x000000090c097221 */ /* 0x001fcc0000000000 */
[----:B------:R-:W0:Y:S01]  /*17490*/  MUFU.EX2 R15, R15 ;  /* 0x0000000f000f7308 */ /* 0x000e220000000800 */
[----:B------:R-:W-:Y:S01]  /*174a0*/  FADD R9, R14, R9 ;  /* 0x000000090e097221 */ /* 0x000fe20000000000 */
[----:B------:R-:W-:Y:S01]  /*174b0*/  FADD R21, R8, -R244 ;  /* 0x800000f408157221 */ /* 0x000fe20000000000 */
[----:B------:R-:W-:Y:S02]  /*174c0*/  FMUL R22, R22, 1.4426950216293334961 ;  /* 0x3fb8aa3b16167820 */ /* 0x000fe40000400000 */
[----:B--2---:R-:W-:-:S03]  /*174d0*/  FADD R8, R13, R9 ;  /* 0x000000090d087221 */ /* 0x004fc60000000000 */
[----:B------:R-:W2:Y:S01]  /*174e0*/  MUFU.EX2 R23, R23 ;  /* 0x0000001700177308 */ /* 0x000ea20000000800 */
[----:B------:R3:W-:Y:S01]  /*174f0*/  STS.U16 [R0+UR9+0x12f00], R17 ;  /* 0x012f001100007988 */ /* 0x0007e20008000409 */
[----:B-1----:R-:W-:Y:S01]  /*17500*/  FADD R8, R16, R8 ;  /* 0x0000000810087221 */ /* 0x002fe20000000000 */
[----:B------:R-:W-:Y:S02]  /*17510*/  FMUL R10, R10, 1.4426950216293334961 ;  /* 0x3fb8aa3b0a0a7820 */ /* 0x000fe40000400000 */
[----:B------:R1:W-:Y:S03]  /*17520*/  STS.U16 [R0+UR9+0x12b00], R18 ;  /* 0x012b001200007988 */ /* 0x0003e60008000409 */
[----:B------:R-:W4:Y:S01]  /*17530*/  MUFU.EX2 R22, R22 ;  /* 0x0000001600167308 */ /* 0x000f220000000800 */
[--C-:B---3--:R-:W-:Y:S01]  /*17540*/  FADD R17, R25, -R244.reuse ;  /* 0x800000f419117221 */ /* 0x108fe20000000000 */
[----:B-1----:R-:W-:Y:S01]  /*17550*/  FADD R18, R7, -R244 ;  /* 0x800000f407127221 */ /* 0x002fe20000000000 */
[----:B0-----:R-:W-:-:S02]  /*17560*/  FADD R7, R15, R8 ;  /* 0x000000080f077221 */ /* 0x001fc40000000000 */
[----:B------:R-:W-:-:S03]  /*17570*/  FMUL R17, R17, 1.4426950216293334961 ;  /* 0x3fb8aa3b11117820 */ /* 0x000fc60000400000 */
[----:B------:R-:W0:Y:S01]  /*17580*/  MUFU.EX2 R25, R10 ;  /* 0x0000000a00197308 */ /* 0x000e220000000800 */
[----:B------:R-:W-:Y:S01]  /*17590*/  FMUL R21, R21, 1.4426950216293334961 ;  /* 0x3fb8aa3b15157820 */ /* 0x000fe20000400000 */
[----:B------:R-:W-:Y:S01]  /*175a0*/  FADD R7, R24, R7 ;  /* 0x0000000718077221 */ /* 0x000fe20000000000 */
[----:B------:R1:W-:Y:S01]  /*175b0*/  STS.U16 [R0+UR9+0x12300], R20 ;  /* 0x0123001400007988 */ /* 0x0003e20008000409 */
[----:B------:R-:W-:-:S04]  /*175c0*/  FMUL R18, R18, 1.4426950216293334961 ;  /* 0x3fb8aa3b12127820 */ /* 0x000fc80000400000 */
[----:B------:R-:W3:Y:S01]  /*175d0*/  MUFU.EX2 R17, R17 ;  /* 0x0000001100117308 */ /* 0x000ee20000000800 */
[----:B-1----:R-:W-:Y:S01]  /*175e0*/  FADD R20, R6, -R244 ;  /* 0x800000f406147221 */ /* 0x002fe20000000000 */
[----:B--2---:R-:W-:Y:S01]  /*175f0*/  FADD R6, R23, R7 ;  /* 0x0000000717067221 */ /* 0x004fe20000000000 */
[----:B------:R1:W-:Y:S05]  /*17600*/  STS.U16 [R0+UR9+0x12700], R19 ;  /* 0x0127001300007988 */ /* 0x0003ea0008000409 */
[----:B------:R-:W2:Y:S01]  /*17610*/  MUFU.EX2 R21, R21 ;  /* 0x0000001500157308 */ /* 0x000ea20000000800 */
[----:B------:R-:W-:Y:S01]  /*17620*/  FMUL R20, R20, 1.4426950216293334961 ;  /* 0x3fb8aa3b14147820 */ /* 0x000fe20000400000 */
[----:B------:R-:W-:Y:S01]  /*17630*/  FADD R6, R26, R6 ;  /* 0x000000061a067221 */ /* 0x000fe20000000000 */
[----:B-1----:R-:W-:-:S05]  /*17640*/  FADD R19, R5, -R244 ;  /* 0x800000f405137221 */ /* 0x002fca0000000000 */
[----:B------:R-:W1:Y:S01]  /*17650*/  MUFU.EX2 R18, R18 ;  /* 0x0000001200127308 */ /* 0x000e620000000800 */
[----:B----4-:R-:W-:Y:S01]  /*17660*/  FADD R5, R22, R6 ;  /* 0x0000000616057221 */ /* 0x010fe20000000000 */
[----:B------:R-:W-:-:S03]  /*17670*/  FMUL R19, R19, 1.4426950216293334961 ;  /* 0x3fb8aa3b13137820 */ /* 0x000fc60000400000 */
[----:B0-----:R-:W-:-:S03]  /*17680*/  FADD R5, R25, R5 ;  /* 0x0000000519057221 */ /* 0x001fc60000000000 */
[----:B------:R-:W0:Y:S01]  /*17690*/  MUFU.EX2 R20, R20 ;  /* 0x0000001400147308 */ /* 0x000e220000000800 */
[----:B------:R-:W-:Y:S04]  /*176a0*/  STS.U16 [R0+UR9+0x10300], R222 ;  /* 0x010300de00007988 */ /* 0x000fe80008000409 */
[----:B------:R-:W-:Y:S03]  /*176b0*/  STS.U16 [R0+UR9+0x10700], R221 ;  /* 0x010700dd00007988 */ /* 0x000fe60008000409 */
[----:B------:R-:W4:Y:S01]  /*176c0*/  MUFU.EX2 R19, R19 ;  /* 0x0000001300137308 */ /* 0x000f220000000800 */
        /* <DEDUP_REMOVED lines=50> */
[----:B------:R3:W-:Y:S02]  /*179f0*/  STS.U16 [R0+UR9+0x1ff00], R84 ;  /* 0x01ff005400007988 */ /* 0x0007e40008000409 */
[----:B---3--:R-:W-:-:S04]  /*17a00*/  FADD R0, R17, R5 ;  /* 0x0000000511007221 */ /* 0x008fc80000000000 */
[----:B--2---:R-:W-:-:S04]  /*17a10*/  FADD R0, R21, R0 ;  /* 0x0000000015007221 */ /* 0x004fc80000000000 */
[----:B-1----:R-:W-:-:S04]  /*17a20*/  FADD R0, R18, R0 ;  /* 0x0000000012007221 */ /* 0x002fc80000000000 */
[----:B0-----:R-:W-:-:S04]  /*17a30*/  FADD R0, R20, R0 ;  /* 0x0000000014007221 */ /* 0x001fc80000000000 */
[----:B----4-:R-:W-:Y:S01]  /*17a40*/  FADD R210, R19, R0 ;  /* 0x0000000013d27221 */ /* 0x010fe20000000000 */
[----:B------:R-:W-:Y:S02]  /*17a50*/  F2FP.BF16.F32.PACK_AB R13, R13, R14 ;  /* 0x0000000e0d0d723e */ /* 0x000fe400000010ff */
[----:B------:R-:W-:Y:S02]  /*17a60*/  F2FP.BF16.F32.PACK_AB R14, R15, R16 ;  /* 0x000000100f0e723e */ /* 0x000fe400000010ff */
[----:B------:R0:W1:Y:S01]  /*17a70*/  SHFL.BFLY PT, R211, R210, 0x10, 0x1f ;  /* 0x0e001f00d2d37f89 */ /* 0x00006200000e0000 */
[----:B------:R-:W-:Y:S02]  /*17a80*/  F2FP.BF16.F32.PACK_AB R4, R4, R3 ;  /* 0x000000030404723e */ /* 0x000fe400000010ff */
[----:B------:R-:W-:Y:S02]  /*17a90*/  F2FP.BF16.F32.PACK_AB R5, R27, R28 ;  /* 0x0000001c1b05723e */ /* 0x000fe400000010ff */
[----:B------:R-:W-:-:S02]  /*17aa0*/  F2FP.BF16.F32.PACK_AB R6, R30, R31 ;  /* 0x0000001f1e06723e */ /* 0x000fc400000010ff */
[----:B------:R-:W-:Y:S02]  /*17ab0*/  F2FP.BF16.F32.PACK_AB R7, R32, R33 ;  /* 0x000000212007723e */ /* 0x000fe400000010ff */
[----:B------:R-:W-:Y:S02]  /*17ac0*/  F2FP.BF16.F32.PACK_AB R8, R34, R35 ;  /* 0x000000232208723e */ /* 0x000fe400000010ff */
[----:B------:R-:W-:Y:S02]  /*17ad0*/  F2FP.BF16.F32.PACK_AB R9, R36, R55 ;  /* 0x000000372409723e */ /* 0x000fe400000010ff */
[----:B------:R-:W-:Y:S02]  /*17ae0*/  F2FP.BF16.F32.PACK_AB R10, R60, R61 ;  /* 0x0000003d3c0a723e */ /* 0x000fe400000010ff */
[----:B------:R-:W-:Y:S02]  /*17af0*/  F2FP.BF16.F32.PACK_AB R11, R59, R65 ;  /* 0x000000413b0b723e */ /* 0x000fe400000010ff */
[----:B------:R-:W-:-:S02]  /*17b00*/  F2FP.BF16.F32.PACK_AB R12, R12, R29 ;  /* 0x0000001d0c0c723e */ /* 0x000fc400000010ff */
[----:B------:R-:W-:Y:S02]  /*17b10*/  F2FP.BF16.F32.PACK_AB R15, R23, R24 ;  /* 0x00000018170f723e */ /* 0x000fe400000010ff */
[----:B------:R-:W-:Y:S02]  /*17b20*/  F2FP.BF16.F32.PACK_AB R16, R22, R26 ;  /* 0x0000001a1610723e */ /* 0x000fe400000010ff */
[----:B------:R-:W-:Y:S02]  /*17b30*/  F2FP.BF16.F32.PACK_AB R17, R17, R25 ;  /* 0x000000191111723e */ /* 0x000fe400000010ff */
[----:B------:R-:W-:Y:S02]  /*17b40*/  F2FP.BF16.F32.PACK_AB R18, R18, R21 ;  /* 0x000000151212723e */ /* 0x000fe400000010ff */
[----:B------:R-:W-:Y:S01]  /*17b50*/  F2FP.BF16.F32.PACK_AB R19, R19, R20 ;  /* 0x000000141313723e */ /* 0x000fe200000010ff */
[----:B01----:R-:W-:Y:S06]  /*17b60*/  @!P1 BRA `(.L_x_9) ;  /* 0x0000000000089947 */ /* 0x003fec0003800000 */
[----:B------:R0:W-:Y:S01]  /*17b70*/  STTM.16dp32bit_t0_t15.x16 tmem[UR6+0x140], R4 ;  /* 0x00014004000079ed */ /* 0x0001e20008a00006 */
[----:B------:R0:W-:Y:S02]  /*17b80*/  STTM.16dp32bit_t16_t31.x16 tmem[UR6+0x150], R4 ;  /* 0x00015004000079ed */ /* 0x0001e40008a20006 */
.L_x_9:
[----:B------:R-:W1:Y:S02]  /*17b90*/  FENCE.VIEW.ASYNC.T ;  /* 0x00000000000073c6 */ /* 0x000e640000000200 */
[----:B-1----:R-:W-:Y:S01]  /*17ba0*/  BAR.SYNC.DEFER_BLOCKING 0x0 ;  /* 0x0000000000007b1d */ /* 0x002fe20000010000 */
[----:B------:R-:W-:-:S04]  /*17bb0*/  FADD R0, -R244, -INF ;  /* 0xff800000f4007421 */ /* 0x000fc80000000100 */
[----:B------:R-:W-:Y:S01]  /*17bc0*/  FMUL R0, R0, 1.4426950216293334961 ;  /* 0x3fb8aa3b00007820 */ /* 0x000fe20000400000 */
[----:B------:R-:W1:Y:S01]  /*17bd0*/  LDTM.x64 R68, tmem[UR6] ;  /* 0x00000006004479ee */ /* 0x000e620008340000 */
[----:B0-----:R-:W-:Y:S01]  /*17be0*/  LDTM.x64 R4, tmem[UR6+0x40] ;  /* 0x00004006000479ee */ /* 0x001fe20008340000 */
[----:B------:R-:W0:Y:S03]  /*17bf0*/  LDTM.x64 R132, tmem[UR6+0x80] ;  /* 0x00008006008479ee */ /* 0x000e260008340000 */
[----:B------:R-:W1:Y:S02]  /*17c00*/  MUFU.EX2 R0, R0 ;  /* 0x0000000000007308 */ /* 0x000e640000000800 */
[C---:B-1----:R-:W-:Y:S01]  /*17c10*/  FMUL R68, R0.reuse, R68 ;  /* 0x0000004400447220 */ /* 0x042fe20000400000 */
[C---:B------:R-:W-:Y:S01]  /*17c20*/  FMUL R69, R0.reuse, R69 ;  /* 0x0000004500457220 */ /* 0x040fe20000400000 */
[----:B0-----:R-:W-:Y:S01]  /*17c30*/  STL.64 [R1], R132 ;  /* 0x0000008401007387 */ /* 0x001fe20000100a00 */
[C---:B------:R-:W-:Y:S01]  /*17c40*/  FMUL R70, R0.reuse, R70 ;  /* 0x0000004600467220 */ /* 0x040fe20000400000 */
[C---:B------:R-:W-:Y:S01]  /*17c50*/  FMUL R71, R0.reuse, R71 ;  /* 0x0000004700477220 */ /* 0x040fe20000400000 */
[C---:B------:R-:W-:Y:S01]  /*17c60*/  FMUL R72, R0.reuse, R72 ;  /* 0x0000004800487220 */ /* 0x040fe20000400000 */
[----:B------:R-:W-:Y:S01]  /*17c70*/  STL.64 [R1+0x8], R134 ;  /* 0x0000088601007387 */ /* 0x000fe20000100a00 */
        /* <DEDUP_REMOVED lines=119> */
[----:B------:R0:W-:Y:S01]  /*183f0*/  STL.64 [R1+0xf8], R194 ;  /* 0x0000f8c201007387 */ /* 0x0001e20000100a00 */
[C---:B------:R-:W-:Y:S01]  /*18400*/  FMUL R35, R0.reuse, R35 ;  /* 0x0000002300237220 */ /* 0x040fe20000400000 */
        /* <DEDUP_REMOVED lines=10> */
[----:B0-----:R-:W0:Y:S01]  /*184b0*/  LDTM.x64 R132, tmem[UR6+0xc0] ;  /* 0x0000c006008479ee */ /* 0x001e220008340000 */
[----:B------:R-:W-:Y:S01]  /*184c0*/  NOP ;  /* 0x0000000000007918 */ /* 0x000fe20000000000 */
        /* <DEDUP_REMOVED lines=21> */
[----:B------:R-:W-:Y:S01]  /*18620*/  FMUL R67, R0, R67 ;  /* 0x0000004300437220 */ /* 0x000fe20000400000 */
[----:B0-----:R-:W-:Y:S06]  /*18630*/  @!P1 BRA `(.L_x_10) ;  /* 0x0000000000089947 */ /* 0x001fec0003800000 */
[----:B------:R0:W-:Y:S01]  /*18640*/  STTM.x64 tmem[UR6], R68 ;  /* 0x00000044000079ed */ /* 0x0001e20008340006 */
[----:B------:R0:W-:Y:S02]  /*18650*/  STTM.x64 tmem[UR6+0x40], R4 ;  /* 0x00004004000079ed */ /* 0x0001e40008340006 */
.L_x_10:
[----:B0-----:R-:W2:Y:S04]  /*18660*/  LDL.LU R67, [R1] ;  /* 0x0000000001437983 */ /* 0x001ea80000300800 */
[----:B------:R-:W3:Y:S04]  /*18670*/  LDL.LU R66, [R1+0x4] ;  /* 0x0000040001427983 */ /* 0x000ee80000300800 */
[----:B------:R-:W4:Y:S04]  /*18680*/  LDL.LU R65, [R1+0x8] ;  /* 0x0000080001417983 */ /* 0x000f280000300800 */
        /* <DEDUP_REMOVED lines=60> */
[----:B------:R-:W4:Y:S01]  /*18a50*/  LDL.LU R4, [R1+0xfc] ;  /* 0x0000fc0001047983 */ /* 0x000f220000300800 */
[----:B------:R-:W-:-:S04]  /*18a60*/  FADD R3, -R244, -INF ;  /* 0xff800000f4037421 */ /* 0x000fc80000000100 */
[----:B------:R-:W-:-:S06]  /*18a70*/  FMUL R3, R3, 1.4426950216293334961 ;  /* 0x3fb8aa3b03037820 */ /* 0x000fcc0000400000 */
[----:B------:R-:W0:Y:S01]  /*18a80*/  MUFU.EX2 R3, R3 ;  /* 0x0000000300037308 */ /* 0x000e220000000800 */
[C---:B--2---:R-:W-:Y:S01]  /*18a90*/  FMUL R68, R0.reuse, R67 ;  /* 0x0000004300447220 */ /* 0x044fe20000400000 */
[C---:B------:R-:W-:Y:S01]  /*18aa0*/  FMUL R67, R0.reuse, R195 ;  /* 0x000000c300437220 */ /* 0x040fe20000400000 */
[C---:B---3--:R-:W-:Y:S01]  /*18ab0*/  FMUL R69, R0.reuse, R66 ;  /* 0x0000004200457220 */ /* 0x048fe20000400000 */
[C---:B------:R-:W-:Y:S01]  /*18ac0*/  FMUL R66, R0.reuse, R194 ;  /* 0x000000c200427220 */ /* 0x040fe20000400000 */
[C---:B----4-:R-:W-:Y:S01]  /*18ad0*/  FMUL R70, R0.reuse, R65 ;  /* 0x0000004100467220 */ /* 0x050fe20000400000 */
        /* <DEDUP_REMOVED lines=124> */
[----:B------:R0:W-:Y:S01]  /*192a0*/  STTM.x64 tmem[UR6+0x80], R68 ;  /* 0x00008044000079ed */ /* 0x0001e20008340006 */
[----:B------:R-:W-:Y:S05]  /*192b0*/  @!P1 BRA `(.L_x_11) ;  /* 0x0000000000049947 */ /* 0x000fea0003800000 */
[----:B------:R1:W-:Y:S02]  /*192c0*/  STTM.x64 tmem[UR6+0xc0], R4 ;  /* 0x0000c004000079ed */ /* 0x0003e40008340006 */
.L_x_11:
[----:B-1----:R1:W5:Y:S01]  /*192d0*/  LDL R16, [R1+0x1158] ;  /* 0x0011580001107983 */ /* 0x0023620000100800 */
[----:B------:R-:W-:Y:S01]  /*192e0*/  FADD R0, R210, R211 ;  /* 0x000000d3d2007221 */ /* 0x000fe20000000000 */
[----:B------:R-:W-:Y:S01]  /*192f0*/  UIADD3 UR4, UPT, UPT, UR8, 0x140, URZ ;  /* 0x0000014008047890 */ /* 0x000fe2000fffe0ff */
[----:B------:R-:W-:Y:S01]  /*19300*/  ISETP.GE.AND P3, PT, R245, 0x1, PT ;  /* 0x00000001f500780c */ /* 0x000fe20003f66270 */
[----:B------:R-:W2:Y:S02]  /*19310*/  FENCE.VIEW.ASYNC.T ;  /* 0x00000000000073c6 */ /* 0x000ea40000000200 */
[----:B--2---:R-:W-:Y:S01]  /*19320*/  BAR.SYNC.DEFER_BLOCKING 0x0 ;  /* 0x0000000000007b1d */ /* 0x004fe20000010000 */
[----:B------:R-:W-:Y:S01]  /*19330*/  FADD R10, R3, R0 ;  /* 0x00000000030a7221 */ /* 0x000fe20000000000 */
[----:B------:R-:W-:-:S04]  /*19340*/  IMAD.MOV.U32 R6, RZ, RZ, RZ ;  /* 0x000000ffff067224 */ /* 0x000fc800078e00ff */
[----:B------:R2:W-:Y:S06]  /*19350*/  MEMBAR.ALL.CTA ;  /* 0x0000000000007992 */ /* 0x0005ec0000008000 */
[----:B--2---:R-:W2:Y:S02]  /*19360*/  FENCE.VIEW.ASYNC.S ;  /* 0x00000000000073c6 */ /* 0x004ea40000000000 */
[----:B--2---:R-:W-:Y:S06]  /*19370*/  BAR.SYNC.DEFER_BLOCKING 0x0 ;  /* 0x0000000000007b1d */ /* 0x004fec0000010000 */
[----:B-1----:R-:W-:Y:S05]  /*19380*/  @!P2 BRA `(.L_x_12) ;  /* 0x000000040034a947 */ /* 0x002fea0003800000 */
[----:B-----5:R-:W-:Y:S02]  /*19390*/  IADD3 R0, PT, PT, R16, 0x10000, RZ ;  /* 0x0001000010007810 */ /* 0x020fe40007ffe0ff */
[----:B------:R-:W-:Y:S01]  /*193a0*/  ELECT P2, URZ, PT ;  /* 0x0000000000ff782f */ /* 0x000fe20003840000 */
[----:B------:R-:W-:Y:S01]  /*193b0*/  IMAD.MOV.U32 R207, RZ, RZ, RZ ;  /* 0x000000ffffcf7224 */ /* 0x000fe200078e00ff */
[----:B------:R-:W-:Y:S01]  /*193c0*/  UIADD3 UR13, UPT, UPT, UR8, 0x150, URZ ;  /* 0x00000150080d7890 */ /* 0x000fe2000fffe0ff */
[----:B------:R-:W-:Y:S01]  /*193d0*/  SHF.R.U32.HI R0, RZ, 0x4, R0 ;  /* 0x00000004ff007819 */ /* 0x000fe20000011600 */
[----:B------:R-:W-:Y:S02]  /*193e0*/  UIADD3 UR14, UPT, UPT, UR8, 0x158, URZ ;  /* 0x00000158080e7890 */ /* 0x000fe4000fffe0ff */
[----:B------:R-:W-:Y:S01]  /*193f0*/  UIADD3 UR15, UPT, UPT, UR8, 0x100000, URZ ;  /* 0x00100000080f7890 */ /* 0x000fe2000fffe0ff */
[----:B------:R-:W-:Y:S01]  /*19400*/  SGXT.U32 R0, R0, 0xe ;  /* 0x0000000e0000781a */ /* 0x000fe20000000000 */
[----:B------:R-:W-:-:S02]  /*19410*/  UIADD3 UR17, UPT, UPT, UR8, 0x100000, URZ ;  /* 0x0010000008117890 */ /* 0x000fc4000fffe0ff */
[----:B------:R-:W-:Y:S01]  /*19420*/  UIADD3 UR40, UPT, UPT, UR8, 0x148, URZ ;  /* 0x0000014808287890 */ /* 0x000fe2000fffe0ff */
[C---:B------:R-:W-:Y:S01]  /*19430*/  R2UR UR12, R0.reuse ;  /* 0x00000000000c72ca */ /* 0x040fe200000e0000 */
[----:B------:R-:W-:Y:S01]  /*19440*/  UIADD3 UR41, UPT, UPT, UR8, 0x100000, URZ ;  /* 0x0010000008297890 */ /* 0x000fe2000fffe0ff */
[----:B------:R-:W-:Y:S01]  /*19450*/  @P2 IMAD.MOV.U32 R5, RZ, RZ, 0x40004040 ;  /* 0x40004040ff052424 */ /* 0x000fe200078e00ff */
[----:B------:R-:W-:Y:S01]  /*19460*/  @P2 MOV R3, R206 ;  /* 0x000000ce00032202 */ /* 0x000fe20000000f00 */
[----:B------:R-:W-:Y:S01]  /*19470*/  UIADD3 UR46, UPT, UPT, UR8, 0x150, URZ ;  /* 0x00000150082e7890 */ /* 0x000fe2000fffe0ff */
[----:B------:R-:W-:Y:S01]  /*19480*/  IADD3 R0, P4, PT, R0, 0x2, RZ ;  /* 0x0000000200007810 */ /* 0x000fe20007f9e0ff */
[----:B------:R-:W-:Y:S01]  /*19490*/  UMOV UR18, 0x0 ;  /* 0x0000000000127882 */ /* 0x000fe20000000000 */
[----:B------:R-:W-:Y:S01]  /*194a0*/  @P2 R2UR UR21, R5 ;  /* 0x00000000051522ca */ /* 0x000fe200000e0000 */
[----:B------:R-:W-:Y:S01]  /*194b0*/  UMOV UR19, 0x4400490 ;  /* 0x0440049000137882 */ /* 0x000fe20000000000 */
[----:B------:R-:W-:Y:S01]  /*194c0*/  @P2 R2UR UR16, R3 ;  /* 0x00000000031022ca */ /* 0x000fe200000e0000 */
[----:B------:R-:W-:Y:S01]  /*194d0*/  UIADD3 UR47, UPT, UPT, UR8, 0x100000, URZ ;  /* 0x00100000082f7890 */ /* 0x000fe2000fffe0ff */
[----:B------:R-:W-:Y:S01]  /*194e0*/  R2UR UR22, R0 ;  /* 0x00000000001672ca */ /* 0x000fe200000e0000 */
[----:B------:R-:W-:Y:S01]  /*194f0*/  UIADD3 UR52, UPT, UPT, UR8, 0x158, URZ ;  /* 0x0000015808347890 */ /* 0x000fe2000fffe0ff */
[----:B------:R-:W-:Y:S01]  /*19500*/  IMAD.U32 R4, RZ, RZ, UR12 ;  /* 0x0000000cff047e24 */ /* 0x000fe2000f8e00ff */
[----:B------:R-:W-:Y:S01]  /*19510*/  UIADD3 UR12, UPT, UPT, UR8, 0x148, URZ ;  /* 0x00000148080c7890 */ /* 0x000fe2000fffe0ff */
[----:B------:R-:W-:Y:S01]  /*19520*/  UMOV UR24, 0x0 ;  /* 0x0000000000187882 */ /* 0x000fe20000000000 */
[----:B------:R-:W-:-:S02]  /*19530*/  UMOV UR25, 0x4400490 ;  /* 0x0440049000197882 */ /* 0x000fc40000000000 */
[----:B------:R-:W-:Y:S01]  /*19540*/  @P2 R2UR UR20, R4 ;  /* 0x00000000041422ca */ /* 0x000fe200000e0000 */
[----:B------:R-:W-:Y:S01]  /*19550*/  UMOV UR28, 0x0 ;  /* 0x00000000001c7882 */ /* 0x000fe20000000000 */
[----:B------:R-:W-:Y:S01]  /*19560*/  IADD3 R3, P2, PT, R0, 0x2, RZ ;  /* 0x0000000200037810 */ /* 0x000fe20007f5e0ff */
[----:B------:R-:W-:Y:S01]  /*19570*/  UMOV UR29, 0x4400490 ;  /* 0x04400490001d7882 */ /* 0x000fe20000000000 */
[----:B------:R-:W-:Y:S01]  /*19580*/  UMOV UR32, 0x0 ;  /* 0x0000000000207882 */ /* 0x000fe20000000000 */
[----:B------:R-:W-:Y:S01]  /*19590*/  UMOV UR33, 0x4400490 ;  /* 0x0440049000217882 */ /* 0x000fe20000000000 */
[----:B------:R-:W-:Y:S01]  /*195a0*/  R2UR UR26, R3 ;  /* 0x00000000031a72ca */ /* 0x000fe200000e0000 */
[----:B------:R-:W-:Y:S01]  /*195b0*/  HFMA2 R3, -RZ, RZ, 0, 0 ;  /* 0x00000000ff037431 */ /* 0x000fe200000001ff */
[----:B------:R-:W-:Y:S01]  /*195c0*/  UMOV UR36, 0x0 ;  /* 0x0000000000247882 */ /* 0x000fe20000000000 */
[----:B------:R-:W-:Y:S01]  /*195d0*/  UMOV UR37, 0x4400490 ;  /* 0x0440049000257882 */ /* 0x000fe20000000000 */
[----:B------:R-:W-:Y:S01]  /*195e0*/  UMOV UR42, 0x0 ;  /* 0x00000000002a7882 */ /* 0x000fe20000000000 */
[----:B------:R-:W-:Y:S01]  /*195f0*/  UMOV UR43, 0x4400490 ;  /* 0x04400490002b7882 */ /* 0x000fe20000000000 */
[----:B------:R-:W-:Y:S01]  /*19600*/  UMOV UR48, 0x0 ;  /* 0x0000000000307882 */ /* 0x000fe20000000000 */
[----:B------:R1:W-:Y:S01]  /*19610*/  UTCHMMA tmem[UR4], gdesc[UR20], tmem[UR8], tmem[UR18], idesc[UR19], UPT ;  /* 0x00ff1214040079ea */ /* 0x0003e2000b800008 */
[----:B------:R-:W-:Y:S01]  /*19620*/  UMOV UR49, 0x4400490 ;  /* 0x0440049000317882 */ /* 0x000fe20000000000 */
[----:B------:R-:W-:Y:S01]  /*19630*/  UMOV UR54, 0x0 ;  /* 0x0000000000367882 */ /* 0x000fe20000000000 */
[----:B------:R-:W-:Y:S01]  /*19640*/  UMOV UR55, 0x4400490 ;  /* 0x0440049000377882 */ /* 0x000fe20000000000 */
[----:B------:R-:W-:-:S02]  /*19650*/  IADD3.X R3, PT, PT, R3, 0x40004040, RZ, P4, !PT ;  /* 0x4000404003037810 */ /* 0x000fc400027fe4ff */
[----:B------:R-:W-:Y:S02]  /*19660*/  IADD3 R4, P4, PT, R0, 0x4, RZ ;  /* 0x0000000400047810 */ /* 0x000fe40007f9e0ff */
[----:B------:R-:W-:Y:S01]  /*19670*/  R2UR UR23, R3 ;  /* 0x00000000031772ca */ /* 0x000fe200000e0000 */
[--C-:B------:R-:W-:Y:S01]  /*19680*/  IMAD.X R9, RZ, RZ, R3.reuse, P2 ;  /* 0x000000ffff097224 */ /* 0x100fe200010e0603 */
[----:B------:R-:W-:Y:S01]  /*19690*/  R2UR UR30, R4 ;  /* 0x00000000041e72ca */ /* 0x000fe200000e0000 */
[--C-:B------:R-:W-:Y:S01]  /*196a0*/  IMAD.X R8, RZ, RZ, R3.reuse, P4 ;  /* 0x000000ffff087224 */ /* 0x100fe200020e0603 */
[----:B------:R-:W-:Y:S02]  /*196b0*/  IADD3 R4, P2, PT, R0, 0x7fe, RZ ;  /* 0x000007fe00047810 */ /* 0x000fe40007f5e0ff */
[----:B------:R-:W-:Y:S02]  /*196c0*/  R2UR UR27, R9 ;  /* 0x00000000091b72ca */ /* 0x000fe400000e0000 */
[----:B------:R-:W-:Y:S01]  /*196d0*/  R2UR UR34, R4 ;  /* 0x00000000042272ca */ /* 0x000fe200000e0000 */
[----:B------:R-:W-:Y:S01]  /*196e0*/  IMAD.X R7, RZ, RZ, R3, P2 ;  /* 0x000000ffff077224 */ /* 0x000fe200010e0603 */
[----:B------:R-:W-:-:S02]  /*196f0*/  IADD3 R4, P4, PT, R0, 0x800, RZ ;  /* 0x0000080000047810 */ /* 0x000fc40007f9e0ff */
[----:B------:R-:W-:Y:S01]  /*19700*/  R2UR UR31, R8 ;  /* 0x00000000081f72ca */ /* 0x000fe200000e0000 */
[----:B------:R1:W-:Y:S01]  /*19710*/  UTCHMMA tmem[UR12], gdesc[UR22], tmem[UR8], tmem[UR24], idesc[UR25], UPT ;  /* 0x00ff18160c0079ea */ /* 0x0003e2000b800008 */
[----:B------:R-:W-:Y:S02]  /*19720*/  R2UR UR38, R4 ;  /* 0x00000000042672ca */ /* 0x000fe400000e0000 */
[C---:B------:R-:W-:Y:S02]  /*19730*/  IADD3 R4, P2, PT, R0.reuse, 0x802, RZ ;  /* 0x0000080200047810 */ /* 0x040fe40007f5e0ff */
[----:B------:R-:W-:Y:S01]  /*19740*/  IADD3.X R5, PT, PT, R3, RZ, RZ, P4, !PT ;  /* 0x000000ff03057210 */ /* 0x000fe200027fe4ff */
[----:B------:R1:W-:Y:S01]  /*19750*/  UTCHMMA tmem[UR13], gdesc[UR26], tmem[UR8], tmem[UR28], idesc[UR29], UPT ;  /* 0x00ff1c1a0d0079ea */ /* 0x0003e2000b800008 */
[----:B------:R-:W-:Y:S02]  /*19760*/  IADD3 R0, P4, PT, R0, 0x804, RZ ;  /* 0x0000080400007810 */ /* 0x000fe40007f9e0ff */
[----:B------:R-:W-:-:S02]  /*19770*/  R2UR UR35, R7 ;  /* 0x00000000072372ca */ /* 0x000fc400000e0000 */
[----:B------:R-:W-:Y:S01]  /*19780*/  R2UR UR50, R0 ;  /* 0x00000000003272ca */ /* 0x000fe200000e0000 */
[--C-:B------:R-:W-:Y:S01]  /*19790*/  IMAD.X R0, RZ, RZ, R3.reuse, P2 ;  /* 0x000000ffff007224 */ /* 0x100fe200010e0603 */
[----:B------:R-:W-:Y:S01]  /*197a0*/  R2UR UR39, R5 ;  /* 0x00000000052772ca */ /* 0x000fe200000e0000 */
[----:B------:R-:W-:Y:S01]  /*197b0*/  IMAD.X R3, RZ, RZ, R3, P4 ;  /* 0x000000ffff037224 */ /* 0x000fe200020e0603 */
[----:B------:R-:W-:Y:S01]  /*197c0*/  R2UR UR44, R4 ;  /* 0x00000000042c72ca */ /* 0x000fe200000e0000 */
[----:B------:R1:W-:Y:S01]  /*197d0*/  UTCHMMA tmem[UR14], gdesc[UR30], tmem[UR8], tmem[UR32], idesc[UR33], UPT ;  /* 0x00ff201e0e0079ea */ /* 0x0003e2000b800008 */
[----:B------:R-:W-:Y:S02]  /*197e0*/  R2UR UR45, R0 ;  /* 0x00000000002d72ca */ /* 0x000fe400000e0000 */
[----:B------:R-:W-:-:S03]  /*197f0*/  R2UR UR51, R3 ;  /* 0x00000000033372ca */ /* 0x000fc600000e0000 */
[----:B------:R1:W-:Y:S04]  /*19800*/  UTCHMMA tmem[UR4], gdesc[UR34], tmem[UR15], tmem[UR36], idesc[UR37], UPT ;  /* 0x00ff2422040079ea */ /* 0x0003e8000b80000f */
[----:B------:R1:W-:Y:S04]  /*19810*/  UTCHMMA tmem[UR40], gdesc[UR38], tmem[UR17], tmem[UR42], idesc[UR43], UPT ;  /* 0x00ff2a26280079ea */ /* 0x0003e8000b800011 */
[----:B------:R1:W-:Y:S02]  /*19820*/  UTCHMMA tmem[UR46], gdesc[UR44], tmem[UR41], tmem[UR48], idesc[UR49], UPT ;  /* 0x00ff302c2e0079ea */ /* 0x0003e4000b800029 */
[----:B------:R1:W-:Y:S01]  /*19830*/  UTCHMMA tmem[UR52], gdesc[UR50], tmem[UR47], tmem[UR54], idesc[UR55], UPT ;  /* 0x00ff3632340079ea */ /* 0x0003e2000b80002f */
[----:B------:R1:W-:Y:S01]  /*19840*/  UTCBAR [UR16], URZ ;  /* 0x000000ff100073e9 */ /* 0x0003e200080000ff */
[----:B------:R-:W-:Y:S01]  /*19850*/  NOP ;  /* 0x0000000000007918 */ /* 0x000fe20000000000 */
.L_x_12:
[----:B------:R-:W-:Y:S02]  /*19860*/  FSEL R0, R10, 1, P1 ;  /* 0x3f8000000a007808 */ /* 0x000fe40000800000 */
[----:B------:R-:W-:-:S03]  /*19870*/  FSEL R244, R244, -INF , P1 ;  /* 0xff800000f4f47808 */ /* 0x000fc60000800000 */
[----:B------:R2:W-:Y:S01]  /*19880*/  STL [R1+0x120], R0 ;  /* 0x0001200001007387 */ /* 0x0005e20000100800 */
[----:B------:R-:W-:Y:S05]  /*19890*/  @!P3 BRA `(.L_x_13) ;  /* 0x000000dc00f8b947 */ /* 0x000fea0003800000 */
[----:B-----5:R-:W-:Y:S01]  /*198a0*/  SHF.R.U32.HI R208, RZ, 0x4, R208 ;  /* 0x00000004ffd07819 */ /* 0x020fe200000116d0 */
[----:B------:R-:W-:Y:S01]  /*198b0*/  HFMA2 R3, -RZ, RZ, 0, 0 ;  /* 0x00000000ff037431 */ /* 0x000fe200000001ff */
[----:B------:R-:W-:Y:S01]  /*198c0*/  LOP3.LUT R2, R2, 0xffff7fff, RZ, 0xc0, !PT ;  /* 0xffff7fff02027812 */ /* 0x000fe200078ec0ff */
[----:B------:R-:W-:Y:S01]  /*198d0*/  IMAD.MOV.U32 R245, RZ, RZ, R244 ;  /* 0x000000fffff57224 */ /* 0x000fe200078e00f4 */
[----:B--2---:R-:W-:Y:S01]  /*198e0*/  SGXT.U32 R0, R208, 0xe ;  /* 0x0000000ed000781a */ /* 0x004fe20000000000 */
[----:B------:R-:W-:Y:S01]  /*198f0*/  IMAD.MOV.U32 R189, RZ, RZ, RZ ;  /* 0x000000ffffbd7224 */ /* 0x000fe200078e00ff */
[----:B------:R-:W-:Y:S02]  /*19900*/  @P0 LOP3.LUT R2, R2, 0x8000, RZ, 0xfc, !PT ;  /* 0x0000800002020812 */ /* 0x000fe400078efcff */
[----:B------:R-:W-:Y:S01]  /*19910*/  R2UR UR7, R206 ;  /* 0x00000000ce0772ca */ /* 0x000fe200000e0000 */
[----:B------:R2:W-:Y:S01]  /*19920*/  STL [R1+0xa3c], R0 ;  /* 0x000a3c0001007387 */ /* 0x0005e20000100800 */
[----:B------:R-:W-:-:S02]  /*19930*/  LOP3.LUT R2, R2, 0xffffdfff, RZ, 0xc0, !PT ;  /* 0xffffdfff02027812 */ /* 0x000fc400078ec0ff */
[----:B------:R-:W-:Y:S02]  /*19940*/  MOV R249, 0x1 ;  /* 0x0000000100f97802 */ /* 0x000fe40000000f00 */
[----:B--2---:R-:W-:-:S04]  /*19950*/  IADD3 R0, P1, PT, R0, 0x2, RZ ;  /* 0x0000000200007810 */ /* 0x004fc80007f3e0ff */
[----:B-1----:R-:W-:Y:S01]  /*19960*/  R2UR UR12, R0 ;  /* 0x00000000000c72ca */ /* 0x002fe200000e0000 */
[----:B------:R-:W-:Y:S01]  /*19970*/  IMAD.U32 R0, RZ, RZ, UR9 ;  /* 0x00000009ff007e24 */ /* 0x000fe2000f8e00ff */
[----:B------:R-:W-:-:S04]  /*19980*/  IADD3.X R3, PT, PT, R3, 0x40004040, RZ, P1, !PT ;  /* 0x4000404003037810 */ /* 0x000fc80000ffe4ff */
[----:B------:R-:W-:Y:S02]  /*19990*/  SHF.R.U32.HI R0, RZ, 0x4, R0 ;  /* 0x00000004ff007819 */ /* 0x000fe40000011600 */
[----:B------:R-:W-:Y:S02]  /*199a0*/  R2UR UR13, R3 ;  /* 0x00000000030d72ca */ /* 0x000fe400000e0000 */
[----:B------:R-:W-:-:S04]  /*199b0*/  SGXT.U32 R4, R0, 0xe ;  /* 0x0000000e0004781a */ /* 0x000fc80000000000 */
[----:B------:R-:W-:Y:S01]  /*199c0*/  IADD3 R0, P5, PT, R4, 0x80, RZ ;  /* 0x0000008004007810 */ /* 0x000fe20007fbe0ff */
[----:B------:R1:W-:Y:S03]  /*199d0*/  STL [R1+0xa38], R4 ;  /* 0x000a380401007387 */ /* 0x0003e60000100800 */
[C---:B------:R-:W-:Y:S02]  /*199e0*/  IADD3 R3, P4, PT, R0.reuse, 0x80, RZ ;  /* 0x0000008000037810 */ /* 0x040fe40007f9e0ff */
[C---:B------:R-:W-:Y:S01]  /*199f0*/  R2UR UR70, R0.reuse ;  /* 0x00000000004672ca */ /* 0x040fe200000e0000 */
[----:B------:R-:W-:Y:S01]  /*19a00*/  UIADD3.64 UR72, UPT, UPT, UR12, 0x2, URZ ;  /* 0x000000020c487897 */ /* 0x000fe2000fffe0ff */
[----:B------:R-:W-:Y:S02]  /*19a10*/  R2UR UR68, R3 ;  /* 0x00000000034472ca */ /* 0x000fe400000e0000 */
[----:B------:R-:W-:-:S04]  /*19a20*/  IADD3 R3, P3, PT, R0, 0x100, RZ ;  /* 0x0000010000037810 */ /* 0x000fc80007f7e0ff */
[----:B------:R-:W-:Y:S02]  /*19a30*/  R2UR UR76, R3 ;  /* 0x00000000034c72ca */ /* 0x000fe400000e0000 */
[----:B------:R-:W-:-:S04]  /*19a40*/  IADD3 R3, P2, PT, R0, 0x180, RZ ;  /* 0x0000018000037810 */ /* 0x000fc80007f5e0ff */
[----:B------:R-:W-:Y:S01]  /*19a50*/  R2UR UR74, R3 ;  /* 0x00000000034a72ca */ /* 0x000fe200000e0000 */
[----:B------:R-:W-:Y:S01]  /*19a60*/  IMAD.U32 R18, RZ, RZ, UR68 ;  /* 0x00000044ff127e24 */ /* 0x000fe2000f8e00ff */
[----:B------:R-:W-:-:S04]  /*19a70*/  IADD3 R3, P1, PT, R0, 0x200, RZ ;  /* 0x0000020000037810 */ /* 0x000fc80007f3e0ff */
[----:B------:R-:W-:Y:S01]  /*19a80*/  R2UR UR14, R3 ;  /* 0x00000000030e72ca */ /* 0x000fe200000e0000 */
[----:B------:R-:W-:-:S05]  /*19a90*/  IMAD.MOV.U32 R3, RZ, RZ, RZ ;  /* 0x000000ffff037224 */ /* 0x000fca00078e00ff */
[----:B------:R-:W-:Y:S02]  /*19aa0*/  IADD3.X R3, PT, PT, R3, 0x40004040, RZ, P5, !PT ;  /* 0x4000404003037810 */ /* 0x000fe40002ffe4ff */
[----:B-1----:R-:W-:Y:S02]  /*19ab0*/  IADD3 R4, P5, PT, R0, 0x280, RZ ;  /* 0x0000028000047810 */ /* 0x002fe40007fbe0ff */
[----:B------:R-:W-:Y:S01]  /*19ac0*/  IADD3.X R15, PT, PT, R3, RZ, RZ, P2, !PT ;  /* 0x000000ff030f7210 */ /* 0x000fe200017fe4ff */
[--C-:B------:R-:W-:Y:S01]  /*19ad0*/  IMAD.X R8, RZ, RZ, R3.reuse, P4 ;  /* 0x000000ffff087224 */ /* 0x100fe200020e0603 */
[----:B------:R-:W-:Y:S01]  /*19ae0*/  R2UR UR16, R4 ;  /* 0x00000000041072ca */ /* 0x000fe200000e0000 */
[--C-:B------:R-:W-:Y:S01]  /*19af0*/  IMAD.X R7, RZ, RZ, R3.reuse, P3 ;  /* 0x000000ffff077224 */ /* 0x100fe200018e0603 */
[----:B------:R-:W-:Y:S01]  /*19b00*/  IADD3 R4, P4, PT, R0, 0x300, RZ ;  /* 0x0000030000047810 */ /* 0x000fe20007f9e0ff */
[--C-:B------:R-:W-:Y:S01]  /*19b10*/  IMAD.X R14, RZ, RZ, R3.reuse, P1 ;  /* 0x000000ffff0e7224 */ /* 0x100fe200008e0603 */
[----:B------:R-:W-:Y:S01]  /*19b20*/  R2UR UR69, R8 ;  /* 0x00000000084572ca */ /* 0x000fe200000e0000 */
[--C-:B------:R-:W-:Y:S01]  /*19b30*/  IMAD.X R13, RZ, RZ, R3.reuse, P5 ;  /* 0x000000ffff0d7224 */ /* 0x100fe200028e0603 */
[----:B------:R-:W-:Y:S01]  /*19b40*/  R2UR UR18, R4 ;  /* 0x00000000041272ca */ /* 0x000fe200000e0000 */
[----:B------:R-:W-:Y:S01]  /*19b50*/  IMAD.X R12, RZ, RZ, R3, P4 ;  /* 0x000000ffff0c7224 */ /* 0x000fe200020e0603 */
[----:B------:R-:W-:-:S02]  /*19b60*/  IADD3 R4, P3, PT, R0, 0x380, RZ ;  /* 0x0000038000047810 */ /* 0x000fc40007f7e0ff */
[----:B------:R-:W-:Y:S02]  /*19b70*/  R2UR UR77, R7 ;  /* 0x00000000074d72ca */ /* 0x000fe400000e0000 */
[----:B------:R-:W-:Y:S02]  /*19b80*/  R2UR UR20, R4 ;  /* 0x00000000041472ca */ /* 0x000fe400000e0000 */
[----:B------:R-:W-:Y:S02]  /*19b90*/  IADD3 R4, P2, PT, R0, 0x400, RZ ;  /* 0x0000040000047810 */ /* 0x000fe40007f5e0ff */
[----:B------:R-:W-:Y:S01]  /*19ba0*/  IADD3.X R11, PT, PT, R3, RZ, RZ, P3, !PT ;  /* 0x000000ff030b7210 */ /* 0x000fe20001ffe4ff */
[----:B------:R-:W-:Y:S01]  /*19bb0*/  IMAD.U32 R19, RZ, RZ, UR69 ;  /* 0x00000045ff137e24 */ /* 0x000fe2000f8e00ff */
[----:B------:R-:W-:Y:S01]  /*19bc0*/  R2UR UR22, R4 ;  /* 0x00000000041672ca */ /* 0x000fe200000e0000 */
[----:B------:R-:W-:Y:S01]  /*19bd0*/  IMAD.X R10, RZ, RZ, R3, P2 ;  /* 0x000000ffff0a7224 */ /* 0x000fe200010e0603 */
[----:B------:R-:W-:-:S02]  /*19be0*/  IADD3 R4, P1, PT, R0, 0x480, RZ ;  /* 0x0000048000047810 */ /* 0x000fc40007f3e0ff */
[----:B------:R-:W-:Y:S02]  /*19bf0*/  R2UR UR15, R14 ;  /* 0x000000000e0f72ca */ /* 0x000fe400000e0000 */
[----:B------:R-:W-:Y:S02]  /*19c00*/  R2UR UR24, R4 ;  /* 0x00000000041872ca */ /* 0x000fe400000e0000 */
[----:B------:R-:W-:Y:S02]  /*19c10*/  IADD3 R4, P6, PT, R0, 0x500, RZ ;  /* 0x0000050000047810 */ /* 0x000fe40007fde0ff */
[----:B------:R-:W-:Y:S02]  /*19c20*/  IADD3.X R9, PT, PT, R3, RZ, RZ, P1, !PT ;  /* 0x000000ff03097210 */ /* 0x000fe40000ffe4ff */
[----:B------:R-:W-:Y:S02]  /*19c30*/  R2UR UR26, R4 ;  /* 0x00000000041a72ca */ /* 0x000fe400000e0000 */
[----:B------:R-:W-:-:S02]  /*19c40*/  IADD3 R4, P0, PT, R0, 0x580, RZ ;  /* 0x0000058000047810 */ /* 0x000fc40007f1e0ff */
[----:B------:R-:W-:Y:S02]  /*19c50*/  R2UR UR17, R13 ;  /* 0x000000000d1172ca */ /* 0x000fe400000e0000 */
[----:B------:R-:W-:Y:S02]  /*19c60*/  R2UR UR28, R4 ;  /* 0x00000000041c72ca */ /* 0x000fe400000e0000 */
[----:B------:R-:W-:Y:S02]  /*19c70*/  R2UR UR19, R12 ;  /* 0x000000000c1372ca */ /* 0x000fe400000e0000 */
[----:B------:R-:W-:Y:S02]  /*19c80*/  R2UR UR21, R11 ;  /* 0x000000000b1572ca */ /* 0x000fe400000e0000 */
[----:B------:R-:W-:Y:S02]  /*19c90*/  R2UR UR23, R10 ;  /* 0x000000000a1772ca */ /* 0x000fe400000e0000 */
[----:B------:R-:W-:-:S02]  /*19ca0*/  R2UR UR25, R9 ;  /* 0x00000000091972ca */ /* 0x000fc400000e0000 */
[----:B------:R-:W-:Y:S02]  /*19cb0*/  @P0 LOP3.LUT R2, R2, 0x2000, RZ, 0xfc, !PT ;  /* 0x0000200002020812 */ /* 0x000fe400078efcff */
[----:B------:R-:W-:Y:S02]  /*19cc0*/  IADD3 R4, P0, PT, R0, 0x600, RZ ;  /* 0x0000060000047810 */ /* 0x000fe40007f1e0ff */
[----:B------:R-:W-:Y:S02]  /*19cd0*/  LOP3.LUT R2, R2, 0xffffefff, RZ, 0xc0, !PT ;  /* 0xffffefff02027812 */ /* 0x000fe400078ec0ff */
[----:B------:R-:W-:Y:S01]  /*19ce0*/  R2UR UR30, R4 ;  /* 0x00000000041e72ca */ /* 0x000fe200000e0000 */
[----:B------:R-:W-:Y:S01]  /*19cf0*/  VIADD R4, R16, 0x30000 ;  /* 0x0003000010047836 */ /* 0x000fe20000000000 */
[----:B------:R-:W-:Y:S01]  /*19d00*/  R2UR UR71, R3 ;  /* 0x00000000034772ca */ /* 0x000fe200000e0000 */
[----:B------:R-:W-:Y:S01]  /*19d10*/  IMAD.MOV.U32 R16, RZ, RZ, RZ ;  /* 0x000000ffff107224 */ /* 0x000fe200078e00ff */
[----:B------:R-:W-:-:S02]  /*19d20*/  R2UR UR75, R15 ;  /* 0x000000000f4b72ca */ /* 0x000fc400000e0000 */
[----:B------:R-:W-:-:S03]  /*19d30*/  SHF.R.U32.HI R4, RZ, 0x4, R4 ;  /* 0x00000004ff047819 */ /* 0x000fc60000011604 */
[----:B------:R-:W-:Y:S02]  /*19d40*/  @P0 LOP3.LUT R2, R2, 0x1000, RZ, 0xfc, !PT ;  /* 0x0000100002020812 */ /* 0x000fe400078efcff */
[----:B------:R-:W-:Y:S02]  /*19d50*/  IADD3 R5, P0, PT, R0, 0x680, RZ ;  /* 0x0000068000057810 */ /* 0x000fe40007f1e0ff */
[----:B------:R-:W-:Y:S02]  /*19d60*/  LOP3.LUT R2, R2, 0xfffff7ff, RZ, 0xc0, !PT ;  /* 0xfffff7ff02027812 */ /* 0x000fe400078ec0ff */
[----:B------:R-:W-:Y:S02]  /*19d70*/  SGXT.U32 R6, R4, 0xe ;  /* 0x0000000e0406781a */ /* 0x000fe40000000000 */
[----:B------:R-:W-:Y:S02]  /*19d80*/  R2UR UR32, R5 ;  /* 0x00000000052072ca */ /* 0x000fe400000e0000 */
[----:B------:R-:W-:Y:S01]  /*19d90*/  IADD3 R17, P1, PT, R6, 0x2, RZ ;  /* 0x0000000206117810 */ /* 0x000fe20007f3e0ff */
[----:B------:R1:W-:Y:S03]  /*19da0*/  STL [R1+0x128], R6 ;  /* 0x0001280601007387 */ /* 0x0003e60000100800 */
[----:B------:R-:W-:Y:S01]  /*19db0*/  IADD3.X R16, PT, PT, R16, 0x40004040, RZ, P1, !PT ;  /* 0x4000404010107810 */ /* 0x000fe20000ffe4ff */
[----:B------:R-:W-:Y:S01]  /*19dc0*/  STL.64 [R1+0x8c0], R18 ;  /* 0x0008c01201007387 */ /* 0x000fe20000100a00 */
[----:B------:R-:W-:-:S02]  /*19dd0*/  @P0 LOP3.LUT R2, R2, 0x800, RZ, 0xfc, !PT ;  /* 0x0000080002020812 */ /* 0x000fc400078efcff */
[----:B------:R-:W-:Y:S02]  /*19de0*/  IADD3 R4, P0, PT, R0, 0x700, RZ ;  /* 0x0000070000047810 */ /* 0x000fe40007f1e0ff */
[----:B------:R-:W-:Y:S01]  /*19df0*/  LOP3.LUT R2, R2, 0xfffffbff, RZ, 0xc0, !PT ;  /* 0xfffffbff02027812 */ /* 0x000fe200078ec0ff */
[----:B-1----:R-:W-:Y:S01]  /*19e00*/  IMAD.X R6, RZ, RZ, R3, P6 ;  /* 0x000000ffff067224 */ /* 0x002fe200030e0603 */
[----:B------:R-:W-:Y:S02]  /*19e10*/  R2UR UR34, R4 ;  /* 0x00000000042272ca */ /* 0x000fe400000e0000 */
[----:B------:R-:W-:Y:S02]  /*19e20*/  IADD3 R4, P1, PT, R0, 0x780, RZ ;  /* 0x0000078000047810 */ /* 0x000fe40007f3e0ff */
[----:B------:R-:W-:Y:S02]  /*19e30*/  R2UR UR27, R6 ;  /* 0x00000000061b72ca */ /* 0x000fe400000e0000 */
[----:B------:R-:W-:-:S02]  /*19e40*/  R2UR UR36, R4 ;  /* 0x00000000042472ca */ /* 0x000fc400000e0000 */
[----:B------:R-:W-:Y:S02]  /*19e50*/  R2UR UR68, R17 ;  /* 0x00000000114472ca */ /* 0x000fe400000e0000 */
[----:B------:R-:W-:Y:S02]  /*19e60*/  @P0 LOP3.LUT R2, R2, 0x400, RZ, 0xfc, !PT ;  /* 0x0000040002020812 */ /* 0x000fe400078efcff */
[----:B------:R-:W-:Y:S02]  /*19e70*/  IADD3 R4, P0, PT, R0, 0x800, RZ ;  /* 0x0000080000047810 */ /* 0x000fe40007f1e0ff */
[----:B------:R-:W-:Y:S02]  /*19e80*/  LOP3.LUT R2, R2, 0xfffffdff, RZ, 0xc0, !PT ;  /* 0xfffffdff02027812 */ /* 0x000fe400078ec0ff */
[----:B------:R-:W-:Y:S02]  /*19e90*/  R2UR UR38, R4 ;  /* 0x00000000042672ca */ /* 0x000fe400000e0000 */
[----:B------:R-:W-:-:S02]  /*19ea0*/  @P1 LOP3.LUT R2, R2, 0x200, RZ, 0xfc, !PT ;  /* 0x0000020002021812 */ /* 0x000fc400078efcff */
[----:B------:R-:W-:Y:S02]  /*19eb0*/  IADD3 R4, P1, PT, R0, 0x880, RZ ;  /* 0x0000088000047810 */ /* 0x000fe40007f3e0ff */
[----:B------:R-:W-:Y:S02]  /*19ec0*/  LOP3.LUT R2, R2, 0xfffffeff, RZ, 0xc0, !PT ;  /* 0xfffffeff02027812 */ /* 0x000fe400078ec0ff */
[----:B------:R-:W-:Y:S02]  /*19ed0*/  R2UR UR40, R4 ;  /* 0x00000000042872ca */ /* 0x000fe400000e0000 */
[----:B------:R-:W-:Y:S02]  /*19ee0*/  @P0 LOP3.LUT R2, R2, 0x100, RZ, 0xfc, !PT ;  /* 0x0000010002020812 */ /* 0x000fe400078efcff */
[----:B------:R-:W-:Y:S02]  /*19ef0*/  IADD3 R4, P0, PT, R0, 0x900, RZ ;  /* 0x0000090000047810 */ /* 0x000fe40007f1e0ff */
[----:B------:R-:W-:-:S02]  /*19f00*/  LOP3.LUT R2, R2, 0xffffff7f, RZ, 0xc0, !PT ;  /* 0xffffff7f02027812 */ /* 0x000fc400078ec0ff */
        /* <DEDUP_REMOVED lines=31> */
[C---:B------:R-:W-:Y:S02]  /*1a100*/  LOP3.LUT P0, RZ, R2.reuse, 0x2, RZ, 0xc0, !PT ;  /* 0x0000000202ff7812 */ /* 0x040fe4000780c0ff */
[----:B------:R-:W-:Y:S02]  /*1a110*/  LOP3.LUT R2, R2, 0xfffdffff, RZ, 0xc0, !PT ;  /* 0xfffdffff02027812 */ /* 0x000fe400078ec0ff */
[----:B------:R-:W-:Y:S02]  /*1a120*/  R2UR UR58, R4 ;  /* 0x00000000043a72ca */ /* 0x000fe400000e0000 */
[----:B------:R-:W-:Y:S02]  /*1a130*/  IADD3 R4, P4, PT, R0, 0xd80, RZ ;  /* 0x00000d8000047810 */ /* 0x000fe40007f9e0ff */
[----:B------:R-:W-:-:S02]  /*1a140*/  R2UR UR69, R16 ;  /* 0x00000000104572ca */ /* 0x000fc400000e0000 */
[----:B------:R-:W-:Y:S02]  /*1a150*/  R2UR UR60, R4 ;  /* 0x00000000043c72ca */ /* 0x000fe400000e0000 */
[----:B------:R-:W-:Y:S02]  /*1a160*/  IADD3 R4, P3, PT, R0, 0xe00, RZ ;  /* 0x00000e0000047810 */ /* 0x000fe40007f7e0ff */
[----:B------:R-:W-:Y:S02]  /*1a170*/  @P0 LOP3.LUT R2, R2, 0x20000, RZ, 0xfc, !PT ;  /* 0x0002000002020812 */ /* 0x000fe400078efcff */
[----:B------:R-:W-:Y:S02]  /*1a180*/  R2UR UR62, R4 ;  /* 0x00000000043e72ca */ /* 0x000fe400000e0000 */
[C---:B------:R-:W-:Y:S02]  /*1a190*/  LOP3.LUT P0, RZ, R2.reuse, 0x4, RZ, 0xc0, !PT ;  /* 0x0000000402ff7812 */ /* 0x040fe4000780c0ff */
[----:B------:R-:W-:-:S02]  /*1a1a0*/  LOP3.LUT R2, R2, 0xfffbffff, RZ, 0xc0, !PT ;  /* 0xfffbffff02027812 */ /* 0x000fc400078ec0ff */
[C---:B------:R-:W-:Y:S02]  /*1a1b0*/  IADD3 R4, P2, PT, R0.reuse, 0xe80, RZ ;  /* 0x00000e8000047810 */ /* 0x040fe40007f5e0ff */
[----:B------:R-:W-:Y:S02]  /*1a1c0*/  IADD3 R0, P6, PT, R0, 0xf00, RZ ;  /* 0x00000f0000007810 */ /* 0x000fe40007fde0ff */
[----:B------:R-:W-:Y:S02]  /*1a1d0*/  R2UR UR64, R4 ;  /* 0x00000000044072ca */ /* 0x000fe400000e0000 */
[----:B------:R-:W-:-:S03]  /*1a1e0*/  R2UR UR66, R0 ;  /* 0x00000000004272ca */ /* 0x000fc600000e0000 */
[----:B------:R-:W-:-:S04]  /*1a1f0*/  @P0 LOP3.LUT R2, R2, 0x40000, RZ, 0xfc, !PT ;  /* 0x0004000002020812 */ /* 0x000fc800078efcff */
[C---:B------:R-:W-:Y:S02]  /*1a200*/  LOP3.LUT P0, RZ, R2.reuse, 0x8, RZ, 0xc0, !PT ;  /* 0x0000000802ff7812 */ /* 0x040fe4000780c0ff */
[----:B------:R-:W-:-:S11]  /*1a210*/  LOP3.LUT R2, R2, 0xfff7ffff, RZ, 0xc0, !PT ;  /* 0xfff7ffff02027812 */ /* 0x000fd600078ec0ff */
        /* <DEDUP_REMOVED lines=28> */
[----:B------:R-:W-:-:S05]  /*1a3e0*/  LOP3.LUT P0, RZ, R2, 0x2000, RZ, 0xc0, !PT ;  /* 0x0000200002ff7812 */ /* 0x000fca000780c0ff */
[----:B------:R-:W-:Y:S01]  /*1a3f0*/  IMAD.X R5, RZ, RZ, R3, P0 ;  /* 0x000000ffff057224 */ /* 0x000fe200000e0603 */
[----:B------:R-:W-:-:S04]  /*1a400*/  LOP3.LUT P0, RZ, R2, 0x10000000, RZ, 0xc0, !PT ;  /* 0x1000000002ff7812 */ /* 0x000fc8000780c0ff */
[----:B------:R-:W-:Y:S01]  /*1a410*/  R2UR UR29, R5 ;  /* 0x00000000051d72ca */ /* 0x000fe200000e0000 */
[----:B------:R-:W-:Y:S01]  /*1a420*/  IMAD.X R4, RZ, RZ, R3, P0 ;  /* 0x000000ffff047224 */ /* 0x000fe200000e0603 */
[----:B------:R-:W-:-:S04]  /*1a430*/  LOP3.LUT P0, RZ, R2, 0x8000000, RZ, 0xc0, !PT ;  /* 0x0800000002ff7812 */ /* 0x000fc8000780c0ff */
[----:B------:R-:W-:Y:S02]  /*1a440*/  IADD3.X R0, PT, PT, R3, RZ, RZ, P0, !PT ;  /* 0x000000ff03007210 */ /* 0x000fe400007fe4ff */
[----:B------:R-:W-:Y:S02]  /*1a450*/  LOP3.LUT P0, RZ, R2, 0x4000000, RZ, 0xc0, !PT ;  /* 0x0400000002ff7812 */ /* 0x000fe4000780c0ff */
[----:B------:R-:W-:Y:S02]  /*1a460*/  R2UR UR31, R4 ;  /* 0x00000000041f72ca */ /* 0x000fe400000e0000 */
[----:B------:R-:W-:Y:S01]  /*1a470*/  R2UR UR33, R0 ;  /* 0x00000000002172ca */ /* 0x000fe200000e0000 */
[--C-:B------:R-:W-:Y:S01]  /*1a480*/  IMAD.X R7, RZ, RZ, R3.reuse, P0 ;  /* 0x000000ffff077224 */ /* 0x100fe200000e0603 */
[----:B------:R-:W-:Y:S01]  /*1a490*/  LOP3.LUT P0, RZ, R2, 0x2000000, RZ, 0xc0, !PT ;  /* 0x0200000002ff7812 */ /* 0x000fe2000780c0ff */
[----:B------:R-:W-:-:S03]  /*1a4a0*/  IMAD.X R0, RZ, RZ, R3, P1 ;  /* 0x000000ffff007224 */ /* 0x000fc600008e0603 */
[----:B------:R-:W-:Y:S02]  /*1a4b0*/  IADD3.X R14, PT, PT, R3, RZ, RZ, P0, !PT ;  /* 0x000000ff030e7210 */ /* 0x000fe400007fe4ff */
[C---:B------:R-:W-:Y:S02]  /*1a4c0*/  LOP3.LUT P0, RZ, R2.reuse, 0x1000000, RZ, 0xc0, !PT ;  /* 0x0100000002ff7812 */ /* 0x040fe4000780c0ff */
[----:B------:R-:W-:Y:S02]  /*1a4d0*/  R2UR UR35, R7 ;  /* 0x00000000072372ca */ /* 0x000fe400000e0000 */
[----:B------:R-:W-:Y:S01]  /*1a4e0*/  MOV R7, UR71 ;  /* 0x0000004700077c02 */ /* 0x000fe20008000f00 */
[----:B------:R-:W-:Y:S01]  /*1a4f0*/  IMAD.X R13, RZ, RZ, R3, P0 ;  /* 0x000000ffff0d7224 */ /* 0x000fe200000e0603 */
[----:B------:R-:W-:Y:S02]  /*1a500*/  LOP3.LUT P0, RZ, R2, 0x800000, RZ, 0xc0, !PT ;  /* 0x0080000002ff7812 */ /* 0x000fe4000780c0ff */
[----:B------:R-:W-:-:S02]  /*1a510*/  R2UR UR59, R0 ;  /* 0x00000000003b72ca */ /* 0x000fc400000e0000 */
[----:B------:R-:W-:Y:S01]  /*1a520*/  IADD3.X R0, PT, PT, R3, RZ, RZ, P4, !PT ;  /* 0x000000ff03007210 */ /* 0x000fe200027fe4ff */
[--C-:B------:R-:W-:Y:S01]  /*1a530*/  IMAD.X R12, RZ, RZ, R3.reuse, P0 ;  /* 0x000000ffff0c7224 */ /* 0x100fe200000e0603 */
[----:B------:R-:W-:Y:S02]  /*1a540*/  LOP3.LUT P0, RZ, R2, 0x400000, RZ, 0xc0, !PT ;  /* 0x0040000002ff7812 */ /* 0x000fe4000780c0ff */
[----:B------:R-:W-:Y:S01]  /*1a550*/  R2UR UR61, R0 ;  /* 0x00000000003d72ca */ /* 0x000fe200000e0000 */
[--C-:B------:R-:W-:Y:S01]  /*1a560*/  IMAD.X R0, RZ, RZ, R3.reuse, P3 ;  /* 0x000000ffff007224 */ /* 0x100fe200018e0603 */
[----:B------:R-:W-:Y:S01]  /*1a570*/  R2UR UR37, R14 ;  /* 0x000000000e2572ca */ /* 0x000fe200000e0000 */
[----:B------:R-:W-:Y:S01]  /*1a580*/  IMAD.X R11, RZ, RZ, R3, P0 ;  /* 0x000000ffff0b7224 */ /* 0x000fe200000e0603 */
[----:B------:R-:W-:Y:S02]  /*1a590*/  LOP3.LUT P0, RZ, R2, 0x200000, RZ, 0xc0, !PT ;  /* 0x0020000002ff7812 */ /* 0x000fe4000780c0ff */
[----:B------:R-:W-:-:S02]  /*1a5a0*/  R2UR UR39, R13 ;  /* 0x000000000d2772ca */ /* 0x000fc400000e0000 */
[----:B------:R-:W-:Y:S02]  /*1a5b0*/  IADD3.X R10, PT, PT, R3, RZ, RZ, P0, !PT ;  /* 0x000000ff030a7210 */ /* 0x000fe400007fe4ff */
[----:B------:R-:W-:Y:S02]  /*1a5c0*/  LOP3.LUT P0, RZ, R2, 0x100000, RZ, 0xc0, !PT ;  /* 0x0010000002ff7812 */ /* 0x000fe4000780c0ff */
[----:B------:R-:W-:Y:S02]  /*1a5d0*/  R2UR UR41, R12 ;  /* 0x000000000c2972ca */ /* 0x000fe400000e0000 */
[----:B------:R-:W-:Y:S01]  /*1a5e0*/  R2UR UR43, R11 ;  /* 0x000000000b2b72ca */ /* 0x000fe200000e0000 */
[----:B------:R-:W-:Y:S01]  /*1a5f0*/  IMAD.X R9, RZ, RZ, R3, P0 ;  /* 0x000000ffff097224 */ /* 0x000fe200000e0603 */
[----:B------:R-:W-:Y:S02]  /*1a600*/  LOP3.LUT P0, RZ, R2, 0x80000, RZ, 0xc0, !PT ;  /* 0x0008000002ff7812 */ /* 0x000fe4000780c0ff */
[----:B------:R-:W-:-:S02]  /*1a610*/  R2UR UR45, R10 ;  /* 0x000000000a2d72ca */ /* 0x000fc400000e0000 */
[----:B------:R-:W-:Y:S01]  /*1a620*/  R2UR UR47, R9 ;  /* 0x00000000092f72ca */ /* 0x000fe200000e0000 */
[--C-:B------:R-:W-:Y:S01]  /*1a630*/  IMAD.X R8, RZ, RZ, R3.reuse, P0 ;  /* 0x000000ffff087224 */ /* 0x100fe200000e0603 */
[----:B------:R-:W-:Y:S01]  /*1a640*/  LOP3.LUT P0, RZ, R2, 0x40000, RZ, 0xc0, !PT ;  /* 0x0004000002ff7812 */ /* 0x000fe2000780c0ff */
[----:B------:R-:W-:Y:S01]  /*1a650*/  IMAD.U32 R9, RZ, RZ, UR73 ;  /* 0x00000049ff097e24 */ /* 0x000fe2000f8e00ff */
[----:B------:R-:W-:Y:S01]  /*1a660*/  R2UR UR63, R0 ;  /* 0x00000000003f72ca */ /* 0x000fe200000e0000 */
[--C-:B------:R-:W-:Y:S01]  /*1a670*/  IMAD.X R0, RZ, RZ, R3.reuse, P2 ;  /* 0x000000ffff007224 */ /* 0x100fe200010e0603 */
[----:B------:R-:W-:Y:S01]  /*1a680*/  R2UR UR49, R8 ;  /* 0x00000000083172ca */ /* 0x000fe200000e0000 */
[----:B------:R-:W-:Y:S01]  /*1a690*/  IMAD.X R6, RZ, RZ, R3, P0 ;  /* 0x000000ffff067224 */ /* 0x000fe200000e0603 */
[----:B------:R-:W-:Y:S01]  /*1a6a0*/  LOP3.LUT P0, RZ, R2, 0x20000, RZ, 0xc0, !PT ;  /* 0x0002000002ff7812 */ /* 0x000fe2000780c0ff */
[----:B------:R-:W-:Y:S01]  /*1a6b0*/  IMAD.U32 R8, RZ, RZ, UR72 ;  /* 0x00000048ff087e24 */ /* 0x000fe2000f8e00ff */
[----:B------:R-:W-:Y:S01]  /*1a6c0*/  UIADD3.64 UR72, UPT, UPT, UR12, 0x1fe, URZ ;  /* 0x000001fe0c487897 */ /* 0x000fe2000fffe0ff */
[----:B------:R-:W-:Y:S01]  /*1a6d0*/  R2UR UR65, R0 ;  /* 0x00000000004172ca */ /* 0x000fe200000e0000 */
[----:B------:R-:W-:Y:S01]  /*1a6e0*/  IMAD.MOV.U32 R0, RZ, RZ, RZ ;  /* 0x000000ffff007224 */ /* 0x000fe200078e00ff */
[----:B------:R-:W-:Y:S01]  /*1a6f0*/  R2UR UR51, R6 ;  /* 0x00000000063372ca */ /* 0x000fe200000e0000 */
[----:B------:R-:W-:Y:S01]  /*1a700*/  IMAD.U32 R6, RZ, RZ, UR70 ;  /* 0x00000046ff067e24 */ /* 0x000fe2000f8e00ff */
[----:B------:R-:W-:Y:S01]  /*1a710*/  UIADD3.64 UR70, UPT, UPT, UR12, 0x4, URZ ;  /* 0x000000040c467897 */ /* 0x000fe2000fffe0ff */
[----:B------:R-:W-:-:S02]  /*1a720*/  IADD3.X R5, PT, PT, R3, RZ, RZ, P0, !PT ;  /* 0x000000ff03057210 */ /* 0x000fc400007fe4ff */
[C---:B------:R-:W-:Y:S01]  /*1a730*/  LOP3.LUT P0, RZ, R2.reuse, 0x10000, RZ, 0xc0, !PT ;  /* 0x0001000002ff7812 */ /* 0x040fe2000780c0ff */
[----:B------:R1:W-:Y:S01]  /*1a740*/  STL.64 [R1+0x8a8], R6 ;  /* 0x0008a80601007387 */ /* 0x0003e20000100a00 */
[----:B------:R-:W-:Y:S02]  /*1a750*/  R2UR UR53, R5 ;  /* 0x00000000053572ca */ /* 0x000fe400000e0000 */
[----:B------:R-:W2:Y:S01]  /*1a760*/  LDC R5, c[0x0][0x3c4] ;  /* 0x0000f100ff057b82 */ /* 0x000ea20000000800 */
[----:B------:R-:W-:Y:S01]  /*1a770*/  STL [R1+0x124], RZ ;  /* 0x000124ff01007387 */ /* 0x000fe20000100800 */
[--C-:B------:R-:W-:Y:S01]  /*1a780*/  IMAD.X R4, RZ, RZ, R3.reuse, P0 ;  /* 0x000000ffff047224 */ /* 0x100fe200000e0603 */
[----:B------:R-:W-:Y:S01]  /*1a790*/  LOP3.LUT P0, RZ, R2, 0x8000, RZ, 0xc0, !PT ;  /* 0x0000800002ff7812 */ /* 0x000fe2000780c0ff */
[--C-:B------:R-:W-:Y:S01]  /*1a7a0*/  IMAD.X R2, RZ, RZ, R3.reuse, P5 ;  /* 0x000000ffff027224 */ /* 0x100fe200028e0603 */
[----:B------:R3:W-:Y:S01]  /*1a7b0*/  STL.64 [R1+0x8a0], R8 ;  /* 0x0008a00801007387 */ /* 0x0007e20000100a00 */
[----:B------:R-:W-:Y:S01]  /*1a7c0*/  IMAD.X R3, RZ, RZ, R3, P6 ;  /* 0x000000ffff037224 */ /* 0x000fe200030e0603 */
[----:B------:R-:W-:Y:S01]  /*1a7d0*/  R2UR UR55, R4 ;  /* 0x00000000043772ca */ /* 0x000fe200000e0000 */
[----:B-1----:R-:W-:Y:S01]  /*1a7e0*/  IMAD.U32 R6, RZ, RZ, UR70 ;  /* 0x00000046ff067e24 */ /* 0x002fe2000f8e00ff */
[----:B------:R-:W-:Y:S01]  /*1a7f0*/  MOV R7, UR71 ;  /* 0x0000004700077c02 */ /* 0x000fe20008000f00 */
[----:B------:R-:W-:Y:S01]  /*1a800*/  UIADD3.64 UR70, UPT, UPT, UR12, 0x200, URZ ;  /* 0x000002000c467897 */ /* 0x000fe2000fffe0ff */
[----:B------:R-:W1:Y:S01]  /*1a810*/  LDC R4, c[0x0][0x3d4] ;  /* 0x0000f500ff047b82 */ /* 0x000e620000000800 */
[----:B------:R-:W-:-:S02]  /*1a820*/  R2UR UR57, R2 ;  /* 0x00000000023972ca */ /* 0x000fc400000e0000 */
[----:B------:R4:W-:Y:S01]  /*1a830*/  STL.64 [R1+0x898], R6 ;  /* 0x0008980601007387 */ /* 0x0009e20000100a00 */
[----:B------:R-:W-:Y:S01]  /*1a840*/  R2UR UR67, R3 ;  /* 0x00000000034372ca */ /* 0x000fe200000e0000 */
[----:B---3--:R-:W-:Y:S01]  /*1a850*/  IMAD.U32 R8, RZ, RZ, UR72 ;  /* 0x00000048ff087e24 */ /* 0x008fe2000f8e00ff */
[----:B------:R-:W-:Y:S01]  /*1a860*/  ISETP.NE.U32.AND P5, PT, R251, RZ, PT ;  /* 0x000000fffb00720c */ /* 0x000fe20003fa5070 */
[----:B------:R-:W-:Y:S01]  /*1a870*/  IMAD.U32 R9, RZ, RZ, UR73 ;  /* 0x00000049ff097e24 */ /* 0x000fe2000f8e00ff */
[----:B------:R-:W-:-:S04]  /*1a880*/  UIADD3.64 UR72, UPT, UPT, UR12, 0x202, URZ ;  /* 0x000002020c487897 */ /* 0x000fc8000fffe0ff */
[----:B------:R3:W-:Y:S01]  /*1a890*/  STL.64 [R1+0x880], R8 ;  /* 0x0008800801007387 */ /* 0x0007e20000100a00 */
[----:B--2---:R-:W-:Y:S01]  /*1a8a0*/  SHF.L.U32 R3, R5, 0x6, RZ ;  /* 0x0000000605037819 */ /* 0x004fe200000006ff */
[----:B----4-:R-:W-:Y:S01]  /*1a8b0*/  IMAD.U32 R6, RZ, RZ, UR70 ;  /* 0x00000046ff067e24 */ /* 0x010fe2000f8e00ff */
[----:B------:R-:W-:Y:S01]  /*1a8c0*/  MOV R7, UR71 ;  /* 0x0000004700077c02 */ /* 0x000fe20008000f00 */
[----:B------:R-:W-:-:S04]  /*1a8d0*/  UIADD3.64 UR70, UPT, UPT, UR12, 0x204, URZ ;  /* 0x000002040c467897 */ /* 0x000fc8000fffe0ff */
[----:B------:R2:W-:Y:S01]  /*1a8e0*/  STL.64 [R1+0x878], R6 ;  /* 0x0008780601007387 */ /* 0x0005e20000100a00 */
[----:B---3--:R-:W-:Y:S02]  /*1a8f0*/  IMAD.U32 R8, RZ, RZ, UR72 ;  /* 0x00000048ff087e24 */ /* 0x008fe4000f8e00ff */
[----:B------:R-:W-:Y:S01]  /*1a900*/  IMAD.U32 R9, RZ, RZ, UR73 ;  /* 0x00000049ff097e24 */ /* 0x000fe2000f8e00ff */
[----:B------:R-:W-:Y:S01]  /*1a910*/  UIADD3.64 UR72, UPT, UPT, UR12, 0x3fe, URZ ;  /* 0x000003fe0c487897 */ /* 0x000fe2000fffe0ff */
[----:B-1----:R-:W-:Y:S02]  /*1a920*/  IMAD.SHL.U32 R2, R4, 0x40, RZ ;  /* 0x0000004004027824 */ /* 0x002fe400078e00ff */
[----:B------:R-:W-:Y:S01]  /*1a930*/  IMAD.MOV.U32 R4, RZ, RZ, RZ ;  /* 0x000000ffff047224 */ /* 0x000fe200078e00ff */
[----:B------:R1:W-:Y:S01]  /*1a940*/  STL.64 [R1+0x870], R8 ;  /* 0x0008700801007387 */ /* 0x0003e20000100a00 */
[----:B--2---:R-:W-:Y:S01]  /*1a950*/  IMAD.U32 R6, RZ, RZ, UR70 ;  /* 0x00000046ff067e24 */ /* 0x004fe2000f8e00ff */
[----:B------:R-:W-:Y:S01]  /*1a960*/  MOV R7, UR71 ;  /* 0x0000004700077c02 */ /* 0x000fe20008000f00 */
[----:B------:R-:W-:-:S04]  /*1a970*/  UIADD3.64 UR70, UPT, UPT, UR12, 0x400, URZ ;  /* 0x000004000c467897 */ /* 0x000fc8000fffe0ff */
[----:B------:R2:W-:Y:S01]  /*1a980*/  STL.64 [R1+0x868], R6 ;  /* 0x0008680601007387 */ /* 0x0005e20000100a00 */
[----:B-1----:R-:W-:Y:S02]  /*1a990*/  IMAD.U32 R8, RZ, RZ, UR72 ;  /* 0x00000048ff087e24 */ /* 0x002fe4000f8e00ff */
[----:B------:R-:W-:Y:S01]  /*1a9a0*/  IMAD.U32 R9, RZ, RZ, UR73 ;  /* 0x00000049ff097e24 */ /* 0x000fe2000f8e00ff */
[----:B------:R-:W-:-:S04]  /*1a9b0*/  UIADD3.64 UR72, UPT, UPT, UR12, 0x402, URZ ;  /* 0x000004020c487897 */ /* 0x000fc8000fffe0ff */
[----:B------:R1:W-:Y:S01]  /*1a9c0*/  STL.64 [R1+0x860], R8 ;  /* 0x0008600801007387 */ /* 0x0003e20000100a00 */
[----:B--2---:R-:W-:Y:S01]  /*1a9d0*/  IMAD.U32 R6, RZ, RZ, UR70 ;  /* 0x00000046ff067e24 */ /* 0x004fe2000f8e00ff */
[----:B------:R-:W-:Y:S01]  /*1a9e0*/  MOV R7, UR71 ;  /* 0x0000004700077c02 */ /* 0x000fe20008000f00 */
[----:B------:R-:W-:-:S04]  /*1a9f0*/  UIADD3.64 UR70, UPT, UPT, UR12, 0x404, URZ ;  /* 0x000004040c467897 */ /* 0x000fc8000fffe0ff */
[----:B------:R2:W-:Y:S01]  /*1aa00*/  STL.64 [R1+0x858], R6 ;  /* 0x0008580601007387 */ /* 0x0005e20000100a00 */
[----:B-1----:R-:W-:Y:S02]  /*1aa10*/  IMAD.U32 R8, RZ, RZ, UR72 ;  /* 0x00000048ff087e24 */ /* 0x002fe4000f8e00ff */
[----:B------:R-:W-:Y:S01]  /*1aa20*/  IMAD.U32 R9, RZ, RZ, UR73 ;  /* 0x00000049ff097e24 */ /* 0x000fe2000f8e00ff */
[----:B------:R-:W-:Y:S01]  /*1aa30*/  UIADD3.64 UR72, UPT, UPT, UR12, 0x5fe, URZ ;  /* 0x000005fe0c487897 */ /* 0x000fe2000fffe0ff */
[----:B--2---:R-:W-:Y:S01]  /*1aa40*/  IMAD.U32 R6, RZ, RZ, UR70 ;  /* 0x00000046ff067e24 */ /* 0x004fe2000f8e00ff */
[----:B------:R-:W-:Y:S01]  /*1aa50*/  MOV R7, UR71 ;  /* 0x0000004700077c02 */ /* 0x000fe20008000f00 */
[----:B------:R-:W-:Y:S01]  /*1aa60*/  UIADD3.64 UR70, UPT, UPT, UR12, 0x600, URZ ;  /* 0x000006000c467897 */ /* 0x000fe2000fffe0ff */
[----:B------:R1:W-:Y:S04]  /*1aa70*/  STL.64 [R1+0x850], R8 ;  /* 0x0008500801007387 */ /* 0x0003e80000100a00 */
[----:B------:R2:W-:Y:S01]  /*1aa80*/  STL.64 [R1+0x848], R6 ;  /* 0x0008480601007387 */ /* 0x0005e20000100a00 */
[----:B-1----:R-:W-:-:S02]  /*1aa90*/  IMAD.U32 R8, RZ, RZ, UR72 ;  /* 0x00000048ff087e24 */ /* 0x002fc4000f8e00ff */
        /* <DEDUP_REMOVED lines=77> */
[----:B------:R1:W-:Y:S01]  /*1af70*/  STL.64 [R1+0x7a0], R8 ;  /* 0x0007a00801007387 */ /* 0x0003e20000100a00 */
[----:B------:R-:W-:Y:S02]  /*1af80*/  UIADD3.64 UR72, UPT, UPT, UR68, 0x7fe, URZ ;  /* 0x000007fe44487897 */ /* 0x000fe4000fffe0ff */
[----:B------:R-:W-:Y:S01]  /*1af90*/  UIADD3.64 UR70, UPT, UPT, UR68, 0x800, URZ ;  /* 0x0000080044467897 */ /* 0x000fe2000fffe0ff */
[----:B------:R1:W-:Y:S01]  /*1afa0*/  STL.64 [R1+0x798], R6 ;  /* 0x0007980601007387 */ /* 0x0003e20000100a00 */
[----:B------:R-:W-:-:S02]  /*1afb0*/  UIADD3.64 UR72, UPT, UPT, UR68, 0x802, URZ ;  /* 0x0000080244487897 */ /* 0x000fc4000fffe0ff */
[----:B------:R-:W-:-:S12]  /*1afc0*/  UIADD3.64 UR70, UPT, UPT, UR68, 0x804, URZ ;  /* 0x0000080444467897 */ /* 0x000fd8000fffe0ff */
.L_x_18:
[----:B------:R-:W2:Y:S04]  /*1afd0*/  LDL.64 R28, [R1+0x1128] ;  /* 0x00112800011c7983 */ /* 0x000ea80000100a00 */
[----:B------:R-:W3:Y:S04]  /*1afe0*/  LDL.64 R18, [R1+0x1078] ;  /* 0x0010780001127983 */ /* 0x000ee80000100a00 */
[----:B------:R-:W4:Y:S04]  /*1aff0*/  LDL.64 R16, [R1+0x1130] ;  /* 0x0011300001107983 */ /* 0x000f280000100a00 */
[----:B-1----:R-:W5:Y:S04]  /*1b000*/  LDL.64 R8, [R1+0x1138] ;  /* 0x0011380001087983 */ /* 0x002f680000100a00 */
[----:B------:R-:W5:Y:S04]  /*1b010*/  LDL.64 R34, [R1+0x1120] ;  /* 0x0011200001227983 */ /* 0x000f680000100a00 */
[----:B------:R-:W5:Y:S04]  /*1b020*/  LDL.64 R24, [R1+0x1068] ;  /* 0x0010680001187983 */ /* 0x000f680000100a00 */
[----:B------:R-:W5:Y:S04]  /*1b030*/  LDL.64 R26, [R1+0x1070] ;  /* 0x00107000011a7983 */ /* 0x000f680000100a00 */
[----:B------:R-:W5:Y:S04]  /*1b040*/  LDL.64 R22, [R1+0xfb8] ;  /* 0x000fb80001167983 */ /* 0x000f680000100a00 */
[----:B------:R-:W5:Y:S01]  /*1b050*/  LDL.64 R32, [R1+0x1060] ;  /* 0x0010600001207983 */ /* 0x000f620000100a00 */
[C---:B------:R-:W-:Y:S01]  /*1b060*/  IMAD.WIDE R12, R3.reuse, 0x2, R200 ;  /* 0x00000002030c7825 */ /* 0x040fe200078e02c8 */
[----:B------:R-:W1:Y:S02]  /*1b070*/  LDC R172, c[0x0][0x3c4] ;  /* 0x0000f100ffac7b82 */ /* 0x000e640000000800 */
[----:B------:R-:W5:Y:S04]  /*1b080*/  LDL.64 R20, [R1+0xfa8] ;  /* 0x000fa80001147983 */ /* 0x000f680000100a00 */
[----:B------:R2:W5:Y:S01]  /*1b090*/  LDG.E.U16 R186, desc[UR10][R12.64] ;  /* 0x0000000a0cba7981 */ /* 0x000562000c1e1500 */
[C---:B------:R-:W-:Y:S01]  /*1b0a0*/  IMAD.WIDE R6, R3.reuse, 0x2, R204 ;  /* 0x0000000203067825 */ /* 0x040fe200078e02cc */
[----:B0-----:R-:W0:Y:S02]  /*1b0b0*/  LDC R160, c[0x0][0x3c4] ;  /* 0x0000f100ffa07b82 */ /* 0x001e240000000800 */
[----:B------:R-:W5:Y:S01]  /*1b0c0*/  LDL.64 R30, [R1+0xfa0] ;  /* 0x000fa000011e7983 */ /* 0x000f620000100a00 */
[----:B------:R-:W-:-:S03]  /*1b0d0*/  IMAD.WIDE R10, R3, 0x2, R198 ;  /* 0x00000002030a7825 */ /* 0x000fc600078e02c6 */
[----:B------:R-:W5:Y:S01]  /*1b0e0*/  LDL.64 R36, [R1+0xfb0] ;  /* 0x000fb00001247983 */ /* 0x000f620000100a00 */
[C---:B------:R-:W-:Y:S01]  /*1b0f0*/  IMAD.WIDE R14, R3.reuse, 0x2, R202 ;  /* 0x00000002030e7825 */ /* 0x040fe200078e02ca */
[----:B------:R-:W0:Y:S02]  /*1b100*/  LDC R184, c[0x0][0x3c4] ;  /* 0x0000f100ffb87b82 */ /* 0x000e240000000800 */
[----:B------:R4:W5:Y:S04]  /*1b110*/  LDG.E.U16 R188, desc[UR10][R6.64] ;  /* 0x0000000a06bc7981 */ /* 0x000968000c1e1500 */
[----:B------:R0:W5:Y:S04]  /*1b120*/  LDG.E.U16 R185, desc[UR10][R10.64] ;  /* 0x0000000a0ab97981 */ /* 0x000168000c1e1500 */
[----:B------:R-:W5:Y:S04]  /*1b130*/  LDG.E.U16 R187, desc[UR10][R14.64] ;  /* 0x0000000a0ebb7981 */ /* 0x000f68000c1e1500 */
[----:B------:R-:W5:Y:S04]  /*1b140*/  LDL.64 R38, [R1+0xd78] ;  /* 0x000d780001267983 */ /* 0x000f680000100a00 */
[----:B------:R-:W5:Y:S04]  /*1b150*/  LDL.64 R40, [R1+0xe90] ;  /* 0x000e900001287983 */ /* 0x000f680000100a00 */
[----:B0-----:R-:W5:Y:S04]  /*1b160*/  LDL.64 R114, [R1+0x10b8] ;  /* 0x0010b80001727983 */ /* 0x001f680000100a00 */
[----:B------:R-:W5:Y:S04]  /*1b170*/  LDL.64 R116, [R1+0xf20] ;  /* 0x000f200001747983 */ /* 0x000f680000100a00 */
        /* <DEDUP_REMOVED lines=24> */
[----:B------:R-:W5:Y:S01]  /*1b300*/  LDL.64 R220, [R1+0x1148] ;  /* 0x0011480001dc7983 */ /* 0x000f620000100a00 */
[----:B--2---:R-:W-:-:S03]  /*1b310*/  IMAD.WIDE R12, R3, 0x2, R28 ;  /* 0x00000002030c7825 */ /* 0x004fc600078e021c */
[----:B------:R-:W2:Y:S01]  /*1b320*/  LDL.64 R28, [R1+0xef0] ;  /* 0x000ef000011c7983 */ /* 0x000ea20000100a00 */
[----:B---3--:R-:W-:-:S03]  /*1b330*/  IMAD.WIDE R156, R3, 0x2, R18 ;  /* 0x00000002039c7825 */ /* 0x008fc600078e0212 */
[----:B------:R-:W3:Y:S01]  /*1b340*/  LDL.64 R18, [R1+0xee0] ;  /* 0x000ee00001127983 */ /* 0x000ee20000100a00 */
[----:B----4-:R-:W-:-:S03]  /*1b350*/  IMAD.WIDE R6, R3, 0x2, R16 ;  /* 0x0000000203067825 */ /* 0x010fc600078e0210 */
[----:B------:R-:W4:Y:S01]  /*1b360*/  LDG.E.U16 R181, desc[UR10][R12.64] ;  /* 0x0000000a0cb57981 */ /* 0x000f22000c1e1500 */
[----:B-----5:R-:W-:-:S03]  /*1b370*/  IMAD.WIDE R8, R3, 0x2, R8 ;  /* 0x0000000203087825 */ /* 0x020fc600078e0208 */
[----:B------:R0:W5:Y:S01]  /*1b380*/  LDG.E.U16 R182, desc[UR10][R6.64] ;  /* 0x0000000a06b67981 */ /* 0x000162000c1e1500 */
[----:B------:R-:W-:-:S03]  /*1b390*/  IMAD.WIDE R10, R3, 0x2, R34 ;  /* 0x00000002030a7825 */ /* 0x000fc600078e0222 */
[----:B------:R-:W4:Y:S04]  /*1b3a0*/  LDL.64 R34, [R1+0xee8] ;  /* 0x000ee80001227983 */ /* 0x000f280000100a00 */
[----:B------:R1:W4:Y:S01]  /*1b3b0*/  LDG.E.U16 R183, desc[UR10][R8.64] ;  /* 0x0000000a08b77981 */ /* 0x000322000c1e1500 */
[----:B0-----:R-:W-:-:S03]  /*1b3c0*/  IMAD.WIDE R6, R3, 0x2, R24 ;  /* 0x0000000203067825 */ /* 0x001fc600078e0218 */
[----:B------:R-:W4:Y:S01]  /*1b3d0*/  LDL.64 R24, [R1+0xe30] ;  /* 0x000e300001187983 */ /* 0x000f220000100a00 */
[----:B------:R-:W-:-:S03]  /*1b3e0*/  IMAD.WIDE R12, R3, 0x2, R22 ;  /* 0x00000002030c7825 */ /* 0x000fc600078e0216 */
[----:B------:R-:W5:Y:S01]  /*1b3f0*/  LDL.64 R22, [R1+0xe20] ;  /* 0x000e200001167983 */ /* 0x000f620000100a00 */
[----:B-1----:R-:W-:-:S03]  /*1b400*/  IMAD.WIDE R8, R3, 0x2, R26 ;  /* 0x0000000203087825 */ /* 0x002fc600078e021a */
[----:B------:R-:W5:Y:S01]  /*1b410*/  LDL.64 R26, [R1+0xe38] ;  /* 0x000e3800011a7983 */ /* 0x000f620000100a00 */
[----:B------:R-:W-:-:S03]  /*1b420*/  IMAD.WIDE R14, R3, 0x2, R32 ;  /* 0x00000002030e7825 */ /* 0x000fc600078e0220 */
[----:B------:R-:W5:Y:S04]  /*1b430*/  LDL.64 R32, [R1+0xe28] ;  /* 0x000e280001207983 */ /* 0x000f680000100a00 */
[----:B------:R-:W5:Y:S04]  /*1b440*/  LDG.E.U16 R127, desc[UR10][R12.64] ;  /* 0x0000000a0c7f7981 */ /* 0x000f68000c1e1500 */
[----:B------:R0:W5:Y:S04]  /*1b450*/  LDG.E.U16 R155, desc[UR10][R8.64] ;  /* 0x0000000a089b7981 */ /* 0x000168000c1e1500 */
[----:B------:R1:W5:Y:S04]  /*1b460*/  LDG.E.U16 R153, desc[UR10][R6.64] ;  /* 0x0000000a06997981 */ /* 0x000368000c1e1500 */
[----:B------:R-:W5:Y:S01]  /*1b470*/  LDG.E.U16 R180, desc[UR10][R10.64] ;  /* 0x0000000a0ab47981 */ /* 0x000f62000c1e1500 */
[----:B0-----:R-:W-:-:S03]  /*1b480*/  IMAD.WIDE R8, R3, 0x2, R20 ;  /* 0x0000000203087825 */ /* 0x001fc600078e0214 */
[----:B------:R-:W5:Y:S01]  /*1b490*/  LDL.64 R20, [R1+0xd70] ;  /* 0x000d700001147983 */ /* 0x000f620000100a00 */
[----:B-1----:R-:W-:-:S03]  /*1b4a0*/  IMAD.WIDE R6, R3, 0x2, R30 ;  /* 0x0000000203067825 */ /* 0x002fc600078e021e */
[----:B------:R-:W5:Y:S04]  /*1b4b0*/  LDL.64 R30, [R1+0xd68] ;  /* 0x000d6800011e7983 */ /* 0x000f680000100a00 */
[----:B------:R3:W5:Y:S04]  /*1b4c0*/  LDG.E.U16 R113, desc[UR10][R8.64] ;  /* 0x0000000a08717981 */ /* 0x000768000c1e1500 */
[----:B------:R4:W5:Y:S04]  /*1b4d0*/  LDG.E.U16 R152, desc[UR10][R14.64] ;  /* 0x0000000a0e987981 */ /* 0x000968000c1e1500 */
[----:B------:R-:W5:Y:S04]  /*1b4e0*/  LDL.64 R16, [R1+0xef8] ;  /* 0x000ef80001107983 */ /* 0x000f680000100a00 */
[----:B------:R-:W5:Y:S01]  /*1b4f0*/  LDG.E.U16 R156, desc[UR10][R156.64] ;  /* 0x0000000a9c9c7981 */ /* 0x000f62000c1e1500 */
[----:B--2---:R-:W-:-:S03]  /*1b500*/  IMAD.WIDE R12, R3, 0x2, R28 ;  /* 0x00000002030c7825 */ /* 0x004fc600078e021c */
[----:B------:R-:W2:Y:S04]  /*1b510*/  LDG.E.U16 R112, desc[UR10][R6.64] ;  /* 0x0000000a06707981 */ /* 0x000ea8000c1e1500 */
[----:B------:R-:W2:Y:S01]  /*1b520*/  LDL.64 R28, [R1+0xcb8] ;  /* 0x000cb800011c7983 */ /* 0x000ea20000100a00 */
[----:B---3--:R-:W-:-:S03]  /*1b530*/  IMAD.WIDE R8, R3, 0x2, R18 ;  /* 0x0000000203087825 */ /* 0x008fc600078e0212 */
[----:B------:R-:W3:Y:S01]  /*1b540*/  LDL.64 R18, [R1+0xca8] ;  /* 0x000ca80001127983 */ /* 0x000ee20000100a00 */
[----:B------:R-:W-:-:S03]  /*1b550*/  IMAD.WIDE R10, R3, 0x2, R36 ;  /* 0x00000002030a7825 */ /* 0x000fc600078e0224 */
[----:B------:R-:W3:Y:S04]  /*1b560*/  LDL.64 R36, [R1+0xd60] ;  /* 0x000d600001247983 */ /* 0x000ee80000100a00 */
[----:B------:R0:W3:Y:S04]  /*1b570*/  LDG.E.U16 R126, desc[UR10][R10.64] ;  /* 0x0000000a0a7e7981 */ /* 0x0000e8000c1e1500 */
[----:B------:R1:W3:Y:S01]  /*1b580*/  LDG.E.U16 R111, desc[UR10][R12.64] ;  /* 0x0000000a0c6f7981 */ /* 0x0002e2000c1e1500 */
[----:B----4-:R-:W-:-:S03]  /*1b590*/  IMAD.WIDE R14, R3, 0x2, R24 ;  /* 0x00000002030e7825 */ /* 0x010fc600078e0218 */
[----:B------:R4:W3:Y:S01]  /*1b5a0*/  LDG.E.U16 R109, desc[UR10][R8.64] ;  /* 0x0000000a086d7981 */ /* 0x0008e2000c1e1500 */
[----:B0-----:R-:W-:-:S03]  /*1b5b0*/  IMAD.WIDE R10, R3, 0x2, R34 ;  /* 0x00000002030a7825 */ /* 0x001fc600078e0222 */
[----:B------:R-:W3:Y:S04]  /*1b5c0*/  LDL.64 R24, [R1+0x1118] ;  /* 0x0011180001187983 */ /* 0x000ee80000100a00 */
[----:B------:R-:W3:Y:S01]  /*1b5d0*/  LDL.64 R34, [R1+0xcb0] ;  /* 0x000cb00001227983 */ /* 0x000ee20000100a00 */
[----:B-----5:R-:W-:-:S03]  /*1b5e0*/  IMAD.WIDE R6, R3, 0x2, R26 ;  /* 0x0000000203067825 */ /* 0x020fc600078e021a */
[----:B------:R-:W5:Y:S04]  /*1b5f0*/  LDL.64 R26, [R1+0xca0] ;  /* 0x000ca000011a7983 */ /* 0x000f680000100a00 */
[----:B------:R0:W5:Y:S01]  /*1b600*/  LDG.E.U16 R110, desc[UR10][R10.64] ;  /* 0x0000000a0a6e7981 */ /* 0x000162000c1e1500 */
[----:B-1----:R-:W-:-:S03]  /*1b610*/  IMAD.WIDE R12, R3, 0x2, R32 ;  /* 0x00000002030c7825 */ /* 0x002fc600078e0220 */
[----:B------:R-:W5:Y:S01]  /*1b620*/  LDL.64 R32, [R1+0x1110] ;  /* 0x0011100001207983 */ /* 0x000f620000100a00 */
[----:B----4-:R-:W-:-:S03]  /*1b630*/  IMAD.WIDE R8, R3, 0x2, R38 ;  /* 0x0000000203087825 */ /* 0x010fc600078e0226 */
[----:B------:R-:W4:Y:S01]  /*1b640*/  LDL.64 R38, [R1+0x1100] ;  /* 0x0011000001267983 */ /* 0x000f220000100a00 */
[----:B0-----:R-:W-:-:S03]  /*1b650*/  IMAD.WIDE R10, R3, 0x2, R22 ;  /* 0x00000002030a7825 */ /* 0x001fc600078e0216 */
[----:B------:R-:W4:Y:S04]  /*1b660*/  LDL.64 R22, [R1+0x1108] ;  /* 0x0011080001167983 */ /* 0x000f280000100a00 */
[----:B------:R-:W4:Y:S04]  /*1b670*/  LDG.E.U16 R105, desc[UR10][R10.64] ;  /* 0x0000000a0a697981 */ /* 0x000f28000c1e1500 */
[----:B------:R0:W4:Y:S04]  /*1b680*/  LDG.E.U16 R108, desc[UR10][R6.64] ;  /* 0x0000000a066c7981 */ /* 0x000128000c1e1500 */
[----:B------:R1:W4:Y:S04]  /*1b690*/  LDG.E.U16 R107, desc[UR10][R14.64] ;  /* 0x0000000a0e6b7981 */ /* 0x000328000c1e1500 */
[----:B------:R-:W4:Y:S01]  /*1b6a0*/  LDG.E.U16 R106, desc[UR10][R12.64] ;  /* 0x0000000a0c6a7981 */ /* 0x000f22000c1e1500 */
[----:B0-----:R-:W-:-:S03]  /*1b6b0*/  IMAD.WIDE R6, R3, 0x2, R20 ;  /* 0x0000000203067825 */ /* 0x001fc600078e0214 */
[----:B------:R-:W4:Y:S01]  /*1b6c0*/  LDL.64 R20, [R1+0x1058] ;  /* 0x0010580001147983 */ /* 0x000f220000100a00 */
[----:B-1----:R-:W-:-:S03]  /*1b6d0*/  IMAD.WIDE R14, R3, 0x2, R30 ;  /* 0x00000002030e7825 */ /* 0x002fc600078e021e */
[----:B------:R-:W4:Y:S04]  /*1b6e0*/  LDL.64 R30, [R1+0x1050] ;  /* 0x00105000011e7983 */ /* 0x000f280000100a00 */
[----:B------:R3:W4:Y:S04]  /*1b6f0*/  LDG.E.U16 R103, desc[UR10][R6.64] ;  /* 0x0000000a06677981 */ /* 0x000728000c1e1500 */
[----:B------:R-:W4:Y:S04]  /*1b700*/  LDG.E.U16 R104, desc[UR10][R8.64] ;  /* 0x0000000a08687981 */ /* 0x000f28000c1e1500 */
[----:B------:R-:W4:Y:S01]  /*1b710*/  LDG.E.U16 R102, desc[UR10][R14.64] ;  /* 0x0000000a0e667981 */ /* 0x000f22000c1e1500 */
[----:B--2---:R-:W-:-:S03]  /*1b720*/  IMAD.WIDE R10, R3, 0x2, R28 ;  /* 0x00000002030a7825 */ /* 0x004fc600078e021c */
[----:B------:R-:W2:Y:S01]  /*1b730*/  LDL.64 R28, [R1+0x1040] ;  /* 0x00104000011c7983 */ /* 0x000ea20000100a00 */
[----:B---3--:R-:W-:-:S03]  /*1b740*/  IMAD.WIDE R6, R3, 0x2, R18 ;  /* 0x0000000203067825 */ /* 0x008fc600078e0212 */
[----:B------:R-:W3:Y:S01]  /*1b750*/  LDL.64 R18, [R1+0xf90] ;  /* 0x000f900001127983 */ /* 0x000ee20000100a00 */
[----:B------:R-:W-:-:S03]  /*1b760*/  IMAD.WIDE R12, R3, 0x2, R36 ;  /* 0x00000002030c7825 */ /* 0x000fc600078e0224 */
[----:B------:R-:W3:Y:S04]  /*1b770*/  LDL.64 R36, [R1+0x1048] ;  /* 0x0010480001247983 */ /* 0x000ee80000100a00 */
[----:B------:R0:W3:Y:S04]  /*1b780*/  LDG.E.U16 R101, desc[UR10][R12.64] ;  /* 0x0000000a0c657981 */ /* 0x0000e8000c1e1500 */
[----:B------:R1:W3:Y:S04]  /*1b790*/  LDG.E.U16 R100, desc[UR10][R10.64] ;  /* 0x0000000a0a647981 */ /* 0x0002e8000c1e1500 */
[----:B------:R4:W3:Y:S01]  /*1b7a0*/  LDG.E.U16 R98, desc[UR10][R6.64] ;  /* 0x0000000a06627981 */ /* 0x0008e2000c1e1500 */
[----:B0-----:R-:W-:-:S03]  /*1b7b0*/  IMAD.WIDE R12, R3, 0x2, R24 ;  /* 0x00000002030c7825 */ /* 0x001fc600078e0218 */
[----:B------:R-:W3:Y:S01]  /*1b7c0*/  LDL.64 R24, [R1+0xf80] ;  /* 0x000f800001187983 */ /* 0x000ee20000100a00 */
[----:B------:R-:W-:-:S03]  /*1b7d0*/  IMAD.WIDE R8, R3, 0x2, R34 ;  /* 0x0000000203087825 */ /* 0x000fc600078e0222 */
[----:B------:R-:W3:Y:S01]  /*1b7e0*/  LDL.64 R34, [R1+0xf98] ;  /* 0x000f980001227983 */ /* 0x000ee20000100a00 */
[----:B-----5:R-:W-:-:S03]  /*1b7f0*/  IMAD.WIDE R14, R3, 0x2, R26 ;  /* 0x00000002030e7825 */ /* 0x020fc600078e021a */
[----:B------:R0:W5:Y:S04]  /*1b800*/  LDG.E.U16 R99, desc[UR10][R8.64] ;  /* 0x0000000a08637981 */ /* 0x000168000c1e1500 */
[----:B------:R-:W5:Y:S01]  /*1b810*/  LDL.64 R26, [R1+0xf88] ;  /* 0x000f8800011a7983 */ /* 0x000f620000100a00 */
        /* <DEDUP_REMOVED lines=29> */
[----:B------:R-:W3:Y:S04]  /*1b9f0*/  LDL.64 R34, [R1+0xe00] ;  /* 0x000e000001227983 */ /* 0x000ee80000100a00 */
[----:B------:R0:W3:Y:S01]  /*1ba00*/  LDG.E.U16 R96, desc[UR10][R6.64] ;  /* 0x0000000a06607981 */ /* 0x0000e2000c1e1500 */
[----:B-----5:R-:W-:-:S03]  /*1ba10*/  IMAD.WIDE R12, R3, 0x2, R26 ;  /* 0x00000002030c7825 */ /* 0x020fc600078e021a */
        /* <DEDUP_REMOVED lines=37> */
[----:B------:R1:W4:Y:S01]  /*1bc70*/  LDG.E.U16 R83, desc[UR10][R10.64] ;  /* 0x0000000a0a537981 */ /* 0x000322000c1e1500 */
[----:B0-----:R-:W-:-:S03]  /*1bc80*/  IMAD.WIDE R14, R3, 0x2, R22 ;  /* 0x00000002030e7825 */ /* 0x001fc600078e0216 */
[----:B------:R-:W4:Y:S04]  /*1bc90*/  LDL.64 R22, [R1+0x1020] ;  /* 0x0010200001167983 */ /* 0x000f280000100a00 */
[----:B------:R-:W4:Y:S04]  /*1bca0*/  LDG.E.U16 R79, desc[UR10][R12.64] ;  /* 0x0000000a0c4f7981 */ /* 0x000f28000c1e1500 */
[----:B------:R0:W4:Y:S04]  /*1bcb0*/  LDG.E.U16 R82, desc[UR10][R8.64] ;  /* 0x0000000a08527981 */ /* 0x000128000c1e1500 */
[----:B------:R-:W4:Y:S04]  /*1bcc0*/  LDG.E.U16 R81, desc[UR10][R6.64] ;  /* 0x0000000a06517981 */ /* 0x000f28000c1e1500 */
[----:B------:R-:W4:Y:S01]  /*1bcd0*/  LDL.64 R38, [R1+0xf78] ;  /* 0x000f780001267983 */ /* 0x000f220000100a00 */
[----:B-1----:R-:W-:-:S03]  /*1bce0*/  IMAD.WIDE R10, R3, 0x2, R20 ;  /* 0x00000002030a7825 */ /* 0x002fc600078e0214 */
[----:B------:R-:W4:Y:S01]  /*1bcf0*/  LDL.64 R20, [R1+0xf70] ;  /* 0x000f700001147983 */ /* 0x000f220000100a00 */
[----:B0-----:R-:W-:-:S03]  /*1bd00*/  IMAD.WIDE R8, R3, 0x2, R30 ;  /* 0x0000000203087825 */ /* 0x001fc600078e021e */
[----:B------:R-:W4:Y:S04]  /*1bd10*/  LDL.64 R30, [R1+0xf68] ;  /* 0x000f6800011e7983 */ /* 0x000f280000100a00 */
[----:B------:R3:W4:Y:S04]  /*1bd20*/  LDG.E.U16 R77, desc[UR10][R8.64] ;  /* 0x0000000a084d7981 */ /* 0x000728000c1e1500 */
[----:B------:R0:W4:Y:S04]  /*1bd30*/  LDG.E.U16 R78, desc[UR10][R10.64] ;  /* 0x0000000a0a4e7981 */ /* 0x000128000c1e1500 */
        /* <DEDUP_REMOVED lines=10> */
[----:B------:R-:W-:-:S03]  /*1bde0*/  IMAD.WIDE R140, R3, 0x2, R24 ;  /* 0x00000002038c7825 */ /* 0x000fc600078e0218 */
[----:B------:R-:W3:Y:S01]  /*1bdf0*/  LDL.64 R24, [R1+0xdf8] ;  /* 0x000df80001187983 */ /* 0x000ee20000100a00 */
[----:B0-----:R-:W-:-:S03]  /*1be00*/  IMAD.WIDE R10, R3, 0x2, R34 ;  /* 0x00000002030a7825 */ /* 0x001fc600078e0222 */
[----:B------:R-:W3:Y:S04]  /*1be10*/  LDL.64 R34, [R1+0xeb0] ;  /* 0x000eb00001227983 */ /* 0x000ee80000100a00 */
[----:B------:R-:W3:Y:S01]  /*1be20*/  LDG.E.U16 R169, desc[UR10][R10.64] ;  /* 0x0000000a0aa97981 */ /* 0x000ee2000c1e1500 */
[----:B-----5:R-:W-:-:S03]  /*1be30*/  IMAD.WIDE R6, R3, 0x2, R26 ;  /* 0x0000000203067825 */ /* 0x020fc600078e021a */
[----:B------:R-:W5:Y:S01]  /*1be40*/  LDL.64 R26, [R1+0xea0] ;  /* 0x000ea000011a7983 */ /* 0x000f620000100a00 */
[----:B------:R-:W-:-:S03]  /*1be50*/  IMAD.WIDE R14, R3, 0x2, R32 ;  /* 0x00000002030e7825 */ /* 0x000fc600078e0220 */
[----:B------:R-:W5:Y:S04]  /*1be60*/  LDL.64 R32, [R1+0xdf0] ;  /* 0x000df00001207983 */ /* 0x000f680000100a00 */
[----:B------:R0:W5:Y:S01]  /*1be70*/  LDG.E.U16 R144, desc[UR10][R6.64] ;  /* 0x0000000a06907981 */ /* 0x000162000c1e1500 */
[----:B----4-:R-:W-:-:S03]  /*1be80*/  IMAD.WIDE R12, R3, 0x2, R22 ;  /* 0x00000002030c7825 */ /* 0x010fc600078e0216 */
[----:B------:R-:W4:Y:S04]  /*1be90*/  LDL.64 R22, [R1+0xde8] ;  /* 0x000de80001167983 */ /* 0x000f280000100a00 */
[----:B------:R2:W4:Y:S04]  /*1bea0*/  LDG.E.U16 R137, desc[UR10][R12.64] ;  /* 0x0000000a0c897981 */ /* 0x000528000c1e1500 */
[----:B------:R-:W4:Y:S01]  /*1beb0*/  LDG.E.U16 R139, desc[UR10][R14.64] ;  /* 0x0000000a0e8b7981 */ /* 0x000f22000c1e1500 */
[----:B------:R-:W-:-:S03]  /*1bec0*/  IMAD.WIDE R16, R3, 0x2, R16 ;  /* 0x0000000203107825 */ /* 0x000fc600078e0210 */
[----:B------:R-:W4:Y:S01]  /*1bed0*/  LDG.E.U16 R140, desc[UR10][R140.64] ;  /* 0x0000000a8c8c7981 */ /* 0x000f22000c1e1500 */
[----:B-1----:R-:W-:-:S03]  /*1bee0*/  IMAD.WIDE R8, R3, 0x2, R20 ;  /* 0x0000000203087825 */ /* 0x002fc600078e0214 */
[----:B------:R-:W4:Y:S04]  /*1bef0*/  LDG.E.U16 R16, desc[UR10][R16.64] ;  /* 0x0000000a10107981 */ /* 0x000f28000c1e1500 */
[----:B------:R-:W4:Y:S04]  /*1bf00*/  LDL.64 R20, [R1+0xd38] ;  /* 0x000d380001147983 */ /* 0x000f280000100a00 */
[----:B------:R3:W4:Y:S01]  /*1bf10*/  LDG.E.U16 R75, desc[UR10][R8.64] ;  /* 0x0000000a084b7981 */ /* 0x000722000c1e1500 */
[----:B0-----:R-:W-:-:S03]  /*1bf20*/  IMAD.WIDE R6, R3, 0x2, R30 ;  /* 0x0000000203067825 */ /* 0x001fc600078e021e */
[----:B------:R-:W4:Y:S01]  /*1bf30*/  LDL.64 R30, [R1+0xd30] ;  /* 0x000d3000011e7983 */ /* 0x000f220000100a00 */
[----:B------:R-:W-:-:S03]  /*1bf40*/  IMAD.WIDE R10, R3, 0x2, R38 ;  /* 0x00000002030a7825 */ /* 0x000fc600078e0226 */
[----:B------:R-:W4:Y:S04]  /*1bf50*/  LDL.64 R38, [R1+0xde0] ;  /* 0x000de00001267983 */ /* 0x000f280000100a00 */
        /* <DEDUP_REMOVED lines=10> */
[----:B------:R-:W3:Y:S01]  /*1c000*/  LDG.E.U16 R70, desc[UR10][R8.64] ;  /* 0x0000000a08467981 */ /* 0x000ee2000c1e1500 */
        /* <DEDUP_REMOVED lines=8> */
[----:B------:R-:W5:Y:S04]  /*1c090*/  LDL.64 R32, [R1+0x10d8] ;  /* 0x0010d80001207983 */ /* 0x000f680000100a00 */
[----:B------:R0:W5:Y:S01]  /*1c0a0*/  LDG.E.U16 R69, desc[UR10][R6.64] ;  /* 0x0000000a06457981 */ /* 0x000162000c1e1500 */
[----:B----4-:R-:W-:-:S03]  /*1c0b0*/  IMAD.WIDE R10, R3, 0x2, R22 ;  /* 0x00000002030a7825 */ /* 0x010fc600078e0216 */
[----:B------:R-:W4:Y:S04]  /*1c0c0*/  LDL.64 R22, [R1+0x10d0] ;  /* 0x0010d00001167983 */ /* 0x000f280000100a00 */
[----:B------:R-:W4:Y:S04]  /*1c0d0*/  LDG.E.U16 R66, desc[UR10][R10.64] ;  /* 0x0000000a0a427981 */ /* 0x000f28000c1e1500 */
[----:B------:R1:W4:Y:S04]  /*1c0e0*/  LDG.E.U16 R68, desc[UR10][R14.64] ;  /* 0x0000000a0e447981 */ /* 0x000328000c1e1500 */
[----:B------:R-:W4:Y:S01]  /*1c0f0*/  LDG.E.U16 R67, desc[UR10][R12.64] ;  /* 0x0000000a0c437981 */ /* 0x000f22000c1e1500 */
[----:B0-----:R-:W-:-:S03]  /*1c100*/  IMAD.WIDE R6, R3, 0x2, R20 ;  /* 0x0000000203067825 */ /* 0x001fc600078e0214 */
[----:B------:R-:W4:Y:S04]  /*1c110*/  LDL.64 R20, [R1+0x10c0] ;  /* 0x0010c00001147983 */ /* 0x000f280000100a00 */
[----:B------:R3:W4:Y:S01]  /*1c120*/  LDG.E.U16 R64, desc[UR10][R6.64] ;  /* 0x0000000a06407981 */ /* 0x000722000c1e1500 */
[----:B-1----:R-:W-:-:S03]  /*1c130*/  IMAD.WIDE R14, R3, 0x2, R30 ;  /* 0x00000002030e7825 */ /* 0x002fc600078e021e */
        /* <DEDUP_REMOVED lines=35> */
[----:B------:R-:W4:Y:S04]  /*1c370*/  LDG.E.U16 R136, desc[UR10][R12.64] ;  /* 0x0000000a0c887981 */ /* 0x000f28000c1e1500 */
[----:B------:R-:W4:Y:S04]  /*1c380*/  LDG.E.U16 R165, desc[UR10][R6.64] ;  /* 0x0000000a06a57981 */ /* 0x000f28000c1e1500 */
[----:B------:R-:W4:Y:S01]  /*1c390*/  LDL.64 R38, [R1+0xdc8] ;  /* 0x000dc80001267983 */ /* 0x000f220000100a00 */
        /* <DEDUP_REMOVED lines=28> */
[----:B------:R-:W4:Y:S04]  /*1c560*/  LDL.64 R30, [R1+0xc10] ;  /* 0x000c1000011e7983 */ /* 0x000f280000100a00 */
        /* <DEDUP_REMOVED lines=8> */
[----:B------:R4:W3:Y:S01]  /*1c5f0*/  LDG.E.U16 R45, desc[UR10][R12.64] ;  /* 0x0000000a0c2d7981 */ /* 0x0008e2000c1e1500 */
[----:B------:R-:W-:-:S03]  /*1c600*/  IMAD.WIDE R14, R3, 0x2, R40 ;  /* 0x00000002030e7825 */ /* 0x000fc600078e0228 */
[----:B------:R-:W3:Y:S01]  /*1c610*/  LDG.E.U16 R47, desc[UR10][R6.64] ;  /* 0x0000000a062f7981 */ /* 0x000ee2000c1e1500 */
[----:B0-----:R-:W-:-:S03]  /*1c620*/  IMAD.WIDE R8, R3, 0x2, R24 ;  /* 0x0000000203087825 */ /* 0x001fc600078e0218 */
[----:B------:R-:W3:Y:S04]  /*1c630*/  LDL.64 R24, [R1+0xff8] ;  /* 0x000ff80001187983 */ /* 0x000ee80000100a00 */
[----:B------:R0:W3:Y:S01]  /*1c640*/  LDG.E.U16 R51, desc[UR10][R14.64] ;  /* 0x0000000a0e337981 */ /* 0x0000e2000c1e1500 */
[----:B-----5:R-:W-:-:S03]  /*1c650*/  IMAD.WIDE R10, R3, 0x2, R26 ;  /* 0x00000002030a7825 */ /* 0x020fc600078e021a */
[----:B------:R-:W5:Y:S04]  /*1c660*/  LDG.E.U16 R43, desc[UR10][R8.64] ;  /* 0x0000000a082b7981 */ /* 0x000f68000c1e1500 */
[----:B------:R-:W5:Y:S01]  /*1c670*/  LDL.64 R26, [R1+0x10a0] ;  /* 0x0010a000011a7983 */ /* 0x000f620000100a00 */
[----:B----4-:R-:W-:-:S03]  /*1c680*/  IMAD.WIDE R12, R3, 0x2, R22 ;  /* 0x00000002030c7825 */ /* 0x010fc600078e0216 */
[----:B------:R-:W4:Y:S04]  /*1c690*/  LDG.E.U16 R44, desc[UR10][R10.64] ;  /* 0x0000000a0a2c7981 */ /* 0x000f28000c1e1500 */
[----:B------:R-:W4:Y:S01]  /*1c6a0*/  LDL.64 R22, [R1+0xfe0] ;  /* 0x000fe00001167983 */ /* 0x000f220000100a00 */
[----:B0-----:R-:W-:-:S03]  /*1c6b0*/  IMAD.WIDE R14, R3, 0x2, R38 ;  /* 0x00000002030e7825 */ /* 0x001fc600078e0226 */
[----:B------:R-:W4:Y:S04]  /*1c6c0*/  LDG.E.U16 R40, desc[UR10][R12.64] ;  /* 0x0000000a0c287981 */ /* 0x000f28000c1e1500 */
[----:B------:R0:W4:Y:S01]  /*1c6d0*/  LDG.E.U16 R46, desc[UR10][R14.64] ;  /* 0x0000000a0e2e7981 */ /* 0x000122000c1e1500 */
[----:B------:R-:W-:-:S03]  /*1c6e0*/  IMAD.WIDE R6, R3, 0x2, R34 ;  /* 0x0000000203067825 */ /* 0x000fc600078e0222 */
[----:B------:R-:W4:Y:S04]  /*1c6f0*/  LDL.64 R34, [R1+0xff0] ;  /* 0x000ff00001227983 */ /* 0x000f280000100a00 */
[----:B------:R-:W4:Y:S01]  /*1c700*/  LDG.E.U16 R42, desc[UR10][R6.64] ;  /* 0x0000000a062a7981 */ /* 0x000f22000c1e1500 */
[----:B0-----:R-:W-:-:S03]  /*1c710*/  IMAD.WIDE R14, R3, 0x2, R32 ;  /* 0x00000002030e7825 */ /* 0x001fc600078e0220 */
[----:B------:R-:W4:Y:S01]  /*1c720*/  LDL.64 R32, [R1+0xfe8] ;  /* 0x000fe80001207983 */ /* 0x000f220000100a00 */
[----:B------:R-:W-:-:S03]  /*1c730*/  IMAD.WIDE R10, R3, 0x2, R20 ;  /* 0x00000002030a7825 */ /* 0x000fc600078e0214 */
[----:B------:R-:W4:Y:S04]  /*1c740*/  LDL.64 R20, [R1+0xf38] ;  /* 0x000f380001147983 */ /* 0x000f280000100a00 */
[----:B------:R3:W4:Y:S01]  /*1c750*/  LDG.E.U16 R39, desc[UR10][R10.64] ;  /* 0x0000000a0a277981 */ /* 0x000722000c1e1500 */
[----:B------:R-:W-:-:S03]  /*1c760*/  IMAD.WIDE R8, R3, 0x2, R30 ;  /* 0x0000000203087825 */ /* 0x000fc600078e021e */
[----:B------:R-:W4:Y:S04]  /*1c770*/  LDL.64 R30, [R1+0xf30] ;  /* 0x000f3000011e7983 */ /* 0x000f280000100a00 */
[----:B------:R-:W4:Y:S04]  /*1c780*/  LDG.E.U16 R38, desc[UR10][R8.64] ;  /* 0x0000000a08267981 */ /* 0x000f28000c1e1500 */
[----:B------:R0:W4:Y:S01]  /*1c790*/  LDG.E.U16 R41, desc[UR10][R14.64] ;  /* 0x0000000a0e297981 */ /* 0x000122000c1e1500 */
[----:B--2---:R-:W-:-:S03]  /*1c7a0*/  IMAD.WIDE R12, R3, 0x2, R28 ;  /* 0x00000002030c7825 */ /* 0x004fc600078e021c */
[----:B------:R-:W2:Y:S01]  /*1c7b0*/  LDL.64 R28, [R1+0xe78] ;  /* 0x000e7800011c7983 */ /* 0x000ea20000100a00 */
[----:B---3--:R-:W-:-:S03]  /*1c7c0*/  IMAD.WIDE R10, R3, 0x2, R18 ;  /* 0x00000002030a7825 */ /* 0x008fc600078e0212 */
[----:B------:R-:W3:Y:S01]  /*1c7d0*/  LDL.64 R18, [R1+0xe70] ;  /* 0x000e700001127983 */ /* 0x000ee20000100a00 */
[----:B------:R-:W-:-:S03]  /*1c7e0*/  IMAD.WIDE R6, R3, 0x2, R36 ;  /* 0x0000000203067825 */ /* 0x000fc600078e0224 */
[----:B------:R-:W3:Y:S04]  /*1c7f0*/  LDG.E.U16 R159, desc[UR10][R10.64] ;  /* 0x0000000a0a9f7981 */ /* 0x000ee8000c1e1500 */
[----:B------:R1:W3:Y:S01]  /*1c800*/  LDG.E.U16 R37, desc[UR10][R6.64] ;  /* 0x0000000a06257981 */ /* 0x0002e2000c1e1500 */
[----:B0-----:R-:W-:-:S03]  /*1c810*/  IMAD.WIDE R14, R3, 0x2, R114 ;  /* 0x00000002030e7825 */ /* 0x001fc600078e0272 */
[----:B------:R-:W3:Y:S04]  /*1c820*/  LDL.64 R114, [R1+0xce8] ;  /* 0x000ce80001727983 */ /* 0x000ee80000100a00 */
[----:B------:R-:W3:Y:S01]  /*1c830*/  LDG.E.U16 R161, desc[UR10][R12.64] ;  /* 0x0000000a0ca17981 */ /* 0x000ee2000c1e1500 */
[----:B-1----:R-:W-:-:S03]  /*1c840*/  IMAD.WIDE R6, R3, 0x2, R24 ;  /* 0x0000000203067825 */ /* 0x002fc600078e0218 */
[----:B------:R-:W3:Y:S04]  /*1c850*/  LDL.64 R24, [R1+0xdb0] ;  /* 0x000db00001187983 */ /* 0x000ee80000100a00 */
[----:B------:R0:W3:Y:S04]  /*1c860*/  LDG.E.U16 R163, desc[UR10][R14.64] ;  /* 0x0000000a0ea37981 */ /* 0x0000e8000c1e1500 */
[----:B------:R-:W3:Y:S01]  /*1c870*/  LDG.E.U16 R36, desc[UR10][R6.64] ;  /* 0x0000000a06247981 */ /* 0x000ee2000c1e1500 */
[----:B-----5:R-:W-:-:S03]  /*1c880*/  IMAD.WIDE R8, R3, 0x2, R26 ;  /* 0x0000000203087825 */ /* 0x020fc600078e021a */
[----:B------:R-:W5:Y:S04]  /*1c890*/  LDL.64 R26, [R1+0xe68] ;  /* 0x000e6800011a7983 */ /* 0x000f680000100a00 */
[----:B------:R-:W5:Y:S01]  /*1c8a0*/  LDG.E.U16 R157, desc[UR10][R8.64] ;  /* 0x0000000a089d7981 */ /* 0x000f62000c1e1500 */
[----:B----4-:R-:W-:-:S03]  /*1c8b0*/  IMAD.WIDE R10, R3, 0x2, R22 ;  /* 0x00000002030a7825 */ /* 0x010fc600078e0216 */
[----:B------:R-:W4:Y:S01]  /*1c8c0*/  LDL.64 R22, [R1+0xda8] ;  /* 0x000da80001167983 */ /* 0x000f220000100a00 */
[----:B0-----:R-:W-:-:S05]  /*1c8d0*/  IMAD.WIDE R14, R3, 0x2, R34 ;  /* 0x00000002030e7825 */ /* 0x001fca00078e0222 */
[----:B------:R-:W4:Y:S01]  /*1c8e0*/  LDG.E.U16 R35, desc[UR10][R14.64] ;  /* 0x0000000a0e237981 */ /* 0x000f22000c1e1500 */
[----:B------:R-:W-:-:S03]  /*1c8f0*/  IMAD.WIDE R12, R3, 0x2, R32 ;  /* 0x00000002030c7825 */ /* 0x000fc600078e0220 */
[----:B------:R-:W4:Y:S04]  /*1c900*/  LDG.E.U16 R33, desc[UR10][R10.64] ;  /* 0x0000000a0a217981 */ /* 0x000f28000c1e1500 */
[----:B------:R0:W4:Y:S02]  /*1c910*/  LDG.E.U16 R34, desc[UR10][R12.64] ;  /* 0x0000000a0c227981 */ /* 0x000124000c1e1500 */
[C---:B0-----:R-:W-:Y:S02]  /*1c920*/  IMAD.WIDE R12, R3.reuse, 0x2, R116 ;  /* 0x00000002030c7825 */ /* 0x041fe400078e0274 */
[----:B------:R-:W4:Y:S02]  /*1c930*/  LDL.64 R116, [R1+0xce0] ;  /* 0x000ce00001747983 */ /* 0x000f240000100a00 */
[----:B------:R-:W-:-:S02]  /*1c940*/  IMAD.WIDE R8, R3, 0x2, R20 ;  /* 0x0000000203087825 */ /* 0x000fc400078e0214 */
[----:B------:R-:W4:Y:S04]  /*1c950*/  LDL.64 R20, [R1+0xda0] ;  /* 0x000da00001147983 */ /* 0x000f280000100a00 */
[----:B------:R-:W4:Y:S01]  /*1c960*/  LDG.E.U16 R32, desc[UR10][R8.64] ;  /* 0x0000000a08207981 */ /* 0x000f22000c1e1500 */
[----:B------:R-:W-:-:S03]  /*1c970*/  IMAD.WIDE R14, R3, 0x2, R124 ;  /* 0x00000002030e7825 */ /* 0x000fc600078e027c */
[----:B------:R-:W4:Y:S01]  /*1c980*/  LDL.64 R124, [R1+0xbe8] ;  /* 0x000be800017c7983 */ /* 0x000f220000100a00 */
[----:B------:R-:W-:-:S03]  /*1c990*/  IMAD.WIDE R6, R3, 0x2, R30 ;  /* 0x0000000203067825 */ /* 0x000fc600078e021e */
[----:B------:R0:W4:Y:S04]  /*1c9a0*/  LDG.E.U16 R30, desc[UR10][R14.64] ;  /* 0x0000000a0e1e7981 */ /* 0x000128000c1e1500 */
[----:B------:R-:W4:Y:S01]  /*1c9b0*/  LDG.E.U16 R31, desc[UR10][R6.64] ;  /* 0x0000000a061f7981 */ /* 0x000f22000c1e1500 */
[----:B0-----:R-:W-:-:S03]  /*1c9c0*/  IMAD.WIDE R14, R3, 0x2, R122 ;  /* 0x00000002030e7825 */ /* 0x001fc600078e027a */
[----:B------:R-:W4:Y:S01]  /*1c9d0*/  LDL.64 R122, [R1+0x1090] ;  /* 0x00109000017a7983 */ /* 0x000f220000100a00 */
[----:B--2---:R-:W-:-:S03]  /*1c9e0*/  IMAD.WIDE R10, R3, 0x2, R28 ;  /* 0x00000002030a7825 */ /* 0x004fc600078e021c */
[----:B------:R0:W2:Y:S01]  /*1c9f0*/  LDG.E.U16 R29, desc[UR10][R12.64] ;  /* 0x0000000a0c1d7981 */ /* 0x0000a2000c1e1500 */
[----:B---3--:R-:W-:-:S03]  /*1ca00*/  IMAD.WIDE R8, R3, 0x2, R18 ;  /* 0x0000000203087825 */ /* 0x008fc600078e0212 */
[----:B------:R-:W3:Y:S04]  /*1ca10*/  LDL.64 R18, [R1+0xc00] ;  /* 0x000c000001127983 */ /* 0x000ee80000100a00 */
[----:B------:R1:W2:Y:S01]  /*1ca20*/  LDG.E.U16 R28, desc[UR10][R10.64] ;  /* 0x0000000a0a1c7981 */ /* 0x0002a2000c1e1500 */
[----:B0-----:R-:W-:-:S03]  /*1ca30*/  IMAD.WIDE R12, R3, 0x2, R120 ;  /* 0x00000002030c7825 */ /* 0x001fc600078e0278 */
[----:B------:R-:W2:Y:S01]  /*1ca40*/  LDL.64 R120, [R1+0x1098] ;  /* 0x0010980001787983 */ /* 0x000ea20000100a00 */
[----:B-1----:R-:W-:-:S03]  /*1ca50*/  IMAD.WIDE R10, R3, 0x2, R24 ;  /* 0x00000002030a7825 */ /* 0x002fc600078e0218 */
[----:B------:R0:W3:Y:S04]  /*1ca60*/  LDG.E.U16 R24, desc[UR10][R12.64] ;  /* 0x0000000a0c187981 */ /* 0x0000e8000c1e1500 */
[----:B------:R1:W3:Y:S01]  /*1ca70*/  LDG.E.U16 R25, desc[UR10][R14.64] ;  /* 0x0000000a0e197981 */ /* 0x0002e2000c1e1500 */
[----:B-----5:R-:W-:-:S03]  /*1ca80*/  IMAD.WIDE R6, R3, 0x2, R26 ;  /* 0x0000000203067825 */ /* 0x020fc600078e021a */
[----:B------:R4:W5:Y:S01]  /*1ca90*/  LDG.E.U16 R27, desc[UR10][R8.64] ;  /* 0x0000000a081b7981 */ /* 0x000962000c1e1500 */
[----:B0-----:R-:W-:-:S03]  /*1caa0*/  IMAD.WIDE R12, R3, 0x2, R118 ;  /* 0x00000002030c7825 */ /* 0x001fc600078e0276 */
[----:B------:R-:W5:Y:S01]  /*1cab0*/  LDL.64 R118, [R1+0xf08] ;  /* 0x000f080001767983 */ /* 0x000f620000100a00 */
[----:B-1----:R-:W-:-:S03]  /*1cac0*/  IMAD.WIDE R14, R3, 0x2, R128 ;  /* 0x00000002030e7825 */ /* 0x002fc600078e0280 */
[----:B------:R-:W5:Y:S01]  /*1cad0*/  LDL.64 R128, [R1+0x1088] ;  /* 0x0010880001807983 */ /* 0x000f620000100a00 */
[----:B----4-:R-:W-:-:S03]  /*1cae0*/  IMAD.WIDE R8, R3, 0x2, R22 ;  /* 0x0000000203087825 */ /* 0x010fc600078e0216 */
[----:B------:R0:W4:Y:S04]  /*1caf0*/  LDG.E.U16 R23, desc[UR10][R10.64] ;  /* 0x0000000a0a177981 */ /* 0x000128000c1e1500 */
[----:B------:R1:W4:Y:S04]  /*1cb00*/  LDG.E.U16 R22, desc[UR10][R8.64] ;  /* 0x0000000a08167981 */ /* 0x000328000c1e1500 */
[----:B------:R1:W4:Y:S01]  /*1cb10*/  LDG.E.U16 R26, desc[UR10][R6.64] ;  /* 0x0000000a061a7981 */ /* 0x000322000c1e1500 */
[----:B0-----:R-:W-:-:S03]  /*1cb20*/  IMAD.WIDE R10, R3, 0x2, R114 ;  /* 0x00000002030a7825 */ /* 0x001fc600078e0272 */
[----:B------:R-:W4:Y:S01]  /*1cb30*/  LDL.64 R114, [R1+0x1080] ;  /* 0x0010800001727983 */ /* 0x000f220000100a00 */
[----:B-1----:R-:W-:-:S03]  /*1cb40*/  IMAD.WIDE R8, R3, 0x2, R116 ;  /* 0x0000000203087825 */ /* 0x002fc600078e0274 */
[----:B------:R-:W4:Y:S04]  /*1cb50*/  LDL.64 R116, [R1+0xf18] ;  /* 0x000f180001747983 */ /* 0x000f280000100a00 */
[----:B------:R-:W4:Y:S01]  /*1cb60*/  LDG.E.U16 R17, desc[UR10][R8.64] ;  /* 0x0000000a08117981 */ /* 0x000f22000c1e1500 */
[----:B------:R-:W-:-:S03]  /*1cb70*/  IMAD.WIDE R6, R3, 0x2, R20 ;  /* 0x0000000203067825 */ /* 0x000fc600078e0214 */
[----:B------:R0:W4:Y:S04]  /*1cb80*/  LDG.E.U16 R20, desc[UR10][R14.64] ;  /* 0x0000000a0e147981 */ /* 0x000128000c1e1500 */
[----:B------:R3:W4:Y:S01]  /*1cb90*/  LDG.E.U16 R21, desc[UR10][R6.64] ;  /* 0x0000000a06157981 */ /* 0x000722000c1e1500 */
[----:B0-----:R-:W-:-:S06]  /*1cba0*/  IMAD.WIDE R14, R3, 0x2, R146 ;  /* 0x00000002030e7825 */ /* 0x001fcc00078e0292 */
[----:B------:R-:W4:Y:S01]  /*1cbb0*/  LDG.E.U16 R15, desc[UR10][R14.64] ;  /* 0x0000000a0e0f7981 */ /* 0x000f22000c1e1500 */
[----:B--2---:R-:W-:-:S03]  /*1cbc0*/  IMAD.WIDE R8, R3, 0x2, R120 ;  /* 0x0000000203087825 */ /* 0x004fc600078e0278 */
[----:B------:R-:W2:Y:S04]  /*1cbd0*/  LDL.64 R120, [R1+0xf00] ;  /* 0x000f000001787983 */ /* 0x000ea80000100a00 */
[----:B------:R0:W2:Y:S01]  /*1cbe0*/  LDG.E.U16 R147, desc[UR10][R8.64] ;  /* 0x0000000a08937981 */ /* 0x0000a2000c1e1500 */
[----:B---3--:R-:W-:-:S03]  /*1cbf0*/  IMAD.WIDE R6, R3, 0x2, R18 ;  /* 0x0000000203067825 */ /* 0x008fc600078e0212 */
[----:B------:R1:W3:Y:S04]  /*1cc00*/  LDG.E.U16 R19, desc[UR10][R12.64] ;  /* 0x0000000a0c137981 */ /* 0x0002e8000c1e1500 */
[----:B------:R1:W3:Y:S01]  /*1cc10*/  LDG.E.U16 R18, desc[UR10][R10.64] ;  /* 0x0000000a0a127981 */ /* 0x0002e2000c1e1500 */
[----:B0-----:R-:W-:-:S03]  /*1cc20*/  IMAD.WIDE R8, R3, 0x2, R206 ;  /* 0x0000000203087825 */ /* 0x001fc600078e02ce */
[----:B------:R-:W3:Y:S01]  /*1cc30*/  LDL.64 R206, [R1+0xe58] ;  /* 0x000e580001ce7983 */ /* 0x000ee20000100a00 */
[----:B-1----:R-:W-:-:S03]  /*1cc40*/  IMAD.WIDE R12, R3, 0x2, R142 ;  /* 0x00000002030c7825 */ /* 0x002fc600078e028e */
[----:B------:R0:W3:Y:S01]  /*1cc50*/  LDG.E.U16 R5, desc[UR10][R6.64] ;  /* 0x0000000a06057981 */ /* 0x0000e2000c1e1500 */
[----:B------:R-:W-:-:S03]  /*1cc60*/  IMAD.WIDE R10, R3, 0x2, R124 ;  /* 0x00000002030a7825 */ /* 0x000fc600078e027c */
[----:B------:R-:W3:Y:S01]  /*1cc70*/  LDG.E.U16 R14, desc[UR10][R12.64] ;  /* 0x0000000a0c0e7981 */ /* 0x000ee2000c1e1500 */
[----:B------:R-:W1:Y:S01]  /*1cc80*/  LDC R125, c[0x0][0x3c4] ;  /* 0x0000f100ff7d7b82 */ /* 0x000e620000000800 */
[----:B0-----:R-:W-:-:S07]  /*1cc90*/  IMAD.WIDE R6, R3, 0x2, R122 ;  /* 0x0000000203067825 */ /* 0x001fce00078e027a */
[----:B------:R-:W0:Y:S01]  /*1cca0*/  LDC R124, c[0x0][0x3c4] ;  /* 0x0000f100ff7c7b82 */ /* 0x000e220000000800 */
[----:B------:R5:W3:Y:S04]  /*1ccb0*/  LDG.E.U16 R13, desc[UR10][R10.64] ;  /* 0x0000000a0a0d7981 */ /* 0x000ae8000c1e1500 */
[----:B------:R4:W3:Y:S01]  /*1ccc0*/  LDG.E.U16 R146, desc[UR10][R6.64] ;  /* 0x0000000a06927981 */ /* 0x0008e2000c1e1500 */
[C---:B-----5:R-:W-:Y:S02]  /*1ccd0*/  IMAD.WIDE R142, R3.reuse, 0x2, R128 ;  /* 0x00000002038e7825 */ /* 0x060fe400078e0280 */
[----:B------:R-:W5:Y:S02]  /*1cce0*/  LDC R129, c[0x0][0x3c4] ;  /* 0x0000f100ff817b82 */ /* 0x000f640000000800 */
[----:B------:R-:W-:-:S02]  /*1ccf0*/  IMAD.WIDE R10, R3, 0x2, R208 ;  /* 0x00000002030a7825 */ /* 0x000fc400078e02d0 */
[----:B------:R-:W3:Y:S04]  /*1cd00*/  LDG.E.U16 R142, desc[UR10][R142.64] ;  /* 0x0000000a8e8e7981 */ /* 0x000ee8000c1e1500 */
[----:B------:R-:W3:Y:S01]  /*1cd10*/  LDL.64 R208, [R1+0xe50] ;  /* 0x000e500001d07983 */ /* 0x000ee20000100a00 */
[C---:B----4-:R-:W-:Y:S01]  /*1cd20*/  IMAD.WIDE R6, R3.reuse, 0x2, R194 ;  /* 0x0000000203067825 */ /* 0x050fe200078e02c2 */
[----:B------:R-:W4:Y:S02]  /*1cd30*/  LDC R122, c[0x0][0x3c4] ;  /* 0x0000f100ff7a7b82 */ /* 0x000f240000000800 */
[----:B------:R-:W3:Y:S01]  /*1cd40*/  LDL.64 R194, [R1+0xe48] ;  /* 0x000e480001c27983 */ /* 0x000ee20000100a00 */
[----:B------:R-:W-:-:S03]  /*1cd50*/  IMAD.WIDE R114, R3, 0x2, R114 ;  /* 0x0000000203727825 */ /* 0x000fc600078e0272 */
[----:B------:R-:W3:Y:S04]  /*1cd60*/  LDG.E.U16 R12, desc[UR10][R10.64] ;  /* 0x0000000a0a0c7981 */ /* 0x000ee8000c1e1500 */
[----:B------:R1:W3:Y:S04]  /*1cd70*/  LDG.E.U16 R141, desc[UR10][R114.64] ;  /* 0x0000000a728d7981 */ /* 0x0002e8000c1e1500 */
[----:B------:R0:W3:Y:S01]  /*1cd80*/  LDG.E.U16 R10, desc[UR10][R6.64] ;  /* 0x0000000a060a7981 */ /* 0x0000e2000c1e1500 */
[----:B-1----:R-:W-:-:S03]  /*1cd90*/  IMAD.WIDE R114, R3, 0x2, R118 ;  /* 0x0000000203727825 */ /* 0x002fc600078e0276 */
[----:B------:R1:W3:Y:S01]  /*1cda0*/  LDG.E.U16 R11, desc[UR10][R8.64] ;  /* 0x0000000a080b7981 */ /* 0x0002e2000c1e1500 */
[----:B------:R-:W4:Y:S01]  /*1cdb0*/  LDC R118, c[0x0][0x3c4] ;  /* 0x0000f100ff767b82 */ /* 0x000f220000000800 */
[----:B0-----:R-:W-:-:S04]  /*1cdc0*/  IMAD.WIDE R6, R3, 0x2, R190 ;  /* 0x0000000203067825 */ /* 0x001fc800078e02be */
[C---:B-1----:R-:W-:Y:S02]  /*1cdd0*/  IMAD.WIDE R8, R3.reuse, 0x2, R192 ;  /* 0x0000000203087825 */ /* 0x042fe400078e02c0 */
[----:B------:R-:W3:Y:S01]  /*1cde0*/  LDG.E.U16 R7, desc[UR10][R6.64] ;  /* 0x0000000a06077981 */ /* 0x000ee2000c1e1500 */
[----:B------:R-:W0:Y:S01]  /*1cdf0*/  LDC R192, c[0x0][0x3c4] ;  /* 0x0000f100ffc07b82 */ /* 0x000e220000000800 */
[----:B------:R-:W-:Y:S02]  /*1ce00*/  IMAD.WIDE R116, R3, 0x2, R116 ;  /* 0x0000000203747825 */ /* 0x000fe400078e0274 */
[----:B------:R-:W3:Y:S04]  /*1ce10*/  LDG.E.U16 R9, desc[UR10][R8.64] ;  /* 0x0000000a08097981 */ /* 0x000ee8000c1e1500 */
[----:B------:R1:W3:Y:S01]  /*1ce20*/  LDG.E.U16 R6, desc[UR10][R114.64] ;  /* 0x0000000a72067981 */ /* 0x0002e2000c1e1500 */
[----:B----4-:R-:W-:-:S03]  /*1ce30*/  IMAD.WIDE R118, R118, 0x2, R198 ;  /* 0x0000000276767825 */ /* 0x010fc600078e02c6 */
[----:B------:R4:W3:Y:S01]  /*1ce40*/  LDG.E.U16 R8, desc[UR10][R116.64] ;  /* 0x0000000a74087981 */ /* 0x0008e2000c1e1500 */
[----:B-1----:R-:W-:-:S04]  /*1ce50*/  IMAD.WIDE R114, R125, 0x2, R200 ;  /* 0x000000027d727825 */ /* 0x002fc800078e02c8 */
[----:B----4-:R-:W-:-:S04]  /*1ce60*/  IMAD.WIDE R116, R124, 0x2, R202 ;  /* 0x000000027c747825 */ /* 0x010fc800078e02ca */
[----:B------:R-:W-:-:S04]  /*1ce70*/  IMAD.WIDE R114, R3, 0x2, R114 ;  /* 0x0000000203727825 */ /* 0x000fc800078e0272 */
[----:B-----5:R-:W-:Y:S01]  /*1ce80*/  IMAD.SHL.U32 R124, R129, 0x2, RZ ;  /* 0x00000002817c7824 */ /* 0x020fe200078e00ff */
[----:B------:R1:W4:Y:S01]  /*1ce90*/  LDG.E.U16 R132, desc[UR10][R114.64] ;  /* 0x0000000a72847981 */ /* 0x000322000c1e1500 */
[----:B------:R-:W-:-:S04]  /*1cea0*/  IMAD.WIDE R118, R3, 0x2, R118 ;  /* 0x0000000203767825 */ /* 0x000fc800078e0276 */
[----:B------:R-:W-:Y:S01]  /*1ceb0*/  IMAD R172, R172, 0x3, RZ ;  /* 0x00000003acac7824 */ /* 0x000fe200078e02ff */
[----:B------:R5:W4:Y:S01]  /*1cec0*/  LDG.E.U16 R134, desc[UR10][R118.64] ;  /* 0x0000000a76867981 */ /* 0x000b22000c1e1500 */
[----:B------:R-:W-:-:S04]  /*1ced0*/  IMAD.WIDE R122, R122, 0x2, R204 ;  /* 0x000000027a7a7825 */ /* 0x000fc800078e02cc */
[----:B-1----:R-:W-:-:S04]  /*1cee0*/  IMAD.WIDE R114, R124, 0x2, R198 ;  /* 0x000000027c727825 */ /* 0x002fc800078e02c6 */
[----:B-----5:R-:W-:-:S04]  /*1cef0*/  IMAD.WIDE R118, R172, 0x2, R202 ;  /* 0x00000002ac767825 */ /* 0x020fc800078e02ca */
[----:B------:R-:W-:-:S04]  /*1cf00*/  IMAD.WIDE R114, R3, 0x2, R114 ;  /* 0x0000000203727825 */ /* 0x000fc800078e0272 */
[C---:B------:R-:W-:Y:S01]  /*1cf10*/  IMAD.WIDE R116, R3.reuse, 0x2, R116 ;  /* 0x0000000203747825 */ /* 0x040fe200078e0274 */
[----:B------:R1:W5:Y:S03]  /*1cf20*/  LDG.E.U16 R150, desc[UR10][R114.64] ;  /* 0x0000000a72967981 */ /* 0x000366000c1e1500 */
[C---:B------:R-:W-:Y:S01]  /*1cf30*/  IMAD.WIDE R122, R3.reuse, 0x2, R122 ;  /* 0x00000002037a7825 */ /* 0x040fe200078e027a */
[----:B------:R0:W4:Y:S03]  /*1cf40*/  LDG.E.U16 R130, desc[UR10][R116.64] ;  /* 0x0000000a74827981 */ /* 0x000126000c1e1500 */
[----:B------:R-:W-:Y:S01]  /*1cf50*/  IMAD.WIDE R118, R3, 0x2, R118 ;  /* 0x0000000203767825 */ /* 0x000fe200078e0276 */
[----:B------:R0:W4:Y:S03]  /*1cf60*/  LDG.E.U16 R129, desc[UR10][R122.64] ;  /* 0x0000000a7a817981 */ /* 0x000126000c1e1500 */
[----:B-1----:R-:W-:-:S02]  /*1cf70*/  IMAD.SHL.U32 R114, R160, 0x4, RZ ;  /* 0x00000004a0727824 */ /* 0x002fc400078e00ff */
[----:B------:R1:W4:Y:S01]  /*1cf80*/  LDG.E.U16 R160, desc[UR10][R118.64] ;  /* 0x0000000a76a07981 */ /* 0x000322000c1e1500 */
[----:B0-----:R-:W-:-:S04]  /*1cf90*/  IMAD.WIDE R116, R172, 0x2, R200 ;  /* 0x00000002ac747825 */ /* 0x001fc800078e02c8 */
[----:B------:R-:W-:-:S04]  /*1cfa0*/  IMAD.WIDE R122, R124, 0x2, R200 ;  /* 0x000000027c7a7825 */ /* 0x000fc800078e02c8 */
[----:B-1----:R-:W-:-:S04]  /*1cfb0*/  IMAD.WIDE R118, R114, 0x2, R204 ;  /* 0x0000000272767825 */ /* 0x002fc800078e02cc */
[----:B------:R-:W-:-:S04]  /*1cfc0*/  IMAD.WIDE R116, R3, 0x2, R116 ;  /* 0x0000000203747825 */ /* 0x000fc800078e0274 */
[C---:B------:R-:W-:Y:S01]  /*1cfd0*/  IMAD.WIDE R122, R3.reuse, 0x2, R122 ;  /* 0x00000002037a7825 */ /* 0x040fe200078e027a */
[----:B------:R0:W4:Y:S03]  /*1cfe0*/  LDG.E.U16 R162, desc[UR10][R116.64] ;  /* 0x0000000a74a27981 */ /* 0x000126000c1e1500 */
[----:B------:R-:W-:Y:S01]  /*1cff0*/  IMAD.WIDE R118, R3, 0x2, R118 ;  /* 0x0000000203767825 */ /* 0x000fe200078e0276 */
[----:B------:R1:W4:Y:S03]  /*1d000*/  LDG.E.U16 R143, desc[UR10][R122.64] ;  /* 0x0000000a7a8f7981 */ /* 0x000326000c1e1500 */
[----:B------:R-:W-:Y:S01]  /*1d010*/  IMAD R184, R184, 0x5, RZ ;  /* 0x00000005b8b87824 */ /* 0x000fe200078e02ff */
[----:B------:R1:W4:Y:S01]  /*1d020*/  LDG.E.U16 R174, desc[UR10][R118.64] ;  /* 0x0000000a76ae7981 */ /* 0x000322000c1e1500 */
[----:B0-----:R-:W-:-:S04]  /*1d030*/  IMAD.WIDE R116, R172, 0x2, R198 ;  /* 0x00000002ac747825 */ /* 0x001fc800078e02c6 */
[----:B-1----:R-:W-:-:S04]  /*1d040*/  IMAD.WIDE R122, R114, 0x2, R200 ;  /* 0x00000002727a7825 */ /* 0x002fc800078e02c8 */
[----:B------:R-:W-:-:S04]  /*1d050*/  IMAD.WIDE R118, R184, 0x2, R200 ;  /* 0x00000002b8767825 */ /* 0x000fc800078e02c8 */
[----:B------:R-:W-:-:S04]  /*1d060*/  IMAD.WIDE R116, R3, 0x2, R116 ;  /* 0x0000000203747825 */ /* 0x000fc800078e0274 */
[----:B------:R-:W-:-:S04]  /*1d070*/  IMAD.WIDE R118, R3, 0x2, R118 ;  /* 0x0000000203767825 */ /* 0x000fc800078e0276 */
[----:B------:R-:W-:Y:S01]  /*1d080*/  IMAD R192, R192, 0x6, RZ ;  /* 0x00000006c0c07824 */ /* 0x000fe200078e02ff */
[----:B------:R-:W4:Y:S01]  /*1d090*/  LDG.E.U16 R190, desc[UR10][R118.64] ;  /* 0x0000000a76be7981 */ /* 0x000f22000c1e1500 */
[----:B------:R-:W-:-:S05]  /*1d0a0*/  IMAD.WIDE R122, R3, 0x2, R122 ;  /* 0x00000002037a7825 */ /* 0x000fca00078e027a */
[----:B------:R-:W4:Y:S01]  /*1d0b0*/  LDG.E.U16 R178, desc[UR10][R122.64] ;  /* 0x0000000a7ab27981 */ /* 0x000f22000c1e1500 */
[----:B--2---:R-:W-:-:S05]  /*1d0c0*/  IMAD.WIDE R120, R3, 0x2, R120 ;  /* 0x0000000203787825 */ /* 0x004fca00078e0278 */
[----:B------:R0:W2:Y:S02]  /*1d0d0*/  LDG.E.U16 R128, desc[UR10][R120.64] ;  /* 0x0000000a78807981 */ /* 0x0000a4000c1e1500 */
[----:B0-----:R-:W-:-:S04]  /*1d0e0*/  IMAD.WIDE R120, R124, 0x2, R202 ;  /* 0x000000027c787825 */ /* 0x001fc800078e02ca */
[----:B------:R-:W-:-:S05]  /*1d0f0*/  IMAD.WIDE R120, R3, 0x2, R120 ;  /* 0x0000000203787825 */ /* 0x000fca00078e0278 */
[----:B------:R0:W2:Y:S02]  /*1d100*/  LDG.E.U16 R138, desc[UR10][R120.64] ;  /* 0x0000000a788a7981 */ /* 0x0000a4000c1e1500 */
[----:B0-----:R-:W-:Y:S02]  /*1d110*/  IMAD.WIDE R120, R172, 0x2, R204 ;  /* 0x00000002ac787825 */ /* 0x001fe400078e02cc */
[----:B------:R-:W2:Y:S02]  /*1d120*/  LDG.E.U16 R172, desc[UR10][R116.64] ;  /* 0x0000000a74ac7981 */ /* 0x000ea4000c1e1500 */
[----:B------:R-:W-:-:S04]  /*1d130*/  IMAD.WIDE R120, R3, 0x2, R120 ;  /* 0x0000000203787825 */ /* 0x000fc800078e0278 */
[----:B------:R-:W-:Y:S01]  /*1d140*/  IMAD.WIDE R124, R124, 0x2, R204 ;  /* 0x000000027c7c7825 */ /* 0x000fe200078e02cc */
[----:B------:R0:W2:Y:S03]  /*1d150*/  LDG.E.U16 R158, desc[UR10][R120.64] ;  /* 0x0000000a789e7981 */ /* 0x0000a6000c1e1500 */
[----:B------:R-:W-:-:S04]  /*1d160*/  IMAD.WIDE R124, R3, 0x2, R124 ;  /* 0x00000002037c7825 */ /* 0x000fc800078e027c */
[C---:B0-----:R-:W-:Y:S01]  /*1d170*/  IMAD.WIDE R120, R114.reuse, 0x2, R202 ;  /* 0x0000000272787825 */ /* 0x041fe200078e02ca */
[----:B------:R0:W2:Y:S03]  /*1d180*/  LDG.E.U16 R154, desc[UR10][R124.64] ;  /* 0x0000000a7c9a7981 */ /* 0x0000a6000c1e1500 */
[----:B------:R-:W-:-:S04]  /*1d190*/  IMAD.WIDE R114, R114, 0x2, R198 ;  /* 0x0000000272727825 */ /* 0x000fc800078e02c6 */
[----:B------:R-:W-:-:S04]  /*1d1a0*/  IMAD.WIDE R120, R3, 0x2, R120 ;  /* 0x0000000203787825 */ /* 0x000fc800078e0278 */
[----:B------:R-:W-:Y:S01]  /*1d1b0*/  IMAD.WIDE R114, R3, 0x2, R114 ;  /* 0x0000000203727825 */ /* 0x000fe200078e0272 */
[----:B------:R1:W2:Y:S03]  /*1d1c0*/  LDG.E.U16 R176, desc[UR10][R120.64] ;  /* 0x0000000a78b07981 */ /* 0x0002a6000c1e1500 */
[----:B0-----:R-:W-:-:S04]  /*1d1d0*/  IMAD.WIDE R124, R184, 0x2, R204 ;  /* 0x00000002b87c7825 */ /* 0x001fc800078e02cc */
[----:B------:R-:W-:-:S04]  /*1d1e0*/  IMAD.WIDE R116, R184, 0x2, R198 ;  /* 0x00000002b8747825 */ /* 0x000fc800078e02c6 */
[----:B-1----:R-:W-:Y:S02]  /*1d1f0*/  IMAD.WIDE R120, R184, 0x2, R202 ;  /* 0x00000002b8787825 */ /* 0x002fe400078e02ca */
[----:B------:R0:W2:Y:S02]  /*1d200*/  LDG.E.U16 R184, desc[UR10][R114.64] ;  /* 0x0000000a72b87981 */ /* 0x0000a4000c1e1500 */
[C---:B---3--:R-:W-:Y:S02]  /*1d210*/  IMAD.WIDE R118, R3.reuse, 0x2, R206 ;  /* 0x0000000203767825 */ /* 0x048fe400078e02ce */
[----:B------:R-:W3:Y:S02]  /*1d220*/  LDL.64 R206, [R1+0xcd8] ;  /* 0x000cd80001ce7983 */ /* 0x000ee40000100a00 */
[----:B------:R-:W-:Y:S02]  /*1d230*/  IMAD.WIDE R124, R3, 0x2, R124 ;  /* 0x00000002037c7825 */ /* 0x000fe400078e027c */
[----:B------:R-:W2:Y:S02]  /*1d240*/  LDG.E.U16 R118, desc[UR10][R118.64] ;  /* 0x0000000a76767981 */ /* 0x000ea4000c1e1500 */
[----:B0-----:R-:W-:-:S02]  /*1d250*/  IMAD.WIDE R114, R192, 0x2, R202 ;  /* 0x00000002c0727825 */ /* 0x001fc400078e02ca */
[----:B------:R-:W2:Y:S02]  /*1d260*/  LDG.E.U16 R124, desc[UR10][R124.64] ;  /* 0x0000000a7c7c7981 */ /* 0x000ea4000c1e1500 */
[----:B------:R-:W-:-:S04]  /*1d270*/  IMAD.WIDE R120, R3, 0x2, R120 ;  /* 0x0000000203787825 */ /* 0x000fc800078e0278 */
[----:B------:R-:W-:-:S04]  /*1d280*/  IMAD.WIDE R122, R3, 0x2, R116 ;  /* 0x00000002037a7825 */ /* 0x000fc800078e0274 */
[----:B------:R-:W-:Y:S01]  /*1d290*/  IMAD.WIDE R114, R3, 0x2, R114 ;  /* 0x0000000203727825 */ /* 0x000fe200078e0272 */
[----:B------:R0:W2:Y:S03]  /*1d2a0*/  LDG.E.U16 R125, desc[UR10][R120.64] ;  /* 0x0000000a787d7981 */ /* 0x0000a6000c1e1500 */
[C---:B------:R-:W-:Y:S01]  /*1d2b0*/  IMAD.WIDE R116, R192.reuse, 0x2, R204 ;  /* 0x00000002c0747825 */ /* 0x040fe200078e02cc */
[----:B------:R1:W2:Y:S03]  /*1d2c0*/  LDG.E.U16 R191, desc[UR10][R122.64] ;  /* 0x0000000a7abf7981 */ /* 0x0002a6000c1e1500 */
[----:B0-----:R-:W-:-:S04]  /*1d2d0*/  IMAD.WIDE R120, R192, 0x2, R200 ;  /* 0x00000002c0787825 */ /* 0x001fc800078e02c8 */
[----:B-1----:R-:W-:Y:S02]  /*1d2e0*/  IMAD.WIDE R122, R192, 0x2, R198 ;  /* 0x00000002c07a7825 */ /* 0x002fe400078e02c6 */
[----:B------:R0:W2:Y:S02]  /*1d2f0*/  LDG.E.U16 R192, desc[UR10][R114.64] ;  /* 0x0000000a72c07981 */ /* 0x0000a4000c1e1500 */
[C---:B0-----:R-:W-:Y:S02]  /*1d300*/  IMAD.WIDE R114, R3.reuse, 0x2, R208 ;  /* 0x0000000203727825 */ /* 0x041fe400078e02d0 */
[----:B------:R-:W2:Y:S02]  /*1d310*/  LDL.64 R208, [R1+0xcc8] ;  /* 0x000cc80001d07983 */ /* 0x000ea40000100a00 */
[C---:B------:R-:W-:Y:S02]  /*1d320*/  IMAD.WIDE R116, R3.reuse, 0x2, R116 ;  /* 0x0000000203747825 */ /* 0x040fe400078e0274 */
[----:B------:R0:W4:Y:S04]  /*1d330*/  LDG.E.U16 R193, desc[UR10][R114.64] ;  /* 0x0000000a72c17981 */ /* 0x000128000c1e1500 */
[----:B------:R1:W4:Y:S01]  /*1d340*/  LDG.E.U16 R119, desc[UR10][R116.64] ;  /* 0x0000000a74777981 */ /* 0x000322000c1e1500 */
[----:B0-----:R-:W-:-:S03]  /*1d350*/  IMAD.WIDE R114, R3, 0x2, R216 ;  /* 0x0000000203727825 */ /* 0x001fc600078e02d8 */
[----:B------:R-:W4:Y:S01]  /*1d360*/  LDL.64 R216, [R1+0x1140] ;  /* 0x0011400001d87983 */ /* 0x000f220000100a00 */
[----:B-1----:R-:W-:-:S05]  /*1d370*/  IMAD.WIDE R116, R3, 0x2, R194 ;  /* 0x0000000203747825 */ /* 0x002fca00078e02c2 */
[----:B------:R0:W4:Y:S02]  /*1d380*/  LDG.E.U16 R194, desc[UR10][R116.64] ;  /* 0x0000000a74c27981 */ /* 0x000124000c1e1500 */
[C---:B0-----:R-:W-:Y:S02]  /*1d390*/  IMAD.WIDE R116, R3.reuse, 0x2, R218 ;  /* 0x0000000203747825 */ /* 0x041fe400078e02da */
[----:B------:R-:W4:Y:S02]  /*1d3a0*/  LDL.64 R218, [R1+0xc78] ;  /* 0x000c780001da7983 */ /* 0x000f240000100a00 */
[C---:B------:R-:W-:Y:S02]  /*1d3b0*/  IMAD.WIDE R120, R3.reuse, 0x2, R120 ;  /* 0x0000000203787825 */ /* 0x040fe400078e0278 */
[----:B------:R-:W4:Y:S04]  /*1d3c0*/  LDG.E.U16 R116, desc[UR10][R116.64] ;  /* 0x0000000a74747981 */ /* 0x000f28000c1e1500 */
[----:B------:R-:W4:Y:S01]  /*1d3d0*/  LDG.E.U16 R120, desc[UR10][R120.64] ;  /* 0x0000000a78787981 */ /* 0x000f22000c1e1500 */
[----:B------:R-:W-:-:S06]  /*1d3e0*/  IMAD.WIDE R122, R3, 0x2, R122 ;  /* 0x00000002037a7825 */ /* 0x000fcc00078e027a */
[----:B------:R-:W4:Y:S04]  /*1d3f0*/  LDG.E.U16 R122, desc[UR10][R122.64] ;  /* 0x0000000a7a7a7981 */ /* 0x000f28000c1e1500 */
[----:B------:R0:W4:Y:S02]  /*1d400*/  LDG.E.U16 R121, desc[UR10][R114.64] ;  /* 0x0000000a72797981 */ /* 0x000124000c1e1500 */
[----:B0-----:R-:W-:-:S05]  /*1d410*/  IMAD.WIDE R114, R3, 0x2, R234 ;  /* 0x0000000203727825 */ /* 0x001fca00078e02ea */
[----:B------:R0:W4:Y:S02]  /*1d420*/  LDG.E.U16 R117, desc[UR10][R114.64] ;  /* 0x0000000a72757981 */ /* 0x000124000c1e1500 */
[----:B0-----:R-:W-:-:S05]  /*1d430*/  IMAD.WIDE R114, R3, 0x2, R232 ;  /* 0x0000000203727825 */ /* 0x001fca00078e02e8 */
[----:B------:R0:W4:Y:S02]  /*1d440*/  LDG.E.U16 R123, desc[UR10][R114.64] ;  /* 0x0000000a727b7981 */ /* 0x000124000c1e1500 */
[----:B0-----:R-:W-:-:S05]  /*1d450*/  IMAD.WIDE R114, R3, 0x2, R230 ;  /* 0x0000000203727825 */ /* 0x001fca00078e02e6 */
[----:B------:R3:W4:Y:S04]  /*1d460*/  LDG.E.U16 R195, desc[UR10][R114.64] ;  /* 0x0000000a72c37981 */ /* 0x000728000c1e1500 */
        /* <DEDUP_REMOVED lines=20> */
[----:B---3--:R-:W-:-:S05]  /*1d5b0*/  IMAD.WIDE R114, R3, 0x2, R206 ;  /* 0x0000000203727825 */ /* 0x008fca00078e02ce */
[----:B------:R0:W3:Y:S02]  /*1d5c0*/  LDG.E.U16 R206, desc[UR10][R114.64] ;  /* 0x0000000a72ce7981 */ /* 0x0000e4000c1e1500 */
[----:B0-----:R-:W-:-:S05]  /*1d5d0*/  IMAD.WIDE R114, R3, 0x2, R228 ;  /* 0x0000000203727825 */ /* 0x001fca00078e02e4 */
[----:B------:R2:W3:Y:S02]  /*1d5e0*/  LDG.E.U16 R207, desc[UR10][R114.64] ;  /* 0x0000000a72cf7981 */ /* 0x0004e4000c1e1500 */
[----:B--2---:R-:W-:-:S05]  /*1d5f0*/  IMAD.WIDE R114, R3, 0x2, R208 ;  /* 0x0000000203727825 */ /* 0x004fca00078e02d0 */
[----:B------:R0:W2:Y:S02]  /*1d600*/  LDG.E.U16 R208, desc[UR10][R114.64] ;  /* 0x0000000a72d07981 */ /* 0x0000a4000c1e1500 */
[----:B0-----:R-:W-:-:S05]  /*1d610*/  IMAD.WIDE R114, R3, 0x2, R226 ;  /* 0x0000000203727825 */ /* 0x001fca00078e02e2 */
        /* <DEDUP_REMOVED lines=13> */
[----:B----4-:R-:W-:-:S05]  /*1d6f0*/  IMAD.WIDE R114, R3, 0x2, R216 ;  /* 0x0000000203727825 */ /* 0x010fca00078e02d8 */
[----:B------:R0:W4:Y:S04]  /*1d700*/  LDG.E.U16 R216, desc[UR10][R114.64] ;  /* 0x0000000a72d87981 */ /* 0x000128000c1e1500 */
[----:B------:R-:W-:Y:S01]  /*1d710*/  STS.U16 [R197+UR9+0x21400], R108 ;  /* 0x0214006cc5007988 */ /* 0x000fe20008000409 */
[----:B0-----:R-:W-:Y:S01]  /*1d720*/  IMAD.WIDE R114, R3, 0x2, R218 ;  /* 0x0000000203727825 */ /* 0x001fe200078e02da */
[C---:B------:R-:W-:Y:S02]  /*1d730*/  LOP3.LUT R219, R197.reuse, 0x10, RZ, 0x3c, !PT ;  /* 0x00000010c5db7812 */ /* 0x040fe400078e3cff */
        /* <DEDUP_REMOVED lines=46> */
[----:B-----5:R-:W-:Y:S04]  /*1da20*/  STS.U16 [R218+UR9+0x2c100], R150 ;  /* 0x02c10096da007988 */ /* 0x020fe80008000409 */
        /* <DEDUP_REMOVED lines=43> */
[----:B------:R-:W0:Y:S03]  /*1dce0*/  S2R R217, SR_TID.X ;  /* 0x0000000000d97919 */ /* 0x000e260000002100 */
        /* <DEDUP_REMOVED lines=35> */
[----:B------:R-:W-:Y:S01]  /*1df20*/  STS.U16 [R16+UR9+0x28e00], R30 ;  /* 0x028e001e10007988 */ /* 0x000fe20008000409 */
[----:B------:R-:W-:-:S03]  /*1df30*/  IMAD.SHL.U32 R112, R113, 0x2, RZ ;  /* 0x0000000271707824 */ /* 0x000fc600078e00ff */
[----:B------:R-:W-:Y:S01]  /*1df40*/  STS.U16 [R16+UR9+0x2ce00], R29 ;  /* 0x02ce001d10007988 */ /* 0x000fe20008000409 */
[----:B------:R-:W-:-:S03]  /*1df50*/  LOP3.LUT R113, R217, 0x40, RZ, 0xc0, !PT ;  /* 0x00000040d9717812 */ /* 0x000fc600078ec0ff */
[----:B------:R-:W-:Y:S04]  /*1df60*/  STS.U16 [R16+UR9+0x21200], R28 ;  /* 0x0212001c10007988 */ /* 0x000fe80008000409 */
[----:B------:R-:W-:Y:S04]  /*1df70*/  STS.U16 [R16+UR9+0x25200], R27 ;  /* 0x0252001b10007988 */ /* 0x000fe80008000409 */
[----:B------:R-:W-:Y:S04]  /*1df80*/  STS.U16 [R16+UR9+0x29200], R26 ;  /* 0x0292001a10007988 */ /* 0x000fe80008000409 */
[----:B------:R-:W-:Y:S01]  /*1df90*/  STS.U16 [R16+UR9+0x2d200], R25 ;  /* 0x02d2001910007988 */ /* 0x000fe20008000409 */
[----:B------:R-:W-:-:S03]  /*1dfa0*/  LEA R112, R113, R112, 0x7 ;  /* 0x0000007071707211 */ /* 0x000fc600078e38ff */
        /* <DEDUP_REMOVED lines=14> */
[----:B------:R1:W-:Y:S04]  /*1e090*/  STS.U16 [R112+UR9+0x28a80], R10 ;  /* 0x028a800a70007988 */ /* 0x0003e80008000409 */
[----:B0-----:R-:W5:Y:S04]  /*1e0a0*/  LDL.64 R16, [R1+0xbb0] ;  /* 0x000bb00001107983 */ /* 0x001f680000100a00 */
[----:B------:R-:W2:Y:S04]  /*1e0b0*/  LDL.64 R20, [R1+0xbb8] ;  /* 0x000bb80001147983 */ /* 0x000ea80000100a00 */
[----:B-1----:R-:W3:Y:S04]  /*1e0c0*/  LDL.64 R10, [R1+0xba0] ;  /* 0x000ba000010a7983 */ /* 0x002ee80000100a00 */
[----:B------:R0:W-:Y:S04]  /*1e0d0*/  STS.U16 [R112+UR9+0x20a80], R12 ;  /* 0x020a800c70007988 */ /* 0x0001e80008000409 */
        /* <DEDUP_REMOVED lines=8> */
[----:B------:R0:W-:Y:S01]  /*1e160*/  STS.U16 [R112+UR9+0x28e80], R6 ;  /* 0x028e800670007988 */ /* 0x0001e20008000409 */
[----:B------:R-:W-:-:S03]  /*1e170*/  LOP3.LUT R5, R217, 0x40, RZ, 0xc0, !PT ;  /* 0x00000040d9057812 */ /* 0x000fc600078ec0ff */
[----:B------:R-:W4:Y:S04]  /*1e180*/  LDL.64 R26, [R1+0xc60] ;  /* 0x000c6000011a7983 */ /* 0x000f280000100a00 */
[----:B------:R-:W4:Y:S01]  /*1e190*/  LDL.64 R40, [R1+0xb68] ;  /* 0x000b680001287983 */ /* 0x000f220000100a00 */
[----:B0-----:R-:W-:-:S03]  /*1e1a0*/  LOP3.LUT R6, R217, 0x3f, RZ, 0xc0, !PT ;  /* 0x0000003fd9067812 */ /* 0x001fc600078ec0ff */
[----:B------:R-:W4:Y:S02]  /*1e1b0*/  LDL.64 R48, [R1+0xb30] ;  /* 0x000b300001307983 */ /* 0x000f240000100a00 */
[----:B------:R-:W-:Y:S02]  /*1e1c0*/  IMAD.SHL.U32 R18, R6, 0x2, RZ ;  /* 0x0000000206127824 */ /* 0x000fe400078e00ff */
[----:B------:R-:W4:Y:S02]  /*1e1d0*/  LDL.64 R50, [R1+0xb38] ;  /* 0x000b380001327983 */ /* 0x000f240000100a00 */
[----:B------:R-:W-:Y:S02]  /*1e1e0*/  IMAD R5, R5, 0x80, R18 ;  /* 0x0000008005057824 */ /* 0x000fe400078e0212 */
[----:B------:R-:W4:Y:S04]  /*1e1f0*/  LDL.64 R52, [R1+0xb40] ;  /* 0x000b400001347983 */ /* 0x000f280000100a00 */
[----:B------:R-:W4:Y:S04]  /*1e200*/  LDL.64 R18, [R1+0xc68] ;  /* 0x000c680001127983 */ /* 0x000f280000100a00 */
[----:B------:R-:W-:Y:S04]  /*1e210*/  STS.U16 [R112+UR9+0x2ca80], R9 ;  /* 0x02ca800970007988 */ /* 0x000fe80008000409 */
[----:B------:R0:W-:Y:S04]  /*1e220*/  STS.U16 [R112+UR9+0x20e80], R8 ;  /* 0x020e800870007988 */ /* 0x0001e80008000409 */
[----:B------:R1:W-:Y:S04]  /*1e230*/  STS.U16 [R112+UR9+0x24e80], R7 ;  /* 0x024e800770007988 */ /* 0x0003e80008000409 */
        /* <DEDUP_REMOVED lines=20> */
[----:B------:R-:W4:Y:S01]  /*1e380*/  LDG.E.U16 R114, desc[UR10][R114.64] ;  /* 0x0000000a72727981 */ /* 0x000f22000c1e1500 */
[----:B-----5:R-:W-:-:S04]  /*1e390*/  IMAD.WIDE R16, R3, 0x2, R16 ;  /* 0x0000000203107825 */ /* 0x020fc800078e0210 */
[C---:B--2---:R-:W-:Y:S01]  /*1e3a0*/  IMAD.WIDE R34, R3.reuse, 0x2, R20 ;  /* 0x0000000203227825 */ /* 0x044fe200078e0214 */
[----:B------:R-:W2:Y:S03]  /*1e3b0*/  LDG.E.U16 R33, desc[UR10][R16.64] ;  /* 0x0000000a10217981 */ /* 0x000ea6000c1e1500 */
[C---:B---3--:R-:W-:Y:S01]  /*1e3c0*/  IMAD.WIDE R10, R3.reuse, 0x2, R10 ;  /* 0x00000002030a7825 */ /* 0x048fe200078e020a */
[----:B------:R-:W3:Y:S04]  /*1e3d0*/  LDL.64 R20, [R1+0xb70] ;  /* 0x000b700001147983 */ /* 0x000ee80000100a00 */
[----:B-1----:R0:W5:Y:S01]  /*1e3e0*/  LDG.E.U16 R7, desc[UR10][R10.64] ;  /* 0x0000000a0a077981 */ /* 0x002162000c1e1500 */
[----:B----4-:R-:W-:-:S03]  /*1e3f0*/  IMAD.WIDE R14, R3, 0x2, R14 ;  /* 0x00000002030e7825 */ /* 0x010fc600078e020e */
[----:B------:R-:W4:Y:S04]  /*1e400*/  LDG.E.U16 R34, desc[UR10][R34.64] ;  /* 0x0000000a22227981 */ /* 0x000f28000c1e1500 */
[----:B------:R1:W2:Y:S01]  /*1e410*/  LDG.E.U16 R32, desc[UR10][R14.64] ;  /* 0x0000000a0e207981 */ /* 0x0002a2000c1e1500 */
[----:B------:R-:W-:-:S04]  /*1e420*/  IMAD.WIDE R12, R3, 0x2, R12 ;  /* 0x00000002030c7825 */ /* 0x000fc800078e020c */
[C---:B0-----:R-:W-:Y:S01]  /*1e430*/  IMAD.WIDE R10, R3.reuse, 0x2, R24 ;  /* 0x00000002030a7825 */ /* 0x041fe200078e0218 */
[----:B------:R0:W2:Y:S03]  /*1e440*/  LDG.E.U16 R31, desc[UR10][R12.64] ;  /* 0x0000000a0c1f7981 */ /* 0x0000a6000c1e1500 */
[C---:B------:R-:W-:Y:S01]  /*1e450*/  IMAD.WIDE R16, R3.reuse, 0x2, R22 ;  /* 0x0000000203107825 */ /* 0x040fe200078e0216 */
[----:B------:R-:W2:Y:S04]  /*1e460*/  LDL.64 R24, [R1+0xb50] ;  /* 0x000b500001187983 */ /* 0x000ea80000100a00 */
[----:B------:R-:W4:Y:S01]  /*1e470*/  LDL.64 R22, [R1+0xb48] ;  /* 0x000b480001167983 */ /* 0x000f220000100a00 */
[----:B-1----:R-:W-:-:S03]  /*1e480*/  IMAD.WIDE R14, R3, 0x2, R42 ;  /* 0x00000002030e7825 */ /* 0x002fc600078e022a */
[----:B------:R-:W5:Y:S01]  /*1e490*/  LDG.E.U16 R30, desc[UR10][R16.64] ;  /* 0x0000000a101e7981 */ /* 0x000f62000c1e1500 */
[----:B0-----:R-:W-:-:S03]  /*1e4a0*/  IMAD.WIDE R12, R3, 0x2, R28 ;  /* 0x00000002030c7825 */ /* 0x001fc600078e021c */
[----:B------:R0:W5:Y:S04]  /*1e4b0*/  LDG.E.U16 R29, desc[UR10][R14.64] ;  /* 0x0000000a0e1d7981 */ /* 0x000168000c1e1500 */
[----:B------:R1:W5:Y:S04]  /*1e4c0*/  LDG.E.U16 R28, desc[UR10][R12.64] ;  /* 0x0000000a0c1c7981 */ /* 0x000368000c1e1500 */
[----:B------:R-:W5:Y:S01]  /*1e4d0*/  LDG.E.U16 R10, desc[UR10][R10.64] ;  /* 0x0000000a0a0a7981 */ /* 0x000f62000c1e1500 */
[----:B0-----:R-:W-:-:S03]  /*1e4e0*/  IMAD.WIDE R14, R3, 0x2, R36 ;  /* 0x00000002030e7825 */ /* 0x001fc600078e0224 */
[----:B------:R-:W5:Y:S01]  /*1e4f0*/  LDL.64 R36, [R1+0xb18] ;  /* 0x000b180001247983 */ /* 0x000f620000100a00 */
[----:B-1----:R-:W-:-:S03]  /*1e500*/  IMAD.WIDE R12, R3, 0x2, R38 ;  /* 0x00000002030c7825 */ /* 0x002fc600078e0226 */
[----:B------:R-:W5:Y:S01]  /*1e510*/  LDL.64 R38, [R1+0xb28] ;  /* 0x000b280001267983 */ /* 0x000f620000100a00 */
[----:B------:R-:W-:-:S03]  /*1e520*/  IMAD.WIDE R16, R3, 0x2, R26 ;  /* 0x0000000203107825 */ /* 0x000fc600078e021a */
[----:B------:R-:W5:Y:S04]  /*1e530*/  LDG.E.U16 R14, desc[UR10][R14.64] ;  /* 0x0000000a0e0e7981 */ /* 0x000f68000c1e1500 */
[----:B------:R-:W5:Y:S01]  /*1e540*/  LDL.64 R42, [R1+0xaf0] ;  /* 0x000af000012a7983 */ /* 0x000f620000100a00 */
[----:B------:R-:W-:-:S03]  /*1e550*/  IMAD.WIDE R18, R3, 0x2, R18 ;  /* 0x0000000203127825 */ /* 0x000fc600078e0212 */
[----:B------:R-:W5:Y:S04]  /*1e560*/  LDG.E.U16 R12, desc[UR10][R12.64] ;  /* 0x0000000a0c0c7981 */ /* 0x000f68000c1e1500 */
[----:B------:R0:W5:Y:S04]  /*1e570*/  LDG.E.U16 R11, desc[UR10][R18.64] ;  /* 0x0000000a120b7981 */ /* 0x000168000c1e1500 */
[----:B------:R1:W5:Y:S01]  /*1e580*/  LDG.E.U16 R15, desc[UR10][R16.64] ;  /* 0x0000000a100f7981 */ /* 0x000362000c1e1500 */
[----:B0-----:R-:W-:-:S03]  /*1e590*/  IMAD.WIDE R18, R3, 0x2, R40 ;  /* 0x0000000203127825 */ /* 0x001fc600078e0228 */
[----:B------:R-:W5:Y:S01]  /*1e5a0*/  LDL.64 R40, [R1+0xc50] ;  /* 0x000c500001287983 */ /* 0x000f620000100a00 */
[----:B------:R-:W-:-:S04]  /*1e5b0*/  IMAD.WIDE R8, R3, 0x2, R8 ;  /* 0x0000000203087825 */ /* 0x000fc800078e0208 */
[C---:B-1----:R-:W-:Y:S02]  /*1e5c0*/  IMAD.WIDE R16, R3.reuse, 0x2, R48 ;  /* 0x0000000203107825 */ /* 0x042fe400078e0230 */
[----:B------:R-:W5:Y:S04]  /*1e5d0*/  LDG.E.U16 R9, desc[UR10][R8.64] ;  /* 0x0000000a08097981 */ /* 0x000f68000c1e1500 */
[----:B------:R-:W5:Y:S04]  /*1e5e0*/  LDL.64 R48, [R1+0xab0] ;  /* 0x000ab00001307983 */ /* 0x000f680000100a00 */
[----:B------:R-:W5:Y:S04]  /*1e5f0*/  LDG.E.U16 R16, desc[UR10][R16.64] ;  /* 0x0000000a10107981 */ /* 0x000f68000c1e1500 */
[----:B------:R0:W5:Y:S02]  /*1e600*/  LDG.E.U16 R8, desc[UR10][R18.64] ;  /* 0x0000000a12087981 */ /* 0x000164000c1e1500 */
[----:B0-----:R-:W-:-:S02]  /*1e610*/  IMAD.WIDE R18, R3, 0x2, R50 ;  /* 0x0000000203127825 */ /* 0x001fc400078e0232 */
[----:B------:R-:W5:Y:S02]  /*1e620*/  LDL.64 R50, [R1+0xa88] ;  /* 0x000a880001327983 */ /* 0x000f640000100a00 */
[----:B---3--:R-:W-:-:S05]  /*1e630*/  IMAD.WIDE R20, R3, 0x2, R20 ;  /* 0x0000000203147825 */ /* 0x008fca00078e0214 */
[----:B------:R0:W3:Y:S02]  /*1e640*/  LDG.E.U16 R27, desc[UR10][R20.64] ;  /* 0x0000000a141b7981 */ /* 0x0000e4000c1e1500 */
[C---:B0-----:R-:W-:Y:S02]  /*1e650*/  IMAD.WIDE R20, R3.reuse, 0x2, R52 ;  /* 0x0000000203147825 */ /* 0x041fe400078e0234 */
[----:B------:R-:W3:Y:S02]  /*1e660*/  LDL.64 R52, [R1+0xa80] ;  /* 0x000a800001347983 */ /* 0x000ee40000100a00 */
[----:B--2---:R-:W-:-:S04]  /*1e670*/  IMAD.WIDE R24, R3, 0x2, R24 ;  /* 0x0000000203187825 */ /* 0x004fc800078e0218 */
[C---:B----4-:R-:W-:Y:S01]  /*1e680*/  IMAD.WIDE R22, R3.reuse, 0x2, R22 ;  /* 0x0000000203167825 */ /* 0x050fe200078e0216 */
[----:B------:R-:W2:Y:S04]  /*1e690*/  LDG.E.U16 R26, desc[UR10][R24.64] ;  /* 0x0000000a181a7981 */ /* 0x000ea8000c1e1500 */
[----:B------:R-:W4:Y:S04]  /*1e6a0*/  LDG.E.U16 R25, desc[UR10][R22.64] ;  /* 0x0000000a16197981 */ /* 0x000f28000c1e1500 */
[----:B------:R-:W2:Y:S04]  /*1e6b0*/  LDG.E.U16 R24, desc[UR10][R20.64] ;  /* 0x0000000a14187981 */ /* 0x000ea8000c1e1500 */
[----:B------:R0:W2:Y:S01]  /*1e6c0*/  LDG.E.U16 R23, desc[UR10][R18.64] ;  /* 0x0000000a12177981 */ /* 0x0000a2000c1e1500 */
[----:B-----5:R-:W-:-:S04]  /*1e6d0*/  IMAD.WIDE R36, R3, 0x2, R36 ;  /* 0x0000000203247825 */ /* 0x020fc800078e0224 */
[C---:B------:R-:W-:Y:S01]  /*1e6e0*/  IMAD.WIDE R38, R3.reuse, 0x2, R38 ;  /* 0x0000000203267825 */ /* 0x040fe200078e0226 */
[----:B------:R1:W5:Y:S03]  /*1e6f0*/  LDG.E.U16 R22, desc[UR10][R36.64] ;  /* 0x0000000a24167981 */ /* 0x000366000c1e1500 */
[C---:B0-----:R-:W-:Y:S01]  /*1e700*/  IMAD.WIDE R18, R3.reuse, 0x2, R46 ;  /* 0x0000000203127825 */ /* 0x041fe200078e022e */
[----:B------:R0:W2:Y:S04]  /*1e710*/  LDG.E.U16 R13, desc[UR10][R38.64] ;  /* 0x0000000a260d7981 */ /* 0x0000a8000c1e1500 */
[----:B------:R-:W2:Y:S01]  /*1e720*/  LDL.64 R46, [R1+0xa78] ;  /* 0x000a7800012e7983 */ /* 0x000ea20000100a00 */
[----:B------:R-:W-:-:S02]  /*1e730*/  IMAD.WIDE R20, R3, 0x2, R44 ;  /* 0x0000000203147825 */ /* 0x000fc400078e022c */
[----:B------:R-:W0:Y:S01]  /*1e740*/  LDC R44, c[0x0][0x3c4] ;  /* 0x0000f100ff2c7b82 */ /* 0x000e220000000800 */
[----:B------:R-:W4:Y:S01]  /*1e750*/  LDG.E.U16 R19, desc[UR10][R18.64] ;  /* 0x0000000a12137981 */ /* 0x000f22000c1e1500 */
[----:B-1----:R-:W-:-:S03]  /*1e760*/  IMAD.WIDE R36, R3, 0x2, R54 ;  /* 0x0000000203247825 */ /* 0x002fc600078e0236 */
[----:B------:R-:W4:Y:S01]  /*1e770*/  LDL.64 R54, [R1+0xbc0] ;  /* 0x000bc00001367983 */ /* 0x000f220000100a00 */
[----:B0-----:R-:W-:-:S03]  /*1e780*/  IMAD.WIDE R38, R3, 0x2, R60 ;  /* 0x0000000203267825 */ /* 0x001fc600078e023c */
[----:B------:R0:W4:Y:S04]  /*1e790*/  LDG.E.U16 R17, desc[UR10][R20.64] ;  /* 0x0000000a14117981 */ /* 0x000128000c1e1500 */
[----:B------:R1:W4:Y:S04]  /*1e7a0*/  LDG.E.U16 R18, desc[UR10][R38.64] ;  /* 0x0000000a26127981 */ /* 0x000328000c1e1500 */
[----:B------:R-:W5:Y:S01]  /*1e7b0*/  LDL.64 R60, [R1+0xae0] ;  /* 0x000ae000013c7983 */ /* 0x000f620000100a00 */
[----:B0-----:R-:W-:-:S03]  /*1e7c0*/  IMAD.WIDE R20, R3, 0x2, R62 ;  /* 0x0000000203147825 */ /* 0x001fc600078e023e */
[----:B------:R-:W5:Y:S01]  /*1e7d0*/  LDL.64 R62, [R1+0xb00] ;  /* 0x000b0000013e7983 */ /* 0x000f620000100a00 */
[----:B-1----:R-:W-:-:S03]  /*1e7e0*/  IMAD.WIDE R38, R3, 0x2, R58 ;  /* 0x0000000203267825 */ /* 0x002fc600078e023a */
[----:B------:R-:W5:Y:S01]  /*1e7f0*/  LDL.64 R58, [R1+0xad8] ;  /* 0x000ad800013a7983 */ /* 0x000f620000100a00 */
[----:B------:R-:W-:-:S03]  /*1e800*/  IMAD.WIDE R40, R3, 0x2, R40 ;  /* 0x0000000203287825 */ /* 0x000fc600078e0228 */
[----:B------:R-:W5:Y:S01]  /*1e810*/  LDG.E.U16 R37, desc[UR10][R36.64] ;  /* 0x0000000a24257981 */ /* 0x000f62000c1e1500 */
[----:B------:R-:W-:-:S03]  /*1e820*/  IMAD.WIDE R48, R3, 0x2, R48 ;  /* 0x0000000203307825 */ /* 0x000fc600078e0230 */
[----:B------:R0:W5:Y:S01]  /*1e830*/  LDG.E.U16 R35, desc[UR10][R40.64] ;  /* 0x0000000a28237981 */ /* 0x000162000c1e1500 */
[----:B------:R-:W-:-:S03]  /*1e840*/  IMAD.WIDE R42, R3, 0x2, R42 ;  /* 0x00000002032a7825 */ /* 0x000fc600078e022a */
[----:B------:R-:W5:Y:S04]  /*1e850*/  LDG.E.U16 R48, desc[UR10][R48.64] ;  /* 0x0000000a30307981 */ /* 0x000f68000c1e1500 */
[----:B------:R-:W5:Y:S01]  /*1e860*/  LDG.E.U16 R36, desc[UR10][R38.64] ;  /* 0x0000000a26247981 */ /* 0x000f62000c1e1500 */
[----:B0-----:R-:W-:-:S03]  /*1e870*/  IMAD.WIDE R40, R3, 0x2, R56 ;  /* 0x0000000203287825 */ /* 0x001fc600078e0238 */
[----:B------:R-:W5:Y:S01]  /*1e880*/  LDG.E.U16 R20, desc[UR10][R20.64] ;  /* 0x0000000a14147981 */ /* 0x000f62000c1e1500 */
[----:B------:R-:W-:-:S03]  /*1e890*/  IMAD.WIDE R50, R3, 0x2, R50 ;  /* 0x0000000203327825 */ /* 0x000fc600078e0232 */
[----:B------:R0:W5:Y:S04]  /*1e8a0*/  LDG.E.U16 R49, desc[UR10][R40.64] ;  /* 0x0000000a28317981 */ /* 0x000168000c1e1500 */
[----:B------:R-:W5:Y:S04]  /*1e8b0*/  LDG.E.U16 R50, desc[UR10][R50.64] ;  /* 0x0000000a32327981 */ /* 0x000f68000c1e1500 */
[----:B------:R1:W5:Y:S01]  /*1e8c0*/  LDG.E.U16 R21, desc[UR10][R42.64] ;  /* 0x0000000a2a157981 */ /* 0x000362000c1e1500 */
[----:B0-----:R-:W-:-:S04]  /*1e8d0*/  IMAD R40, R44, 0x7, RZ ;  /* 0x000000072c287824 */ /* 0x001fc800078e02ff */
[----:B------:R-:W-:-:S04]  /*1e8e0*/  IMAD.WIDE R44, R40, 0x2, R200 ;  /* 0x00000002282c7825 */ /* 0x000fc800078e02c8 */
[----:B-1----:R-:W-:-:S04]  /*1e8f0*/  IMAD.WIDE R42, R40, 0x2, R204 ;  /* 0x00000002282a7825 */ /* 0x002fc800078e02cc */
[----:B------:R-:W-:-:S04]  /*1e900*/  IMAD.WIDE R44, R3, 0x2, R44 ;  /* 0x00000002032c7825 */ /* 0x000fc800078e022c */
[C---:B------:R-:W-:Y:S01]  /*1e910*/  IMAD.WIDE R42, R3.reuse, 0x2, R42 ;  /* 0x00000002032a7825 */ /* 0x040fe200078e022a */
[----:B------:R-:W5:Y:S03]  /*1e920*/  LDG.E.U16 R56, desc[UR10][R44.64] ;  /* 0x0000000a2c387981 */ /* 0x000f66000c1e1500 */
[----:B---3--:R-:W-:-:S05]  /*1e930*/  IMAD.WIDE R38, R3, 0x2, R52 ;  /* 0x0000000203267825 */ /* 0x008fca00078e0234 */
[----:B------:R2:W3:Y:S02]  /*1e940*/  LDG.E.U16 R51, desc[UR10][R38.64] ;  /* 0x0000000a26337981 */ /* 0x0004e4000c1e1500 */
[----:B--2---:R-:W-:-:S04]  /*1e950*/  IMAD.WIDE R38, R3, 0x2, R46 ;  /* 0x0000000203267825 */ /* 0x004fc800078e022e */
[C---:B------:R-:W-:Y:S01]  /*1e960*/  IMAD.WIDE R46, R40.reuse, 0x2, R202 ;  /* 0x00000002282e7825 */ /* 0x040fe200078e02ca */
[----:B------:R4:W2:Y:S03]  /*1e970*/  LDG.E.U16 R52, desc[UR10][R38.64] ;  /* 0x0000000a26347981 */ /* 0x0008a6000c1e1500 */
[----:B------:R-:W-:-:S04]  /*1e980*/  IMAD.WIDE R40, R40, 0x2, R198 ;  /* 0x0000000228287825 */ /* 0x000fc800078e02c6 */
[----:B------:R-:W-:-:S04]  /*1e990*/  IMAD.WIDE R46, R3, 0x2, R46 ;  /* 0x00000002032e7825 */ /* 0x000fc800078e022e */
[C---:B----4-:R-:W-:Y:S02]  /*1e9a0*/  IMAD.WIDE R38, R3.reuse, 0x2, R54 ;  /* 0x0000000203267825 */ /* 0x050fe400078e0236 */
[----:B------:R0:W4:Y:S02]  /*1e9b0*/  LDG.E.U16 R54, desc[UR10][R42.64] ;  /* 0x0000000a2a367981 */ /* 0x000124000c1e1500 */
[C---:B------:R-:W-:Y:S02]  /*1e9c0*/  IMAD.WIDE R40, R3.reuse, 0x2, R40 ;  /* 0x0000000203287825 */ /* 0x040fe400078e0228 */
[----:B------:R1:W2:Y:S02]  /*1e9d0*/  LDG.E.U16 R53, desc[UR10][R38.64] ;  /* 0x0000000a26357981 */ /* 0x0002a4000c1e1500 */
[C---:B-----5:R-:W-:Y:S02]  /*1e9e0*/  IMAD.WIDE R44, R3.reuse, 0x2, R60 ;  /* 0x00000002032c7825 */ /* 0x060fe400078e023c */
[----:B------:R5:W4:Y:S02]  /*1e9f0*/  LDG.E.U16 R55, desc[UR10][R46.64] ;  /* 0x0000000a2e377981 */ /* 0x000b24000c1e1500 */
[----:B0-----:R-:W-:-:S02]  /*1ea00*/  IMAD.WIDE R42, R3, 0x2, R62 ;  /* 0x00000002032a7825 */ /* 0x001fc400078e023e */
[----:B------:R0:W4:Y:S02]  /*1ea10*/  LDG.E.U16 R57, desc[UR10][R40.64] ;  /* 0x0000000a28397981 */ /* 0x000124000c1e1500 */
[C---:B-1----:R-:W-:Y:S02]  /*1ea20*/  IMAD.WIDE R38, R3.reuse, 0x2, R86 ;  /* 0x0000000203267825 */ /* 0x042fe400078e0256 */
[----:B------:R1:W4:Y:S02]  /*1ea30*/  LDG.E.U16 R60, desc[UR10][R42.64] ;  /* 0x0000000a2a3c7981 */ /* 0x000324000c1e1500 */
        /* <DEDUP_REMOVED lines=19> */
[----:B------:R-:W5:Y:S02]  /*1eb70*/  LDG.E.U16 R38, desc[UR10][R38.64] ;  /* 0x0000000a26267981 */ /* 0x000f64000c1e1500 */
[----:B0-----:R-:W-:-:S02]  /*1eb80*/  IMAD.WIDE R42, R3, 0x2, R72 ;  /* 0x00000002032a7825 */ /* 0x001fc400078e0248 */
[----:B------:R-:W5:Y:S02]  /*1eb90*/  LDG.E.U16 R40, desc[UR10][R40.64] ;  /* 0x0000000a28287981 */ /* 0x000f64000c1e1500 */
[----:B-1----:R-:W-:Y:S02]  /*1eba0*/  IMAD.WIDE R46, R3, 0x2, R68 ;  /* 0x00000002032e7825 */ /* 0x002fe400078e0244 */
[----:B------:R-:W5:Y:S04]  /*1ebb0*/  LDG.E.U16 R42, desc[UR10][R42.64] ;  /* 0x0000000a2a2a7981 */ /* 0x000f68000c1e1500 */
[----:B------:R-:W5:Y:S04]  /*1ebc0*/  LDG.E.U16 R44, desc[UR10][R44.64] ;  /* 0x0000000a2c2c7981 */ /* 0x000f68000c1e1500 */
[----:B------:R-:W5:Y:S01]  /*1ebd0*/  LDG.E.U16 R46, desc[UR10][R46.64] ;  /* 0x0000000a2e2e7981 */ /* 0x000f62000c1e1500 */
[----:B------:R-:W-:-:S02]  /*1ebe0*/  UMOV UR70, 0x1 ;  /* 0x0000000100467882 */ /* 0x000fc40000000000 */
[----:B------:R-:W-:-:S04]  /*1ebf0*/  @!UP0 UIADD3 UR70, UPT, UPT, -UR70, 0x100000, URZ ;  /* 0x0010000046468890 */ /* 0x000fc8000fffe1ff */
[----:B------:R-:W-:Y:S02]  /*1ec00*/  @!UP0 USHF.L.U32 UR71, UR70, 0xb, URZ ;  /* 0x0000000b46478899 */ /* 0x000fe400080006ff */
[----:B------:R-:W-:Y:S01]  /*1ec10*/  @!UP0 USHF.L.U32 UR70, UR70, 0x1, URZ ;  /* 0x0000000146468899 */ /* 0x000fe200080006ff */
[C---:B------:R-:W-:Y:S02]  /*1ec20*/  LOP3.LUT R6, R5.reuse, 0x60, RZ, 0x3c, !PT ;  /* 0x0000006005067812 */ /* 0x040fe400078e3cff */
[----:B------:R-:W-:Y:S01]  /*1ec30*/  LOP3.LUT R5, R5, 0x70, RZ, 0x3c, !PT ;  /* 0x0000007005057812 */ /* 0x000fe200078e3cff */
[----:B------:R-:W-:Y:S01]  /*1ec40*/  VOTEU.ALL UP1, P0 ;  /* 0x0000000000ff7886 */ /* 0x000fe20000020000 */
[----:B------:R0:W-:Y:S04]  /*1ec50*/  STS.U16 [R112+UR9+0x20280], R124 ;  /* 0x0202807c70007988 */ /* 0x0001e80008000409 */
        /* <DEDUP_REMOVED lines=53> */
[----:B---3--:R0:W-:Y:S04]  /*1efb0*/  STS.U16 [R6+UR9+0x25f00], R51 ;  /* 0x025f003306007988 */ /* 0x0081e80008000409 */
[----:B--2---:R0:W-:Y:S04]  /*1efc0*/  STS.U16 [R6+UR9+0x29f00], R52 ;  /* 0x029f003406007988 */ /* 0x0041e80008000409 */
[----:B------:R0:W-:Y:S04]  /*1efd0*/  STS.U16 [R6+UR9+0x2df00], R53 ;  /* 0x02df003506007988 */ /* 0x0001e80008000409 */
[----:B----4-:R0:W-:Y:S04]  /*1efe0*/  STS.U16 [R5+UR9+0x20380], R54 ;  /* 0x0203803605007988 */ /* 0x0101e80008000409 */
        /* <DEDUP_REMOVED lines=26> */
[----:B-----5:R0:W-:Y:S04]  /*1f190*/  STS.U16 [R5+UR9+0x2db80], R38 ;  /* 0x02db802605007988 */ /* 0x0201e80008000409 */
[----:B------:R0:W-:Y:S04]  /*1f1a0*/  STS.U16 [R5+UR9+0x21f80], R40 ;  /* 0x021f802805007988 */ /* 0x0001e80008000409 */
[----:B------:R0:W-:Y:S04]  /*1f1b0*/  STS.U16 [R5+UR9+0x25f80], R42 ;  /* 0x025f802a05007988 */ /* 0x0001e80008000409 */
[----:B------:R0:W-:Y:S04]  /*1f1c0*/  STS.U16 [R5+UR9+0x29f80], R44 ;  /* 0x029f802c05007988 */ /* 0x0001e80008000409 */
[----:B------:R0:W-:Y:S01]  /*1f1d0*/  STS.U16 [R5+UR9+0x2df80], R46 ;  /* 0x02df802e05007988 */ /* 0x0001e20008000409 */
[----:B------:R1:W-:Y:S06]  /*1f1e0*/  MEMBAR.ALL.CTA ;  /* 0x0000000000007992 */ /* 0x0003ec0000008000 */
[----:B-1----:R-:W-:Y:S04]  /*1f1f0*/  FENCE.VIEW.ASYNC.S ;  /* 0x00000000000073c6 */ /* 0x002fe80000000000 */
[----:B------:R-:W1:Y:S02]  /*1f200*/  FENCE.VIEW.ASYNC.S ;  /* 0x00000000000073c6 */ /* 0x000e640000000000 */
[----:B-1----:R0:W1:Y:S02]  /*1f210*/  @!UP1 SYNCS.EXCH.64 URZ, [UR9+0x40010], UR70 ;  /* 0x0400104609ff95b2 */ /* 0x0020640008000100 */
[----:B-1----:R-:W-:Y:S06]  /*1f220*/  BAR.SYNC.DEFER_BLOCKING 0x0 ;  /* 0x0000000000007b1d */ /* 0x002fec0000010000 */
[----:B0-----:R-:W-:Y:S05]  /*1f230*/  @P5 BRA `(.L_x_14) ;  /* 0x0000000c00305947 */ /* 0x001fea0003800000 */
[----:B------:R-:W2:Y:S04]  /*1f240*/  LDL R73, [R1+0xa38] ;  /* 0x000a380001497983 */ /* 0x000ea80000100800 */
[----:B------:R-:W3:Y:S04]  /*1f250*/  LDL R72, [R1+0xa3c] ;  /* 0x000a3c0001487983 */ /* 0x000ee80000100800 */
[----:B------:R-:W4:Y:S04]  /*1f260*/  LDL.64 R78, [R1+0x8a8] ;  /* 0x0008a800014e7983 */ /* 0x000f280000100a00 */
[----:B------:R-:W5:Y:S04]  /*1f270*/  LDL.64 R76, [R1+0x8c0] ;  /* 0x0008c000014c7983 */ /* 0x000f680000100a00 */
[----:B------:R-:W4:Y:S04]  /*1f280*/  LDL.64 R70, [R1+0x8a0] ;  /* 0x0008a00001467983 */ /* 0x000f280000100a00 */
[----:B------:R-:W5:Y:S04]  /*1f290*/  LDL.64 R22, [R1+0x860] ;  /* 0x0008600001167983 */ /* 0x000f680000100a00 */
[----:B------:R-:W5:Y:S04]  /*1f2a0*/  LDL.64 R20, [R1+0x858] ;  /* 0x0008580001147983 */ /* 0x000f680000100a00 */
[----:B------:R-:W5:Y:S04]  /*1f2b0*/  LDL.64 R80, [R1+0x898] ;  /* 0x0008980001507983 */ /* 0x000f680000100a00 */
[----:B------:R-:W5:Y:S04]  /*1f2c0*/  LDL.64 R28, [R1+0x880] ;  /* 0x00088000011c7983 */ /* 0x000f680000100a00 */
[----:B------:R-:W5:Y:S01]  /*1f2d0*/  LDL.64 R74, [R1+0x878] ;  /* 0x00087800014a7983 */ /* 0x000f620000100a00 */
[----:B------:R-:W-:-:S03]  /*1f2e0*/  ELECT P1, URZ, PT ;  /* 0x0000000000ff782f */ /* 0x000fc60003820000 */
[----:B------:R-:W5:Y:S01]  /*1f2f0*/  LDL.64 R26, [R1+0x870] ;  /* 0x00087000011a7983 */ /* 0x000f620000100a00 */
[----:B------:R-:W-:-:S03]  /*1f300*/  MOV.SPILL R11, UR69 ;  /* 0x00000045000b7c02 */ /* 0x000fc60009000f00 */
[----:B------:R-:W5:Y:S01]  /*1f310*/  LDL.64 R68, [R1+0x868] ;  /* 0x0008680001447983 */ /* 0x000f620000100a00 */
[----:B------:R-:W-:-:S03]  /*1f320*/  MOV.SPILL R12, UR68 ;  /* 0x00000044000c7c02 */ /* 0x000fc60009000f00 */
[----:B------:R-:W5:Y:S02]  /*1f330*/  LDL.64 R24, [R1+0x840] ;  /* 0x0008400001187983 */ /* 0x000f640000100a00 */
[----:B------:R-:W-:Y:S02]  /*1f340*/  @P1 IMAD.MOV.U32 R7, RZ, RZ, 0x40004040 ;  /* 0x40004040ff071424 */ /* 0x000fe400078e00ff */
[----:B------:R-:W-:Y:S01]  /*1f350*/  @P1 IMAD.MOV.U32 R9, RZ, RZ, 0x40004040 ;  /* 0x40004040ff091424 */ /* 0x000fe200078e00ff */
[----:B------:R-:W-:Y:S01]  /*1f360*/  MOV.SPILL R13, UR11 ;  /* 0x0000000b000d7c02 */ /* 0x000fe20009000f00 */
[----:B------:R-:W5:Y:S01]  /*1f370*/  LDL.64 R32, [R1+0x850] ;  /* 0x0008500001207983 */ /* 0x000f620000100a00 */
[----:B------:R-:W-:Y:S02]  /*1f380*/  @P1 R2UR UR71, R7 ;  /* 0x00000000074712ca */ /* 0x000fe400000e0000 */
[----:B------:R-:W-:Y:S01]  /*1f390*/  @P1 R2UR UR73, R9 ;  /* 0x00000000094912ca */ /* 0x000fe200000e0000 */
[----:B------:R-:W-:Y:S01]  /*1f3a0*/  UMOV UR11, 0x4108490 ;  /* 0x04108490000b7882 */ /* 0x000fe20000000000 */
[----:B------:R-:W-:Y:S01]  /*1f3b0*/  MOV.SPILL R14, UR10 ;  /* 0x0000000a000e7c02 */ /* 0x000fe20009000f00 */
[----:B------:R-:W-:Y:S01]  /*1f3c0*/  UMOV UR10, 0x0 ;  /* 0x00000000000a7882 */ /* 0x000fe20000000000 */
[----:B------:R-:W-:Y:S01]  /*1f3d0*/  MOV.SPILL R15, UR9 ;  /* 0x00000009000f7c02 */ /* 0x000fe20009000f00 */
[----:B------:R-:W5:Y:S01]  /*1f3e0*/  LDL.64 R30, [R1+0x828] ;  /* 0x00082800011e7983 */ /* 0x000f620000100a00 */
[----:B------:R-:W-:-:S02]  /*1f3f0*/  MOV.SPILL R16, UR8 ;  /* 0x0000000800107c02 */ /* 0x000fc40009000f00 */
[----:B------:R-:W-:Y:S01]  /*1f400*/  MOV.SPILL R5, UR67 ;  /* 0x0000004300057c02 */ /* 0x000fe20009000f00 */
[----:B------:R-:W5:Y:S01]  /*1f410*/  LDL.64 R34, [R1+0x830] ;  /* 0x0008300001227983 */ /* 0x000f620000100a00 */
[----:B--2---:R-:W-:-:S13]  /*1f420*/  R2UR UR70, R73 ;  /* 0x00000000494672ca */ /* 0x004fda00000e0000 */
[----:B------:R-:W-:Y:S01]  /*1f430*/  IMAD.U32 R6, RZ, RZ, UR70 ;  /* 0x00000046ff067e24 */ /* 0x000fe2000f8e00ff */
[----:B---3--:R-:W-:Y:S02]  /*1f440*/  R2UR UR70, R72 ;  /* 0x00000000484672ca */ /* 0x008fe400000e0000 */
[----:B----4-:R-:W-:Y:S02]  /*1f450*/  R2UR UR68, R78 ;  /* 0x000000004e4472ca */ /* 0x010fe400000e0000 */
[----:B------:R-:W-:-:S09]  /*1f460*/  R2UR UR69, R79 ;  /* 0x000000004f4572ca */ /* 0x000fd200000e0000 */
[----:B------:R-:W-:Y:S02]  /*1f470*/  MOV R8, UR70 ;  /* 0x0000004600087c02 */ /* 0x000fe40008000f00 */
[----:B------:R-:W-:Y:S02]  /*1f480*/  @P1 R2UR UR70, R6 ;  /* 0x00000000064612ca */ /* 0x000fe400000e0000 */
[----:B------:R-:W-:Y:S02]  /*1f490*/  @P1 R2UR UR72, R8 ;  /* 0x00000000084812ca */ /* 0x000fe400000e0000 */
[----:B-----5:R-:W-:Y:S01]  /*1f4a0*/  R2UR UR8, R76 ;  /* 0x000000004c0872ca */ /* 0x020fe200000e0000 */
[----:B------:R-:W2:Y:S01]  /*1f4b0*/  LDL.64 R8, [R1+0x838] ;  /* 0x0008380001087983 */ /* 0x000ea20000100a00 */
[----:B------:R-:W-:-:S09]  /*1f4c0*/  R2UR UR9, R77 ;  /* 0x000000004d0972ca */ /* 0x000fd200000e0000 */
[----:B------:R0:W-:Y:S02]  /*1f4d0*/  UTCHMMA gdesc[UR70], gdesc[UR72], tmem[UR5], tmem[UR10], idesc[UR11], !UPT ;  /* 0x00ff0a48460075ea */ /* 0x0001e4000f800005 */
[----:B0-----:R-:W-:Y:S01]  /*1f4e0*/  UMOV UR72, 0x0 ;  /* 0x0000000000487882 */ /* 0x001fe20000000000 */
[----:B------:R-:W-:Y:S01]  /*1f4f0*/  UMOV UR73, 0x4108490 ;  /* 0x0410849000497882 */ /* 0x000fe20000000000 */
[----:B------:R-:W-:Y:S01]  /*1f500*/  R2UR UR70, R70 ;  /* 0x00000000464672ca */ /* 0x000fe200000e0000 */
[----:B------:R0:W-:Y:S01]  /*1f510*/  UTCHMMA gdesc[UR68], gdesc[UR12], tmem[UR5], tmem[UR72], idesc[UR73], UPT ;  /* 0x00ff480c440075ea */ /* 0x0001e2000b800005 */
[----:B------:R-:W-:Y:S02]  /*1f520*/  R2UR UR71, R71 ;  /* 0x00000000474772ca */ /* 0x000fe400000e0000 */
[----:B0-----:R-:W-:Y:S02]  /*1f530*/  R2UR UR68, R22 ;  /* 0x00000000164472ca */ /* 0x001fe400000e0000 */
[----:B------:R-:W-:-:S02]  /*1f540*/  R2UR UR69, R23 ;  /* 0x00000000174572ca */ /* 0x000fc400000e0000 */
[----:B------:R-:W3:Y:S07]  /*1f550*/  LDL.64 R22, [R1+0x818] ;  /* 0x0008180001167983 */ /* 0x000eee0000100a00 */
[----:B------:R0:W-:Y:S02]  /*1f560*/  UTCHMMA gdesc[UR8], gdesc[UR70], tmem[UR5], tmem[UR72], idesc[UR73], UPT ;  /* 0x00ff4846080075ea */ /* 0x0001e4000b800005 */
[----:B0-----:R-:W-:Y:S02]  /*1f570*/  R2UR UR8, R20 ;  /* 0x00000000140872ca */ /* 0x001fe400000e0000 */
[----:B------:R-:W-:-:S02]  /*1f580*/  R2UR UR9, R21 ;  /* 0x00000000150972ca */ /* 0x000fc400000e0000 */
[----:B------:R-:W4:Y:S01]  /*1f590*/  LDL.64 R20, [R1+0x848] ;  /* 0x0008480001147983 */ /* 0x000f220000100a00 */
[----:B------:R-:W-:Y:S02]  /*1f5a0*/  MOV.SPILL R10, UR66 ;  /* 0x00000042000a7c02 */ /* 0x000fe40009000f00 */
[----:B------:R-:W-:Y:S02]  /*1f5b0*/  R2UR UR66, R80 ;  /* 0x00000000504272ca */ /* 0x000fe400000e0000 */
[----:B------:R-:W-:Y:S02]  /*1f5c0*/  R2UR UR67, R81 ;  /* 0x00000000514372ca */ /* 0x000fe400000e0000 */
[----:B------:R-:W-:Y:S02]  /*1f5d0*/  R2UR UR72, R28 ;  /* 0x000000001c4872ca */ /* 0x000fe400000e0000 */
[----:B------:R-:W-:Y:S02]  /*1f5e0*/  R2UR UR73, R29 ;  /* 0x000000001d4972ca */ /* 0x000fe400000e0000 */
[----:B------:R-:W-:Y:S01]  /*1f5f0*/  MOV.SPILL R17, UR7 ;  /* 0x0000000700117c02 */ /* 0x000fe20009000f00 */
[----:B------:R-:W5:Y:S01]  /*1f600*/  LDL.64 R28, [R1+0x7f8] ;  /* 0x0007f800011c7983 */ /* 0x000f620000100a00 */
[----:B------:R-:W-:-:S02]  /*1f610*/  MOV.SPILL R18, UR6 ;  /* 0x0000000600127c02 */ /* 0x000fc40009000f00 */
[----:B------:R-:W-:Y:S02]  /*1f620*/  R2UR UR6, R74 ;  /* 0x000000004a0672ca */ /* 0x000fe400000e0000 */
[----:B------:R-:W-:Y:S01]  /*1f630*/  R2UR UR7, R75 ;  /* 0x000000004b0772ca */ /* 0x000fe200000e0000 */
[----:B------:R-:W-:Y:S01]  /*1f640*/  UMOV UR70, 0x0 ;  /* 0x0000000000467882 */ /* 0x000fe20000000000 */
[----:B------:R-:W-:Y:S02]  /*1f650*/  UMOV UR71, 0x4108490 ;  /* 0x0410849000477882 */ /* 0x000fe40000000000 */
[----:B------:R-:W-:Y:S01]  /*1f660*/  UTCHMMA gdesc[UR76], gdesc[UR66], tmem[UR5], tmem[UR70], idesc[UR71], UPT ;  /* 0x00ff46424c0075ea */ /* 0x000fe2000b800005 */
[----:B------:R0:W-:Y:S02]  /*1f670*/  UTCHMMA gdesc[UR74], gdesc[UR72], tmem[UR5], tmem[UR70], idesc[UR71], UPT ;  /* 0x00ff46484a0075ea */ /* 0x0001e4000b800005 */
[----:B0-----:R-:W-:Y:S01]  /*1f680*/  UMOV UR72, 0x0 ;  /* 0x0000000000487882 */ /* 0x001fe20000000000 */
[----:B------:R-:W-:-:S05]  /*1f690*/  UMOV UR73, 0x4108490 ;  /* 0x0410849000497882 */ /* 0x000fca0000000000 */
[----:B------:R0:W-:Y:S02]  /*1f6a0*/  UTCHMMA gdesc[UR14], gdesc[UR6], tmem[UR5], tmem[UR72], idesc[UR73], UPT ;  /* 0x00ff48060e0075ea */ /* 0x0001e4000b800005 */
[----:B0-----:R-:W-:Y:S02]  /*1f6b0*/  R2UR UR72, R26 ;  /* 0x000000001a4872ca */ /* 0x001fe400000e0000 */
[----:B------:R-:W-:Y:S02]  /*1f6c0*/  R2UR UR73, R27 ;  /* 0x000000001b4972ca */ /* 0x000fe400000e0000 */
[----:B------:R-:W5:Y:S01]  /*1f6d0*/  LDL.64 R26, [R1+0x820] ;  /* 0x00082000011a7983 */ /* 0x000f620000100a00 */
[----:B------:R-:W-:Y:S02]  /*1f6e0*/  R2UR UR10, R68 ;  /* 0x00000000440a72ca */ /* 0x000fe400000e0000 */
[----:B------:R-:W-:Y:S02]  /*1f6f0*/  R2UR UR11, R69 ;  /* 0x00000000450b72ca */ /* 0x000fe400000e0000 */
[----:B------:R-:W-:-:S02]  /*1f700*/  R2UR UR6, R24 ;  /* 0x00000000180672ca */ /* 0x000fc400000e0000 */
[----:B------:R-:W-:Y:S02]  /*1f710*/  R2UR UR7, R25 ;  /* 0x00000000190772ca */ /* 0x000fe400000e0000 */
[----:B------:R-:W5:Y:S02]  /*1f720*/  LDL.64 R24, [R1+0x7e8] ;  /* 0x0007e80001187983 */ /* 0x000f640000100a00 */
[----:B------:R0:W-:Y:S02]  /*1f730*/  UTCHMMA gdesc[UR16], gdesc[UR72], tmem[UR5], tmem[UR70], idesc[UR71], UPT ;  /* 0x00ff4648100075ea */ /* 0x0001e4000b800005 */
[----:B0-----:R-:W-:Y:S01]  /*1f740*/  UMOV UR72, 0x0 ;  /* 0x0000000000487882 */ /* 0x001fe20000000000 */
[----:B------:R-:W-:Y:S02]  /*1f750*/  UMOV UR73, 0x4108490 ;  /* 0x0410849000497882 */ /* 0x000fe40000000000 */
[----:B------:R-:W-:Y:S01]  /*1f760*/  UTCHMMA gdesc[UR18], gdesc[UR10], tmem[UR5], tmem[UR72], idesc[UR73], UPT ;  /* 0x00ff480a120075ea */ /* 0x000fe2000b800005 */
[----:B------:R0:W-:Y:S01]  /*1f770*/  UTCHMMA gdesc[UR20], gdesc[UR68], tmem[UR5], tmem[UR72], idesc[UR73], UPT ;  /* 0x00ff4844140075ea */ /* 0x0001e2000b800005 */
[----:B------:R-:W-:Y:S01]  /*1f780*/  UTCHMMA gdesc[UR22], gdesc[UR8], tmem[UR5], tmem[UR70], idesc[UR71], UPT ;  /* 0x00ff4608160075ea */ /* 0x000fe2000b800005 */
[----:B0-----:R-:W-:-:S02]  /*1f790*/  R2UR UR72, R32 ;  /* 0x00000000204872ca */ /* 0x001fc400000e0000 */
[----:B------:R-:W-:Y:S02]  /*1f7a0*/  R2UR UR73, R33 ;  /* 0x00000000214972ca */ /* 0x000fe400000e0000 */
[----:B------:R-:W5:Y:S11]  /*1f7b0*/  LDL.64 R32, [R1+0x808] ;  /* 0x0008080001207983 */ /* 0x000f760000100a00 */
[----:B------:R0:W-:Y:S01]  /*1f7c0*/  UTCHMMA gdesc[UR24], gdesc[UR72], tmem[UR5], tmem[UR70], idesc[UR71], UPT ;  /* 0x00ff4648180075ea */ /* 0x0001e2000b800005 */
[----:B------:R-:W-:-:S02]  /*1f7d0*/  R2UR UR68, R30 ;  /* 0x000000001e4472ca */ /* 0x000fc400000e0000 */
[----:B------:R-:W-:Y:S02]  /*1f7e0*/  R2UR UR69, R31 ;  /* 0x000000001f4572ca */ /* 0x000fe400000e0000 */
[----:B------:R-:W5:Y:S01]  /*1f7f0*/  LDL.64 R30, [R1+0x7f0] ;  /* 0x0007f000011e7983 */ /* 0x000f620000100a00 */
[----:B0-----:R-:W-:Y:S01]  /*1f800*/  UMOV UR72, 0x0 ;  /* 0x0000000000487882 */ /* 0x001fe20000000000 */
[----:B------:R-:W-:Y:S01]  /*1f810*/  UMOV UR73, 0x4108490 ;  /* 0x0410849000497882 */ /* 0x000fe20000000000 */
[----:B---3--:R-:W-:Y:S02]  /*1f820*/  R2UR UR8, R22 ;  /* 0x00000000160872ca */ /* 0x008fe400000e0000 */
[----:B------:R-:W-:Y:S02]  /*1f830*/  R2UR UR9, R23 ;  /* 0x00000000170972ca */ /* 0x000fe400000e0000 */
[----:B------:R-:W3:Y:S01]  /*1f840*/  LDL.64 R22, [R1+0x7c8] ;  /* 0x0007c80001167983 */ /* 0x000ee20000100a00 */
[----:B----4-:R-:W-:-:S02]  /*1f850*/  R2UR UR70, R20 ;  /* 0x00000000144672ca */ /* 0x010fc400000e0000 */
[----:B------:R-:W-:Y:S02]  /*1f860*/  R2UR UR71, R21 ;  /* 0x00000000154772ca */ /* 0x000fe400000e0000 */
[----:B------:R-:W4:Y:S11]  /*1f870*/  LDL.64 R20, [R1+0x7b8] ;  /* 0x0007b80001147983 */ /* 0x000f360000100a00 */
[----:B------:R0:W-:Y:S02]  /*1f880*/  UTCHMMA gdesc[UR26], gdesc[UR70], tmem[UR5], tmem[UR72], idesc[UR73], UPT ;  /* 0x00ff48461a0075ea */ /* 0x0001e4000b800005 */
[----:B0-----:R-:W-:Y:S01]  /*1f890*/  UMOV UR70, 0x0 ;  /* 0x0000000000467882 */ /* 0x001fe20000000000 */
[----:B------:R-:W-:-:S02]  /*1f8a0*/  UMOV UR71, 0x4108490 ;  /* 0x0410849000477882 */ /* 0x000fc40000000000 */
[----:B------:R2:W-:Y:S02]  /*1f8b0*/  UTCHMMA gdesc[UR28], gdesc[UR6], tmem[UR5], tmem[UR70], idesc[UR71], UPT ;  /* 0x00ff46061c0075ea */ /* 0x0005e4000b800005 */
[----:B--2---:R-:W-:Y:S02]  /*1f8c0*/  R2UR UR70, R8 ;  /* 0x00000000084672ca */ /* 0x004fe400000e0000 */
[----:B------:R-:W-:Y:S02]  /*1f8d0*/  R2UR UR71, R9 ;  /* 0x00000000094772ca */ /* 0x000fe400000e0000 */
[----:B------:R-:W2:Y:S01]  /*1f8e0*/  LDL.64 R8, [R1+0x7e0] ;  /* 0x0007e00001087983 */ /* 0x000ea20000100a00 */
[----:B------:R-:W-:Y:S02]  /*1f8f0*/  R2UR UR10, R34 ;  /* 0x00000000220a72ca */ /* 0x000fe400000e0000 */
[----:B------:R-:W-:Y:S02]  /*1f900*/  R2UR UR11, R35 ;  /* 0x00000000230b72ca */ /* 0x000fe400000e0000 */
[----:B-----5:R-:W-:-:S02]  /*1f910*/  R2UR UR6, R28 ;  /* 0x000000001c0672ca */ /* 0x020fc400000e0000 */
[----:B------:R-:W-:Y:S02]  /*1f920*/  R2UR UR7, R29 ;  /* 0x000000001d0772ca */ /* 0x000fe400000e0000 */
[----:B------:R-:W5:Y:S02]  /*1f930*/  LDL.64 R28, [R1+0x7d8] ;  /* 0x0007d800011c7983 */ /* 0x000f640000100a00 */
[----:B------:R-:W-:Y:S05]  /*1f940*/  UTCHMMA gdesc[UR30], gdesc[UR70], tmem[UR5], tmem[UR72], idesc[UR73], UPT ;  /* 0x00ff48461e0075ea */ /* 0x000fea000b800005 */
[----:B------:R0:W-:Y:S02]  /*1f950*/  UTCHMMA gdesc[UR32], gdesc[UR10], tmem[UR5], tmem[UR72], idesc[UR73], UPT ;  /* 0x00ff480a200075ea */ /* 0x0001e4000b800005 */
[----:B0-----:R-:W-:-:S02]  /*1f960*/  R2UR UR72, R26 ;  /* 0x000000001a4872ca */ /* 0x001fc400000e0000 */
[----:B------:R-:W-:Y:S02]  /*1f970*/  R2UR UR73, R27 ;  /* 0x000000001b4972ca */ /* 0x000fe400000e0000 */
[----:B------:R-:W5:Y:S01]  /*1f980*/  LDL.64 R26, [R1+0x7d0] ;  /* 0x0007d000011a7983 */ /* 0x000f620000100a00 */
[----:B------:R-:W-:Y:S02]  /*1f990*/  R2UR UR10, R24 ;  /* 0x00000000180a72ca */ /* 0x000fe400000e0000 */
[----:B------:R-:W-:Y:S02]  /*1f9a0*/  R2UR UR11, R25 ;  /* 0x00000000190b72ca */ /* 0x000fe400000e0000 */
[----:B------:R-:W5:Y:S01]  /*1f9b0*/  LDL.64 R24, [R1+0x7c0] ;  /* 0x0007c00001187983 */ /* 0x000f620000100a00 */
[----:B------:R-:W-:Y:S01]  /*1f9c0*/  UMOV UR70, 0x0 ;  /* 0x0000000000467882 */ /* 0x000fe20000000000 */
[----:B------:R-:W-:Y:S02]  /*1f9d0*/  UMOV UR71, 0x4108490 ;  /* 0x0410849000477882 */ /* 0x000fe40000000000 */
[----:B------:R-:W-:Y:S02]  /*1f9e0*/  UTCHMMA gdesc[UR34], gdesc[UR68], tmem[UR5], tmem[UR70], idesc[UR71], UPT ;  /* 0x00ff4644220075ea */ /* 0x000fe4000b800005 */
[----:B------:R0:W-:Y:S02]  /*1f9f0*/  UTCHMMA gdesc[UR36], gdesc[UR72], tmem[UR5], tmem[UR70], idesc[UR71], UPT ;  /* 0x00ff4648240075ea */ /* 0x0001e4000b800005 */
[----:B0-----:R-:W-:Y:S01]  /*1fa00*/  UMOV UR72, 0x0 ;  /* 0x0000000000487882 */ /* 0x001fe20000000000 */
[----:B------:R-:W-:-:S02]  /*1fa10*/  UMOV UR73, 0x4108490 ;  /* 0x0410849000497882 */ /* 0x000fc40000000000 */
[----:B------:R0:W-:Y:S02]  /*1fa20*/  UTCHMMA gdesc[UR38], gdesc[UR8], tmem[UR5], tmem[UR72], idesc[UR73], UPT ;  /* 0x00ff4808260075ea */ /* 0x0001e4000b800005 */
[----:B0-----:R-:W-:Y:S02]  /*1fa30*/  R2UR UR72, R32 ;  /* 0x00000000204872ca */ /* 0x001fe400000e0000 */
[----:B------:R-:W-:-:S13]  /*1fa40*/  R2UR UR73, R33 ;  /* 0x00000000214972ca */ /* 0x000fda00000e0000 */
[----:B------:R0:W-:Y:S02]  /*1fa50*/  UTCHMMA gdesc[UR40], gdesc[UR72], tmem[UR5], tmem[UR70], idesc[UR71], UPT ;  /* 0x00ff4648280075ea */ /* 0x0001e4000b800005 */
[----:B0-----:R-:W-:Y:S01]  /*1fa60*/  UMOV UR72, 0x0 ;  /* 0x0000000000487882 */ /* 0x001fe20000000000 */
[----:B------:R-:W-:Y:S02]  /*1fa70*/  UMOV UR73, 0x4108490 ;  /* 0x0410849000497882 */ /* 0x000fe40000000000 */
[----:B------:R4:W-:Y:S01]  /*1fa80*/  UTCHMMA gdesc[UR42], gdesc[UR6], tmem[UR5], tmem[UR72], idesc[UR73], UPT ;  /* 0x00ff48062a0075ea */ /* 0x0009e2000b800005 */
[----:B------:R-:W-:Y:S02]  /*1fa90*/  R2UR.FILL UR66, R10 ;  /* 0x000000000a4272ca */ /* 0x000fe400004e0000 */
[----:B------:R-:W-:Y:S02]  /*1faa0*/  R2UR.FILL UR69, R11 ;  /* 0x000000000b4572ca */ /* 0x000fe400004e0000 */
[----:B------:R-:W-:Y:S01]  /*1fab0*/  R2UR UR70, R30 ;  /* 0x000000001e4672ca */ /* 0x000fe200000e0000 */
[----:B------:R-:W5:Y:S01]  /*1fac0*/  LDL.64 R10, [R1+0x7a0] ;  /* 0x0007a000010a7983 */ /* 0x000f620000100a00 */
[----:B------:R-:W-:-:S02]  /*1fad0*/  R2UR UR71, R31 ;  /* 0x000000001f4772ca */ /* 0x000fc400000e0000 */
[----:B------:R-:W-:Y:S02]  /*1fae0*/  R2UR.FILL UR67, R5 ;  /* 0x00000000054372ca */ /* 0x000fe400004e0000 */
[----:B------:R-:W5:Y:S09]  /*1faf0*/  LDL R5, [R1+0x1158] ;  /* 0x0011580001057983 */ /* 0x000f720000100800 */
[----:B------:R2:W-:Y:S01]  /*1fb00*/  UTCHMMA gdesc[UR44], gdesc[UR70], tmem[UR5], tmem[UR72], idesc[UR73], UPT ;  /* 0x00ff48462c0075ea */ /* 0x0005e2000b800005 */
[----:B---3--:R-:W-:-:S02]  /*1fb10*/  R2UR UR8, R22 ;  /* 0x00000000160872ca */ /* 0x008fc400000e0000 */
[----:B------:R-:W-:Y:S02]  /*1fb20*/  R2UR UR9, R23 ;  /* 0x00000000170972ca */ /* 0x000fe400000e0000 */
[----:B------:R-:W3:Y:S01]  /*1fb30*/  LDL.64 R22, [R1+0x7b0] ;  /* 0x0007b00001167983 */ /* 0x000ee20000100a00 */
[----:B----4-:R-:W-:Y:S02]  /*1fb40*/  R2UR UR6, R20 ;  /* 0x00000000140672ca */ /* 0x010fe400000e0000 */
[----:B------:R-:W-:Y:S02]  /*1fb50*/  R2UR UR7, R21 ;  /* 0x00000000150772ca */ /* 0x000fe400000e0000 */
[----:B------:R-:W4:Y:S01]  /*1fb60*/  LDL.64 R20, [R1+0x7a8] ;  /* 0x0007a80001147983 */ /* 0x000f220000100a00 */
[----:B--2---:R-:W-:Y:S02]  /*1fb70*/  R2UR UR72, R8 ;  /* 0x00000000084872ca */ /* 0x004fe400000e0000 */
[----:B------:R-:W-:-:S02]  /*1fb80*/  R2UR UR73, R9 ;  /* 0x00000000094972ca */ /* 0x000fc400000e0000 */
[----:B------:R-:W2:Y:S01]  /*1fb90*/  LDL.64 R8, [R1+0x798] ;  /* 0x0007980001087983 */ /* 0x000ea20000100a00 */
[----:B------:R-:W-:Y:S01]  /*1fba0*/  UMOV UR70, 0x0 ;  /* 0x0000000000467882 */ /* 0x000fe20000000000 */
[----:B------:R-:W-:Y:S02]  /*1fbb0*/  UMOV UR71, 0x4108490 ;  /* 0x0410849000477882 */ /* 0x000fe40000000000 */
[----:B------:R-:W-:Y:S07]  /*1fbc0*/  UTCHMMA gdesc[UR46], gdesc[UR10], tmem[UR5], tmem[UR70], idesc[UR71], UPT ;  /* 0x00ff460a2e0075ea */ /* 0x000fee000b800005 */
[----:B------:R5:W-:Y:S02]  /*1fbd0*/  UTCHMMA gdesc[UR48], gdesc[UR72], tmem[UR5], tmem[UR70], idesc[UR71], UPT ;  /* 0x00ff4648300075ea */ /* 0x000be4000b800005 */
[----:B-----5:R-:W-:-:S02]  /*1fbe0*/  R2UR UR70, R28 ;  /* 0x000000001c4672ca */ /* 0x020fc400000e0000 */
[----:B------:R-:W-:Y:S01]  /*1fbf0*/  R2UR UR71, R29 ;  /* 0x000000001d4772ca */ /* 0x000fe200000e0000 */
[----:B------:R-:W-:Y:S01]  /*1fc00*/  UMOV UR72, 0x0 ;  /* 0x0000000000487882 */ /* 0x000fe20000000000 */
[----:B------:R-:W-:-:S11]  /*1fc10*/  UMOV UR73, 0x4108490 ;  /* 0x0410849000497882 */ /* 0x000fd60000000000 */
[----:B------:R0:W-:Y:S02]  /*1fc20*/  UTCHMMA gdesc[UR50], gdesc[UR70], tmem[UR5], tmem[UR72], idesc[UR73], UPT ;  /* 0x00ff4846320075ea */ /* 0x0001e4000b800005 */
[----:B0-----:R-:W-:Y:S02]  /*1fc30*/  R2UR UR72, R26 ;  /* 0x000000001a4872ca */ /* 0x001fe400000e0000 */
[----:B------:R-:W-:Y:S01]  /*1fc40*/  R2UR UR73, R27 ;  /* 0x000000001b4972ca */ /* 0x000fe200000e0000 */
[----:B------:R-:W-:Y:S01]  /*1fc50*/  UMOV UR70, 0x0 ;  /* 0x0000000000467882 */ /* 0x000fe20000000000 */
[----:B------:R-:W-:-:S11]  /*1fc60*/  UMOV UR71, 0x4108490 ;  /* 0x0410849000477882 */ /* 0x000fd60000000000 */
[----:B------:R0:W-:Y:S02]  /*1fc70*/  UTCHMMA gdesc[UR52], gdesc[UR72], tmem[UR5], tmem[UR70], idesc[UR71], UPT ;  /* 0x00ff4648340075ea */ /* 0x0001e4000b800005 */
[----:B0-----:R-:W-:Y:S02]  /*1fc80*/  R2UR UR70, R24 ;  /* 0x00000000184672ca */ /* 0x001fe400000e0000 */
[----:B------:R-:W-:Y:S01]  /*1fc90*/  R2UR UR71, R25 ;  /* 0x00000000194772ca */ /* 0x000fe200000e0000 */
[----:B------:R-:W-:Y:S01]  /*1fca0*/  UMOV UR72, 0x0 ;  /* 0x0000000000487882 */ /* 0x000fe20000000000 */
[----:B------:R-:W-:Y:S02]  /*1fcb0*/  UMOV UR73, 0x4108490 ;  /* 0x0410849000497882 */ /* 0x000fe40000000000 */
[----:B------:R-:W-:Y:S09]  /*1fcc0*/  UTCHMMA gdesc[UR54], gdesc[UR8], tmem[UR5], tmem[UR72], idesc[UR73], UPT ;  /* 0x00ff4808360075ea */ /* 0x000ff2000b800005 */
[----:B------:R0:W-:Y:S02]  /*1fcd0*/  UTCHMMA gdesc[UR56], gdesc[UR70], tmem[UR5], tmem[UR72], idesc[UR73], UPT ;  /* 0x00ff4846380075ea */ /* 0x0001e4000b800005 */
[----:B0-----:R-:W-:Y:S01]  /*1fce0*/  UMOV UR70, 0x0 ;  /* 0x0000000000467882 */ /* 0x001fe20000000000 */
[----:B------:R-:W-:-:S02]  /*1fcf0*/  UMOV UR71, 0x4108490 ;  /* 0x0410849000477882 */ /* 0x000fc40000000000 */
[----:B------:R0:W-:Y:S01]  /*1fd00*/  UTCHMMA gdesc[UR58], gdesc[UR6], tmem[UR5], tmem[UR70], idesc[UR71], UPT ;  /* 0x00ff46063a0075ea */ /* 0x0001e2000b800005 */
[----:B------:R-:W-:Y:S02]  /*1fd10*/  HFMA2 R7, -RZ, RZ, 0, 0 ;  /* 0x00000000ff077431 */ /* 0x000fe400000001ff */
[----:B------:R-:W-:-:S05]  /*1fd20*/  VIADD R6, R5, 0x40010 ;  /* 0x0004001005067836 */ /* 0x000fca0000000000 */
[----:B------:R-:W-:Y:S02]  /*1fd30*/  @P1 MOV R6, R6 ;  /* 0x0000000600061202 */ /* 0x000fe40000000f00 */
[----:B------:R-:W-:Y:S02]  /*1fd40*/  R2UR.FILL UR68, R12 ;  /* 0x000000000c4472ca */ /* 0x000fe400004e0000 */
[----:B------:R-:W-:Y:S02]  /*1fd50*/  R2UR.FILL UR11, R13 ;  /* 0x000000000d0b72ca */ /* 0x000fe400004e0000 */
[----:B------:R-:W-:Y:S02]  /*1fd60*/  R2UR.FILL UR10, R14 ;  /* 0x000000000e0a72ca */ /* 0x000fe400004e0000 */
[----:B------:R-:W-:Y:S02]  /*1fd70*/  R2UR.FILL UR9, R15 ;  /* 0x000000000f0972ca */ /* 0x000fe400004e0000 */
[----:B------:R-:W-:-:S02]  /*1fd80*/  R2UR.FILL UR8, R16 ;  /* 0x00000000100872ca */ /* 0x000fc400004e0000 */
[----:B0-----:R-:W-:Y:S02]  /*1fd90*/  R2UR.FILL UR7, R17 ;  /* 0x00000000110772ca */ /* 0x001fe400004e0000 */
[----:B------:R-:W-:Y:S02]  /*1fda0*/  R2UR.FILL UR6, R18 ;  /* 0x00000000120672ca */ /* 0x000fe400004e0000 */
[----:B---3--:R-:W-:Y:S02]  /*1fdb0*/  R2UR UR72, R22 ;  /* 0x00000000164872ca */ /* 0x008fe400000e0000 */
[----:B------:R-:W-:-:S13]  /*1fdc0*/  R2UR UR73, R23 ;  /* 0x00000000174972ca */ /* 0x000fda00000e0000 */
[----:B------:R4:W-:Y:S02]  /*1fdd0*/  UTCHMMA gdesc[UR60], gdesc[UR72], tmem[UR5], tmem[UR70], idesc[UR71], UPT ;  /* 0x00ff46483c0075ea */ /* 0x0009e4000b800005 */
[----:B----4-:R-:W-:Y:S02]  /*1fde0*/  R2UR UR70, R20 ;  /* 0x00000000144672ca */ /* 0x010fe400000e0000 */
        /* <DEDUP_REMOVED lines=9> */
[----:B--2---:R-:W-:Y:S02]  /*1fe80*/  R2UR UR70, R8 ;  /* 0x00000000084672ca */ /* 0x004fe400000e0000 */
[----:B------:R-:W-:Y:S01]  /*1fe90*/  R2UR UR71, R9 ;  /* 0x00000000094772ca */ /* 0x000fe200000e0000 */
[----:B------:R-:W-:Y:S01]  /*1fea0*/  UMOV UR72, 0x0 ;  /* 0x0000000000487882 */ /* 0x000fe20000000000 */
[----:B------:R-:W-:-:S11]  /*1feb0*/  UMOV UR73, 0x4108490 ;  /* 0x0410849000497882 */ /* 0x000fd60000000000 */
[----:B------:R0:W-:Y:S02]  /*1fec0*/  UTCHMMA gdesc[UR66], gdesc[UR70], tmem[UR5], tmem[UR72], idesc[UR73], UPT ;  /* 0x00ff4846420075ea */ /* 0x0001e4000b800005 */
[----:B0-----:R-:W-:-:S13]  /*1fed0*/  @P1 R2UR UR70, R6 ;  /* 0x00000000064612ca */ /* 0x001fda00000e0000 */
[----:B------:R0:W-:Y:S01]  /*1fee0*/  UTCBAR [UR70], URZ ;  /* 0x000000ff460073e9 */ /* 0x0001e200080000ff */
[----:B------:R-:W-:Y:S01]  /*1fef0*/  NOP ;  /* 0x0000000000007918 */ /* 0x000fe20000000000 */
.L_x_14:
[----:B------:R-:W1:Y:S01]  /*1ff00*/  SYNCS.PHASECHK.TRANS64.TRYWAIT P1, [UR9+0x40010], RZ ;  /* 0x040010ffff0075a7 */ /* 0x000e620008021109 */
[----:B------:R-:W2:Y:S01]  /*1ff10*/  S2R R7, SR_CTAID.X ;  /* 0x0000000000077919 */ /* 0x000ea20000002500 */
[C---:B------:R-:W-:Y:S02]  /*1ff20*/  LOP3.LUT R48, R217.reuse, 0x10, RZ, 0xc0, !PT ;  /* 0x00000010d9307812 */ /* 0x040fe400078ec0ff */
[C---:B------:R-:W-:Y:S02]  /*1ff30*/  LOP3.LUT R6, R217.reuse, 0xf, RZ, 0xc0, !PT ;  /* 0x0000000fd9067812 */ /* 0x040fe400078ec0ff */
[----:B------:R-:W-:Y:S01]  /*1ff40*/  LOP3.LUT R5, R217, 0x60, RZ, 0xc0, !PT ;  /* 0x00000060d9057812 */ /* 0x000fe200078ec0ff */
[----:B------:R-:W-:Y:S01]  /*1ff50*/  IMAD.SHL.U32 R48, R48, 0x2, RZ ;  /* 0x0000000230307824 */ /* 0x000fe200078e00ff */
[----:B------:R-:W-:Y:S02]  /*1ff60*/  IADD3 R207, P2, PT, R0, 0x40, RZ ;  /* 0x0000004000cf7810 */ /* 0x000fe40007f5e0ff */
[----:B------:R-:W-:-:S02]  /*1ff70*/  LEA.HI R5, R5, R6, RZ, 0x1f ;  /* 0x0000000605057211 */ /* 0x000fc400078ff8ff */
[----:B------:R-:W-:Y:S01]  /*1ff80*/  IADD3 R48, P3, PT, R48, R0, RZ ;  /* 0x0000000030307210 */ /* 0x000fe20007f7e0ff */
[--C-:B------:R-:W-:Y:S01]  /*1ff90*/  IMAD.X R206, RZ, RZ, R4.reuse, P2 ;  /* 0x000000ffffce7224 */ /* 0x100fe200010e0604 */
[----:B------:R-:W3:Y:S03]  /*1ffa0*/  LDC R36, c[0x0][0x3a8] ;  /* 0x0000ea00ff247b82 */ /* 0x000ee60000000800 */
[----:B------:R-:W-:Y:S01]  /*1ffb0*/  IMAD.X R64, RZ, RZ, R4, P3 ;  /* 0x000000ffff407224 */ /* 0x000fe200018e0604 */
[C---:B------:R-:W-:Y:S02]  /*1ffc0*/  IADD3 R4, P4, PT, R48.reuse, 0x42, RZ ;  /* 0x0000004230047810 */ /* 0x040fe40007f9e0ff */
[----:B------:R-:W-:-:S03]  /*1ffd0*/  IADD3 R50, P3, PT, R48, 0x40, RZ ;  /* 0x0000004030327810 */ /* 0x000fc60007f7e0ff */
[--C-:B------:R-:W-:Y:S01]  /*1ffe0*/  IMAD.X R63, RZ, RZ, R64.reuse, P4 ;  /* 0x000000ffff3f7224 */ /* 0x100fe200020e0640 */
[C---:B------:R-:W-:Y:S01]  /*1fff0*/  IADD3 R37, P4, PT, R48.reuse, 0x44, RZ ;  /* 0x0000004430257810 */ /* 0x040fe20007f9e0ff */
[----:B------:R-:W-:Y:S01]  /*20000*/  IMAD.X R61, RZ, RZ, R64, P3 ;  /* 0x000000ffff3d7224 */ /* 0x000fe200018e0640 */
[----:B------:R-:W-:Y:S01]  /*20010*/  IADD3 R65, P3, PT, R48, 0x43, RZ ;  /* 0x0000004330417810 */ /* 0x000fe20007f7e0ff */
[----:B--2---:R-:W-:-:S05]  /*20020*/  IMAD.SHL.U32 R7, R7, 0x40, RZ ;  /* 0x0000004007077824 */ /* 0x004fca00078e00ff */
[----:B------:R-:W-:-:S04]  /*20030*/  IADD3 R0, PT, PT, R7, R5, RZ ;  /* 0x0000000507007210 */ /* 0x000fc80007ffe0ff */
[----:B------:R-:W-:Y:S01]  /*20040*/  ISETP.GT.U32.AND P2, PT, R4, R0, PT ;  /* 0x000000000400720c */ /* 0x000fe20003f44070 */
[----:B-1----:R-:W-:-:S12]  /*20050*/  @!P1 BRA `(.L_x_15) ;  /* 0x0000010800e09947 */ /* 0x002fd80003800000 */
.L_x_24:
[----:B------:R-:W-:Y:S01]  /*20060*/  BAR.SYNC.DEFER_BLOCKING 0x0 ;  /* 0x0000000000007b1d */ /* 0x000fe20000010000 */
[C---:B------:R-:W-:Y:S01]  /*20070*/  IADD3 R38, P1, PT, R48.reuse, 0x45, RZ ;  /* 0x0000004530267810 */ /* 0x040fe20007f3e0ff */
[--C-:B------:R-:W-:Y:S01]  /*20080*/  IMAD.X R60, RZ, RZ, R64.reuse, P4 ;  /* 0x000000ffff3c7224 */ /* 0x100fe200020e0640 */
[C---:B------:R-:W-:Y:S01]  /*20090*/  IADD3 R40, P4, PT, R48.reuse, 0x47, RZ ;  /* 0x0000004730287810 */ /* 0x040fe20007f9e0ff */
[----:B------:R-:W-:Y:S01]  /*200a0*/  IMAD.U32 R189, R189, -0x80000000, RZ ;  /* 0x80000000bdbd7824 */ /* 0x000fe200078e00ff */
[-C--:B------:R-:W-:Y:S01]  /*200b0*/  IADD3.X R62, PT, PT, RZ, R64.reuse, RZ, P3, !PT ;  /* 0x00000040ff3e7210 */ /* 0x080fe20001ffe4ff */
[--C-:B------:R-:W-:Y:S01]  /*200c0*/  IMAD.X R58, RZ, RZ, R64.reuse, P1 ;  /* 0x000000ffff3a7224 */ /* 0x100fe200008e0640 */
[C---:B------:R-:W-:Y:S01]  /*200d0*/  IADD3 R39, P3, PT, R48.reuse, 0x46, RZ ;  /* 0x0000004630277810 */ /* 0x040fe20007f7e0ff */
[----:B------:R-:W-:Y:S01]  /*200e0*/  LDTM.16dp32bit_t0_t15.x32 R4, tmem[UR6+0x100] ;  /* 0x00010006000479ee */ /* 0x000fe20008a80000 */
[----:B------:R-:W1:Y:S01]  /*200f0*/  LDTM.16dp32bit_t16_t31.x32 R4, tmem[UR6+0x120] ;  /* 0x00012006000479ee */ /* 0x000e620008aa0000 */
[C---:B------:R-:W-:Y:S01]  /*20100*/  IADD3 R41, P1, PT, R48.reuse, 0x48, RZ ;  /* 0x0000004830297810 */ /* 0x040fe20007f3e0ff */
[----:B------:R-:W2:Y:S01]  /*20110*/  S2R R66, SR_TID.X ;  /* 0x0000000000427919 */ /* 0x000ea20000002100 */
[----:B------:R-:W-:Y:S01]  /*20120*/  IADD3.X R57, PT, PT, RZ, R64, RZ, P4, !PT ;  /* 0x00000040ff397210 */ /* 0x000fe200027fe4ff */
[--C-:B------:R-:W-:Y:S01]  /*20130*/  IMAD.X R59, RZ, RZ, R64.reuse, P3 ;  /* 0x000000ffff3b7224 */ /* 0x100fe200018e0640 */
[C---:B------:R-:W-:Y:S01]  /*20140*/  IADD3 R43, P4, PT, R48.reuse, 0x4a, RZ ;  /* 0x0000004a302b7810 */ /* 0x040fe20007f9e0ff */
[----:B------:R-:W-:Y:S01]  /*20150*/  IMAD.X R55, RZ, RZ, R64, P1 ;  /* 0x000000ffff377224 */ /* 0x000fe200008e0640 */
[----:B------:R-:W-:-:S02]  /*20160*/  IADD3 R42, P3, PT, R48, 0x49, RZ ;  /* 0x00000049302a7810 */ /* 0x000fc40007f7e0ff */
[C---:B------:R-:W-:Y:S01]  /*20170*/  IADD3 R44, P1, PT, R48.reuse, 0x4b, RZ ;  /* 0x0000004b302c7810 */ /* 0x040fe20007f3e0ff */
[--C-:B------:R-:W-:Y:S01]  /*20180*/  IMAD.X R51, RZ, RZ, R64.reuse, P4 ;  /* 0x000000ffff337224 */ /* 0x100fe200020e0640 */
[C---:B------:R-:W-:Y:S01]  /*20190*/  IADD3 R46, P4, PT, R48.reuse, 0x4d, RZ ;  /* 0x0000004d302e7810 */ /* 0x040fe20007f9e0ff */
[--C-:B------:R-:W-:Y:S01]  /*201a0*/  IMAD.X R56, RZ, RZ, R64.reuse, P3 ;  /* 0x000000ffff387224 */ /* 0x100fe200018e0640 */
[C---:B------:R-:W-:Y:S02]  /*201b0*/  IADD3 R45, P3, PT, R48.reuse, 0x4c, RZ ;  /* 0x0000004c302d7810 */ /* 0x040fe40007f7e0ff */
[----:B------:R-:W-:Y:S01]  /*201c0*/  IADD3.X R54, PT, PT, RZ, R64, RZ, P1, !PT ;  /* 0x00000040ff367210 */ /* 0x000fe20000ffe4ff */
[--C-:B------:R-:W-:Y:S01]  /*201d0*/  IMAD.X R53, RZ, RZ, R64.reuse, P4 ;  /* 0x000000ffff357224 */ /* 0x100fe200020e0640 */
[C---:B------:R-:W-:Y:S01]  /*201e0*/  IADD3 R47, P1, PT, R48.reuse, 0x4e, RZ ;  /* 0x0000004e302f7810 */ /* 0x040fe20007f3e0ff */
[--C-:B------:R-:W-:Y:S01]  /*201f0*/  IMAD.X R49, RZ, RZ, R64.reuse, P3 ;  /* 0x000000ffff317224 */ /* 0x100fe200018e0640 */
[----:B------:R-:W-:Y:S01]  /*20200*/  IADD3 R48, P4, PT, R48, 0x4f, RZ ;  /* 0x0000004f30307810 */ /* 0x000fe20007f9e0ff */
[----:B------:R-:W4:Y:S01]  /*20210*/  @!P0 SYNCS.CCTL.IV [UR9+0x40010] ;  /* 0x04001000ff0089b1 */ /* 0x000f220008000009 */
[----:B------:R-:W-:Y:S01]  /*20220*/  ISETP.GT.U32.AND P3, PT, R50, R0, PT ;  /* 0x000000003200720c */ /* 0x000fe20003f64070 */
[----:B------:R-:W-:Y:S01]  /*20230*/  IMAD.X R52, RZ, RZ, R64, P1 ;  /* 0x000000ffff347224 */ /* 0x000fe200008e0640 */
[----:B------:R-:W-:Y:S01]  /*20240*/  IADD3.X R64, PT, PT, RZ, R64, RZ, P4, !PT ;  /* 0x00000040ff407210 */ /* 0x000fe200027fe4ff */
[----:B-1-3--:R-:W-:Y:S01]  /*20250*/  FMUL R4, R4, R36 ;  /* 0x0000002404047220 */ /* 0x00afe20000400000 */
[----:B------:R-:W-:Y:S01]  /*20260*/  ISETP.GE.U32.AND P4, PT, R50, R0, PT ;  /* 0x000000003200720c */ /* 0x000fe20003f86070 */
[----:B------:R-:W-:Y:S01]  /*20270*/  FMUL R5, R5, R36 ;  /* 0x0000002405057220 */ /* 0x000fe20000400000 */
[----:B------:R-:W-:Y:S01]  /*20280*/  ISETP.GT.U32.AND P1, PT, R65, R0, PT ;  /* 0x000000004100720c */ /* 0x000fe20003f24070 */
[-C--:B------:R-:W-:Y:S01]  /*20290*/  FMUL R7, R7, R36.reuse ;  /* 0x0000002407077220 */ /* 0x080fe20000400000 */
[C---:B------:R-:W-:Y:S01]  /*202a0*/  ISETP.GT.U32.AND.EX P3, PT, R61.reuse, RZ, PT, P3 ;  /* 0x000000ff3d00720c */ /* 0x040fe20003f64130 */
[-C--:B------:R-:W-:Y:S01]  /*202b0*/  FMUL R6, R6, R36.reuse ;  /* 0x0000002406067220 */ /* 0x080fe20000400000 */
[----:B------:R-:W-:Y:S01]  /*202c0*/  ISETP.GE.U32.AND.EX P4, PT, R61, RZ, PT, P4 ;  /* 0x000000ff3d00720c */ /* 0x000fe20003f86140 */
[-C--:B------:R-:W-:Y:S01]  /*202d0*/  FMUL R8, R8, R36.reuse ;  /* 0x0000002408087220 */ /* 0x080fe20000400000 */
[----:B------:R-:W-:Y:S01]  /*202e0*/  ISETP.GT.U32.AND.EX P1, PT, R62, RZ, PT, P1 ;  /* 0x000000ff3e00720c */ /* 0x000fe20003f24110 */
[-C--:B------:R-:W-:Y:S01]  /*202f0*/  FMUL R9, R9, R36.reuse ;  /* 0x0000002409097220 */ /* 0x080fe20000400000 */
[----:B------:R-:W-:Y:S01]  /*20300*/  FSEL R4, R4, -INF , !P3 ;  /* 0xff80000004047808 */ /* 0x000fe20005800000 */
[----:B------:R-:W-:Y:S01]  /*20310*/  FMUL R11, R11, R36 ;  /* 0x000000240b0b7220 */ /* 0x000fe20000400000 */
[----:B------:R-:W-:Y:S01]  /*20320*/  ISETP.GT.U32.AND P3, PT, R37, R0, PT ;  /* 0x000000002500720c */ /* 0x000fe20003f64070 */
[-C--:B------:R-:W-:Y:S01]  /*20330*/  FMUL R10, R10, R36.reuse ;  /* 0x000000240a0a7220 */ /* 0x080fe20000400000 */
[----:B------:R-:W-:Y:S01]  /*20340*/  FSEL R5, R5, -INF , !P4 ;  /* 0xff80000005057808 */ /* 0x000fe20006000000 */
[----:B------:R-:W-:Y:S01]  /*20350*/  FMUL R12, R12, R36 ;  /* 0x000000240c0c7220 */ /* 0x000fe20000400000 */
[----:B------:R-:W-:Y:S01]  /*20360*/  ISETP.GT.U32.AND P4, PT, R38, R0, PT ;  /* 0x000000002600720c */ /* 0x000fe20003f84070 */
[-C--:B------:R-:W-:Y:S01]  /*20370*/  FMUL R15, R15, R36.reuse ;  /* 0x000000240f0f7220 */ /* 0x080fe20000400000 */
[----:B------:R-:W-:Y:S01]  /*20380*/  FSEL R7, R7, -INF , !P1 ;  /* 0xff80000007077808 */ /* 0x000fe20004800000 */
[-C--:B------:R-:W-:Y:S01]  /*20390*/  FMUL R14, R14, R36.reuse ;  /* 0x000000240e0e7220 */ /* 0x080fe20000400000 */
[----:B------:R-:W-:Y:S01]  /*203a0*/  ISETP.GT.U32.AND.EX P2, PT, R63, RZ, PT, P2 ;  /* 0x000000ff3f00720c */ /* 0x000fe20003f44120 */
[----:B------:R-:W-:Y:S01]  /*203b0*/  FMUL R16, R16, R36 ;  /* 0x0000002410107220 */ /* 0x000fe20000400000 */
[----:B------:R-:W-:Y:S01]  /*203c0*/  ISETP.GT.U32.AND P1, PT, R40, R0, PT ;  /* 0x000000002800720c */ /* 0x000fe20003f24070 */
[-C--:B------:R-:W-:Y:S01]  /*203d0*/  FMUL R13, R13, R36.reuse ;  /* 0x000000240d0d7220 */ /* 0x080fe20000400000 */
[----:B------:R-:W-:Y:S01]  /*203e0*/  ISETP.GT.U32.AND.EX P3, PT, R60, RZ, PT, P3 ;  /* 0x000000ff3c00720c */ /* 0x000fe20003f64130 */
[-C--:B------:R-:W-:Y:S01]  /*203f0*/  FMUL R18, R18, R36.reuse ;  /* 0x0000002412127220 */ /* 0x080fe20000400000 */
[----:B------:R-:W-:Y:S01]  /*20400*/  ISETP.GT.U32.AND.EX P4, PT, R58, RZ, PT, P4 ;  /* 0x000000ff3a00720c */ /* 0x000fe20003f84140 */
[-C--:B------:R-:W-:Y:S01]  /*20410*/  FMUL R17, R17, R36.reuse ;  /* 0x0000002411117220 */ /* 0x080fe20000400000 */
[----:B------:R-:W-:Y:S01]  /*20420*/  FSEL R6, R6, -INF , !P2 ;  /* 0xff80000006067808 */ /* 0x000fe20005000000 */
[-C--:B------:R-:W-:Y:S01]  /*20430*/  FMUL R19, R19, R36.reuse ;  /* 0x0000002413137220 */ /* 0x080fe20000400000 */
[----:B------:R-:W-:Y:S01]  /*20440*/  ISETP.GT.U32.AND.EX P1, PT, R57, RZ, PT, P1 ;  /* 0x000000ff3900720c */ /* 0x000fe20003f24110 */
        /* <DEDUP_REMOVED lines=16> */
[----:B------:R-:W-:Y:S01]  /*20550*/  FMUL R34, R34, R36 ;  /* 0x0000002422227220 */ /* 0x000fe20000400000 */
[----:B--2---:R-:W-:Y:S01]  /*20560*/  LOP3.LUT R42, R66, 0x10, RZ, 0xc0, !PT ;  /* 0x00000010422a7812 */ /* 0x004fe200078ec0ff */
[----:B------:R-:W-:Y:S01]  /*20570*/  NOP ;  /* 0x0000000000007918 */ /* 0x000fe20000000000 */
[----:B------:R-:W-:-:S02]  /*20580*/  ISETP.GT.U32.AND.EX P3, PT, R55, RZ, PT, P3 ;  /* 0x000000ff3700720c */ /* 0x000fc40003f64130 */
[----:B------:R-:W-:Y:S01]  /*20590*/  FSEL R10, R10, -INF , !P2 ;  /* 0xff8000000a0a7808 */ /* 0x000fe20005000000 */
[----:B------:R-:W-:Y:S01]  /*205a0*/  IMAD.SHL.U32 R42, R42, 0x2, RZ ;  /* 0x000000022a2a7824 */ /* 0x000fe200078e00ff */
[----:B------:R-:W-:Y:S02]  /*205b0*/  ISETP.GT.U32.AND.EX P1, PT, R54, RZ, PT, P1 ;  /* 0x000000ff3600720c */ /* 0x000fe40003f24110 */
[-C--:B------:R-:W-:Y:S01]  /*205c0*/  ISETP.GT.U32.AND P2, PT, R43, R0.reuse, PT ;  /* 0x000000002b00720c */ /* 0x080fe20003f44070 */
[----:B------:R-:W-:Y:S01]  /*205d0*/  VIADD R38, R42, 0x17 ;  /* 0x000000172a267836 */ /* 0x000fe20000000000 */
[----:B------:R-:W-:Y:S02]  /*205e0*/  FSEL R12, R12, -INF , !P3 ;  /* 0xff8000000c0c7808 */ /* 0x000fe40005800000 */
[----:B------:R-:W-:Y:S02]  /*205f0*/  ISETP.GT.U32.AND P3, PT, R45, R0, PT ;  /* 0x000000002d00720c */ /* 0x000fe40003f64070 */
[----:B------:R-:W-:Y:S01]  /*20600*/  FSEL R37, R15, -INF , !P1 ;  /* 0xff8000000f257808 */ /* 0x000fe20004800000 */
[----:B------:R-:W-:Y:S01]  /*20610*/  VIADD R15, R42, 0x18 ;  /* 0x000000182a0f7836 */ /* 0x000fe20000000000 */
[----:B------:R-:W-:-:S02]  /*20620*/  ISETP.GT.U32.AND.EX P2, PT, R51, RZ, PT, P2 ;  /* 0x000000ff3300720c */ /* 0x000fc40003f44120 */
[----:B------:R-:W-:Y:S02]  /*20630*/  ISETP.GT.U32.AND.EX P3, PT, R49, RZ, PT, P3 ;  /* 0x000000ff3100720c */ /* 0x000fe40003f64130 */
[----:B------:R-:W-:Y:S02]  /*20640*/  ISETP.GT.U32.AND.EX P4, PT, R56, RZ, PT, P4 ;  /* 0x000000ff3800720c */ /* 0x000fe40003f84140 */
[----:B------:R-:W-:Y:S02]  /*20650*/  FSEL R14, R14, -INF , !P2 ;  /* 0xff8000000e0e7808 */ /* 0x000fe40005000000 */
[----:B------:R-:W-:Y:S02]  /*20660*/  ISETP.GT.U32.AND P2, PT, R47, R0, PT ;  /* 0x000000002f00720c */ /* 0x000fe40003f44070 */
[----:B------:R-:W-:Y:S02]  /*20670*/  LOP3.LUT R15, R207, R15, RZ, 0xfc, !PT ;  /* 0x0000000fcf0f7212 */ /* 0x000fe400078efcff */
[----:B------:R-:W-:-:S02]  /*20680*/  FSEL R39, R16, -INF , !P3 ;  /* 0xff80000010277808 */ /* 0x000fc40005800000 */
[----:B------:R-:W-:Y:S02]  /*20690*/  IADD3 R16, PT, PT, R42, 0x16, RZ ;  /* 0x000000162a107810 */ /* 0x000fe40007ffe0ff */
[----:B------:R-:W-:Y:S02]  /*206a0*/  FSEL R13, R13, -INF , !P4 ;  /* 0xff8000000d0d7808 */ /* 0x000fe40006000000 */
[-C--:B------:R-:W-:Y:S02]  /*206b0*/  ISETP.GT.U32.AND P4, PT, R46, R0.reuse, PT ;  /* 0x000000002e00720c */ /* 0x080fe40003f84070 */
[-C--:B------:R-:W-:Y:S01]  /*206c0*/  ISETP.GT.U32.AND P3, PT, R15, R0.reuse, PT ;  /* 0x000000000f00720c */ /* 0x080fe20003f64070 */
[----:B------:R-:W-:Y:S01]  /*206d0*/  VIADD R15, R42, 0x15 ;  /* 0x000000152a0f7836 */ /* 0x000fe20000000000 */
[----:B------:R-:W-:Y:S02]  /*206e0*/  ISETP.GT.U32.AND.EX P2, PT, R52, RZ, PT, P2 ;  /* 0x000000ff3400720c */ /* 0x000fe40003f44120 */
[----:B------:R-:W-:-:S02]  /*206f0*/  ISETP.GT.U32.AND P1, PT, R48, R0, PT ;  /* 0x000000003000720c */ /* 0x000fc40003f24070 */
[----:B------:R-:W-:Y:S02]  /*20700*/  LOP3.LUT R16, R207, R16, RZ, 0xfc, !PT ;  /* 0x00000010cf107212 */ /* 0x000fe400078efcff */
[----:B------:R-:W-:Y:S02]  /*20710*/  ISETP.GT.U32.AND.EX P4, PT, R53, RZ, PT, P4 ;  /* 0x000000ff3500720c */ /* 0x000fe40003f84140 */
[C---:B------:R-:W-:Y:S02]  /*20720*/  LOP3.LUT R40, R207.reuse, R38, RZ, 0xfc, !PT ;  /* 0x00000026cf287212 */ /* 0x040fe400078efcff */
[----:B------:R-:W-:Y:S02]  /*20730*/  FSEL R41, R18, -INF , !P2 ;  /* 0xff80000012297808 */ /* 0x000fe40005000000 */
[----:B------:R-:W-:Y:S02]  /*20740*/  ISETP.GT.U32.AND.EX P1, PT, R64, RZ, PT, P1 ;  /* 0x000000ff4000720c */ /* 0x000fe40003f24110 */
[----:B------:R-:W-:Y:S01]  /*20750*/  ISETP.GT.U32.AND P2, PT, R16, R0, PT ;  /* 0x000000001000720c */ /* 0x000fe20003f44070 */
[----:B------:R-:W-:Y:S01]  /*20760*/  VIADD R16, R42, 0x14 ;  /* 0x000000142a107836 */ /* 0x000fe20000000000 */
[----:B------:R-:W-:-:S02]  /*20770*/  LOP3.LUT R15, R207, R15, RZ, 0xfc, !PT ;  /* 0x0000000fcf0f7212 */ /* 0x000fc400078efcff */
[----:B------:R-:W-:Y:S01]  /*20780*/  FSEL R38, R17, -INF , !P4 ;  /* 0xff80000011267808 */ /* 0x000fe20006000000 */
[----:B------:R-:W-:Y:S01]  /*20790*/  VIADD R17, R42, 0x13 ;  /* 0x000000132a117836 */ /* 0x000fe20000000000 */
[-C--:B------:R-:W-:Y:S02]  /*207a0*/  ISETP.GT.U32.AND P4, PT, R40, R0.reuse, PT ;  /* 0x000000002800720c */ /* 0x080fe40003f84070 */
[----:B------:R-:W-:Y:S01]  /*207b0*/  FSEL R40, R19, -INF , !P1 ;  /* 0xff80000013287808 */ /* 0x000fe20004800000 */
[----:B------:R-:W-:Y:S01]  /*207c0*/  VIADD R19, R42, 0x11 ;  /* 0x000000112a137836 */ /* 0x000fe20000000000 */
[----:B------:R-:W-:Y:S02]  /*207d0*/  ISETP.GT.U32.AND P1, PT, R15, R0, PT ;  /* 0x000000000f00720c */ /* 0x000fe40003f24070 */
[----:B------:R-:W-:Y:S01]  /*207e0*/  LOP3.LUT R15, R207, R16, RZ, 0xfc, !PT ;  /* 0x00000010cf0f7212 */ /* 0x000fe200078efcff */
[----:B------:R-:W-:Y:S01]  /*207f0*/  FMUL R16, R28, R36 ;  /* 0x000000241c107220 */ /* 0x000fe20000400000 */
[----:B------:R-:W-:-:S02]  /*20800*/  ISETP.GT.U32.AND.EX P3, PT, R206, RZ, PT, P3 ;  /* 0x000000ffce00720c */ /* 0x000fc40003f64130 */
[----:B------:R-:W-:Y:S02]  /*20810*/  ISETP.GT.U32.AND.EX P4, PT, R206, RZ, PT, P4 ;  /* 0x000000ffce00720c */ /* 0x000fe40003f84140 */
[----:B------:R-:W-:Y:S02]  /*20820*/  LOP3.LUT R17, R207, R17, RZ, 0xfc, !PT ;  /* 0x00000011cf117212 */ /* 0x000fe400078efcff */
[----:B------:R-:W-:Y:S02]  /*20830*/  FSEL R16, R16, -INF , !P3 ;  /* 0xff80000010107808 */ /* 0x000fe40005800000 */
[----:B------:R-:W-:Y:S02]  /*20840*/  ISETP.GT.U32.AND P3, PT, R15, R0, PT ;  /* 0x000000000f00720c */ /* 0x000fe40003f64070 */
[----:B------:R-:W-:Y:S02]  /*20850*/  IADD3 R18, PT, PT, R42, 0x12, RZ ;  /* 0x000000122a127810 */ /* 0x000fe40007ffe0ff */
[----:B------:R-:W-:-:S02]  /*20860*/  FSEL R15, R27, -INF , !P4 ;  /* 0xff8000001b0f7808 */ /* 0x000fc40006000000 */
[----:B------:R-:W-:Y:S01]  /*20870*/  ISETP.GT.U32.AND P4, PT, R17, R0, PT ;  /* 0x000000001100720c */ /* 0x000fe20003f84070 */
[----:B------:R-:W-:Y:S01]  /*20880*/  FMUL R17, R26, R36 ;  /* 0x000000241a117220 */ /* 0x000fe20000400000 */
[----:B------:R-:W-:Y:S01]  /*20890*/  ISETP.GT.U32.AND.EX P2, PT, R206, RZ, PT, P2 ;  /* 0x000000ffce00720c */ /* 0x000fe20003f44120 */
[----:B------:R-:W-:Y:S01]  /*208a0*/  VIADD R26, R42, 0x1e ;  /* 0x0000001e2a1a7836 */ /* 0x000fe20000000000 */
[C---:B------:R-:W-:Y:S02]  /*208b0*/  LOP3.LUT R18, R207.reuse, R18, RZ, 0xfc, !PT ;  /* 0x00000012cf127212 */ /* 0x040fe400078efcff */
[----:B------:R-:W-:Y:S02]  /*208c0*/  ISETP.GT.U32.AND.EX P1, PT, R206, RZ, PT, P1 ;  /* 0x000000ffce00720c */ /* 0x000fe40003f24110 */
[----:B------:R-:W-:Y:S02]  /*208d0*/  LOP3.LUT R19, R207, R19, RZ, 0xfc, !PT ;  /* 0x00000013cf137212 */ /* 0x000fe400078efcff */
[----:B------:R-:W-:-:S02]  /*208e0*/  FSEL R17, R17, -INF , !P2 ;  /* 0xff80000011117808 */ /* 0x000fc40005000000 */
[-C--:B------:R-:W-:Y:S02]  /*208f0*/  ISETP.GT.U32.AND P2, PT, R18, R0.reuse, PT ;  /* 0x000000001200720c */ /* 0x080fe40003f44070 */
[----:B------:R-:W-:Y:S01]  /*20900*/  FSEL R18, R25, -INF , !P1 ;  /* 0xff80000019127808 */ /* 0x000fe20004800000 */
[----:B------:R-:W-:Y:S01]  /*20910*/  VIADD R25, R42, 0x19 ;  /* 0x000000192a197836 */ /* 0x000fe20000000000 */
[----:B------:R-:W-:Y:S02]  /*20920*/  ISETP.GT.U32.AND P1, PT, R19, R0, PT ;  /* 0x000000001300720c */ /* 0x000fe40003f24070 */
[C---:B------:R-:W-:Y:S02]  /*20930*/  ISETP.GT.U32.AND.EX P3, PT, R206.reuse, RZ, PT, P3 ;  /* 0x000000ffce00720c */ /* 0x040fe40003f64130 */
[----:B------:R-:W-:Y:S01]  /*20940*/  LOP3.LUT R19, R207, R26, RZ, 0xfc, !PT ;  /* 0x0000001acf137212 */ /* 0x000fe200078efcff */
[----:B------:R-:W-:Y:S01]  /*20950*/  FMUL R26, R23, R36 ;  /* 0x00000024171a7220 */ /* 0x000fe20000400000 */
[----:B------:R-:W-:-:S02]  /*20960*/  ISETP.GT.U32.AND.EX P4, PT, R206, RZ, PT, P4 ;  /* 0x000000ffce00720c */ /* 0x000fc40003f84140 */
[----:B------:R-:W-:Y:S02]  /*20970*/  FSEL R23, R24, -INF , !P3 ;  /* 0xff80000018177808 */ /* 0x000fe40005800000 */
[----:B------:R-:W-:Y:S02]  /*20980*/  LOP3.LUT R25, R207, R25, RZ, 0xfc, !PT ;  /* 0x00000019cf197212 */ /* 0x000fe400078efcff */
[-C--:B------:R-:W-:Y:S02]  /*20990*/  ISETP.GT.U32.AND P3, PT, R19, R0.reuse, PT ;  /* 0x000000001300720c */ /* 0x080fe40003f64070 */
[----:B------:R-:W-:Y:S02]  /*209a0*/  IADD3 R19, PT, PT, R42, 0x1f, RZ ;  /* 0x0000001f2a137810 */ /* 0x000fe40007ffe0ff */
[----:B------:R-:W-:Y:S01]  /*209b0*/  FSEL R24, R26, -INF , !P4 ;  /* 0xff8000001a187808 */ /* 0x000fe20006000000 */
[----:B------:R-:W-:Y:S01]  /*209c0*/  VIADD R26, R42, 0x10 ;  /* 0x000000102a1a7836 */ /* 0x000fe20000000000 */
[----:B------:R-:W-:-:S02]  /*209d0*/  ISETP.GT.U32.AND P4, PT, R25, R0, PT ;  /* 0x000000001900720c */ /* 0x000fc40003f84070 */
[----:B------:R-:W-:Y:S02]  /*209e0*/  ISETP.GT.U32.AND.EX P2, PT, R206, RZ, PT, P2 ;  /* 0x000000ffce00720c */ /* 0x000fe40003f44120 */
[----:B------:R-:W-:Y:S01]  /*209f0*/  LOP3.LUT R25, R207, R19, RZ, 0xfc, !PT ;  /* 0x00000013cf197212 */ /* 0x000fe200078efcff */
[----:B------:R-:W-:Y:S01]  /*20a00*/  VIADD R19, R42, 0x1c ;  /* 0x0000001c2a137836 */ /* 0x000fe20000000000 */
[----:B------:R-:W-:Y:S02]  /*20a10*/  FMNMX3 R27, R4, R5, R6, !PT ;  /* 0x00000005041b7276 */ /* 0x000fe40007800006 */
[----:B------:R-:W-:Y:S02]  /*20a20*/  FSEL R22, R22, -INF , !P2 ;  /* 0xff80000016167808 */ /* 0x000fe40005000000 */
[----:B------:R-:W-:Y:S01]  /*20a30*/  ISETP.GT.U32.AND P2, PT, R25, R0, PT ;  /* 0x000000001900720c */ /* 0x000fe20003f44070 */
[----:B------:R-:W-:Y:S01]  /*20a40*/  FMUL R25, R21, R36 ;  /* 0x0000002415197220 */ /* 0x000fe20000400000 */
[----:B------:R-:W-:-:S02]  /*20a50*/  FMNMX3 R21, R27, R7, R8, !PT ;  /* 0x000000071b157276 */ /* 0x000fc40007800008 */
[C---:B------:R-:W-:Y:S02]  /*20a60*/  ISETP.GT.U32.AND.EX P1, PT, R206.reuse, RZ, PT, P1 ;  /* 0x000000ffce00720c */ /* 0x040fe40003f24110 */
[----:B------:R-:W-:Y:S02]  /*20a70*/  FMNMX3 R21, R21, R9, R10, !PT ;  /* 0x0000000915157276 */ /* 0x000fe4000780000a */
[C---:B------:R-:W-:Y:S02]  /*20a80*/  LOP3.LUT R19, R207.reuse, R19, RZ, 0xfc, !PT ;  /* 0x00000013cf137212 */ /* 0x040fe400078efcff */
[----:B------:R-:W-:Y:S02]  /*20a90*/  ISETP.GT.U32.AND.EX P4, PT, R206, RZ, PT, P4 ;  /* 0x000000ffce00720c */ /* 0x000fe40003f84140 */
[----:B------:R-:W-:Y:S02]  /*20aa0*/  LOP3.LUT R26, R207, R26, RZ, 0xfc, !PT ;  /* 0x0000001acf1a7212 */ /* 0x000fe400078efcff */
[----:B------:R-:W-:Y:S01]  /*20ab0*/  FMNMX3 R27, R21, R11, R12, !PT ;  /* 0x0000000b151b7276 */ /* 0x000fe2000780000c */
[----:B------:R-:W-:Y:S01]  /*20ac0*/  VIADD R21, R42, 0x1d ;  /* 0x0000001d2a157836 */ /* 0x000fe20000000000 */
[----:B------:R-:W-:-:S02]  /*20ad0*/  FSEL R25, R25, -INF , !P1 ;  /* 0xff80000019197808 */ /* 0x000fc40004800000 */
[-C--:B------:R-:W-:Y:S02]  /*20ae0*/  ISETP.GT.U32.AND P1, PT, R19, R0.reuse, PT ;  /* 0x000000001300720c */ /* 0x080fe40003f24070 */
[----:B------:R-:W-:Y:S02]  /*20af0*/  FSEL R19, R29, -INF , !P4 ;  /* 0xff8000001d137808 */ /* 0x000fe40006000000 */
[----:B------:R-:W-:Y:S01]  /*20b00*/  ISETP.GT.U32.AND P4, PT, R26, R0, PT ;  /* 0x000000001a00720c */ /* 0x000fe20003f84070 */
[----:B------:R-:W-:Y:S01]  /*20b10*/  FMUL R26, R20, R36 ;  /* 0x00000024141a7220 */ /* 0x000fe20000400000 */
[----:B------:R-:W-:Y:S02]  /*20b20*/  FMNMX3 R27, R27, R13, R14, !PT ;  /* 0x0000000d1b1b7276 */ /* 0x000fe4000780000e */
[----:B------:R-:W-:Y:S02]  /*20b30*/  ISETP.GT.U32.AND.EX P4, PT, R206, RZ, PT, P4 ;  /* 0x000000ffce00720c */ /* 0x000fe40003f84140 */
[----:B------:R-:W-:-:S02]  /*20b40*/  FMNMX3 R27, R27, R37, R39, !PT ;  /* 0x000000251b1b7276 */ /* 0x000fc40007800027 */
[C---:B------:R-:W-:Y:S01]  /*20b50*/  IADD3 R28, PT, PT, R42.reuse, 0x1a, RZ ;  /* 0x0000001a2a1c7810 */ /* 0x040fe20007ffe0ff */
[----:B------:R-:W-:Y:S01]  /*20b60*/  VIADD R42, R42, 0x1b ;  /* 0x0000001b2a2a7836 */ /* 0x000fe20000000000 */
[----:B------:R-:W-:Y:S02]  /*20b70*/  FSEL R26, R26, -INF , !P4 ;  /* 0xff8000001a1a7808 */ /* 0x000fe40006000000 */
[----:B------:R-:W-:Y:S02]  /*20b80*/  FMNMX3 R27, R27, R38, R41, !PT ;  /* 0x000000261b1b7276 */ /* 0x000fe40007800029 */
[----:B------:R-:W-:Y:S02]  /*20b90*/  LOP3.LUT R20, R207, R28, RZ, 0xfc, !PT ;  /* 0x0000001ccf147212 */ /* 0x000fe400078efcff */
[----:B------:R-:W-:Y:S02]  /*20ba0*/  FMNMX3 R27, R27, R40, R26, !PT ;  /* 0x000000281b1b7276 */ /* 0x000fe4000780001a */
[----:B------:R-:W-:Y:S01]  /*20bb0*/  ISETP.GT.U32.AND P4, PT, R20, R0, PT ;  /* 0x000000001400720c */ /* 0x000fe20003f84070 */
[----:B------:R-:W-:Y:S01]  /*20bc0*/  FMUL R20, R32, R36 ;  /* 0x0000002420147220 */ /* 0x000fe20000400000 */
[----:B------:R-:W-:-:S02]  /*20bd0*/  FMNMX3 R27, R27, R25, R22, !PT ;  /* 0x000000191b1b7276 */ /* 0x000fc40007800016 */
[C---:B------:R-:W-:Y:S02]  /*20be0*/  ISETP.GT.U32.AND.EX P1, PT, R206.reuse, RZ, PT, P1 ;  /* 0x000000ffce00720c */ /* 0x040fe40003f24110 */
[C---:B------:R-:W-:Y:S02]  /*20bf0*/  LOP3.LUT R21, R207.reuse, R21, RZ, 0xfc, !PT ;  /* 0x00000015cf157212 */ /* 0x040fe400078efcff */
[----:B------:R-:W-:Y:S02]  /*20c00*/  ISETP.GT.U32.AND.EX P4, PT, R206, RZ, PT, P4 ;  /* 0x000000ffce00720c */ /* 0x000fe40003f84140 */
[----:B------:R-:W-:Y:S02]  /*20c10*/  LOP3.LUT R42, R207, R42, RZ, 0xfc, !PT ;  /* 0x0000002acf2a7212 */ /* 0x000fe400078efcff */
[----:B------:R-:W-:Y:S02]  /*20c20*/  FMNMX3 R27, R27, R24, R23, !PT ;  /* 0x000000181b1b7276 */ /* 0x000fe40007800017 */
        /* <DEDUP_REMOVED lines=8> */
[C---:B------:R-:W-:Y:S02]  /*20cb0*/  ISETP.GT.U32.AND.EX P3, PT, R206.reuse, RZ, PT, P3 ;  /* 0x000000ffce00720c */ /* 0x040fe40003f64130 */
[C---:B------:R-:W-:Y:S02]  /*20cc0*/  ISETP.GT.U32.AND.EX P1, PT, R206.reuse, RZ, PT, P1 ;  /* 0x000000ffce00720c */ /* 0x040fe40003f24110 */
[----:B------:R-:W-:Y:S02]  /*20cd0*/  FSEL R42, R31, -INF , !P4 ;  /* 0xff8000001f2a7808 */ /* 0x000fe40006000000 */
[----:B------:R-:W-:Y:S02]  /*20ce0*/  FMNMX3 R27, R27, R19, R21, !PT ;  /* 0x000000131b1b7276 */ /* 0x000fe40007800015 */
[----:B------:R-:W-:Y:S02]  /*20cf0*/  ISETP.GT.U32.AND.EX P2, PT, R206, RZ, PT, P2 ;  /* 0x000000ffce00720c */ /* 0x000fe40003f44120 */
[----:B------:R-:W-:-:S02]  /*20d00*/  FSEL R35, R34, -INF , !P3 ;  /* 0xff80000022237808 */ /* 0x000fc40005800000 */
[----:B------:R-:W-:Y:S02]  /*20d10*/  FSEL R36, R33, -INF , !P1 ;  /* 0xff80000021247808 */ /* 0x000fe40004800000 */
[----:B------:R-:W-:Y:S01]  /*20d20*/  FMNMX3 R27, R27, R42, R20, !PT ;  /* 0x0000002a1b1b7276 */ /* 0x000fe20007800014 */
[----:B----4-:R-:W1:Y:S01]  /*20d30*/  SYNCS.PHASECHK.TRANS64.TRYWAIT P1, [UR7], R189 ;  /* 0x000000bdff0075a7 */ /* 0x010e620008021107 */
[----:B------:R-:W-:Y:S02]  /*20d40*/  FSEL R0, R0, -INF , !P2 ;  /* 0xff80000000007808 */ /* 0x000fe40005000000 */
[----:B------:R-:W-:-:S04]  /*20d50*/  FMNMX3 R27, R27, R36, R35, !PT ;  /* 0x000000241b1b7276 */ /* 0x000fc80007800023 */
[----:B------:R-:W-:-:S05]  /*20d60*/  FMNMX R244, R0, R27, !PT ;  /* 0x0000001b00f47209 */ /* 0x000fca0007800000 */
[----:B------:R-:W2:Y:S02]  /*20d70*/  SHFL.BFLY PT, R27, R244, 0x10, 0x1f ;  /* 0x0e001f00f41b7f89 */ /* 0x000ea400000e0000 */
[----:B--2---:R-:W-:-:S05]  /*20d80*/  FMNMX3 R244, R244, R27, R245, !PT ;  /* 0x0000001bf4f47276 */ /* 0x004fca00078000f5 */
[--C-:B------:R-:W-:Y:S01]  /*20d90*/  FADD R34, R4, -R244.reuse ;  /* 0x800000f404227221 */ /* 0x100fe20000000000 */
[--C-:B------:R-:W-:Y:S01]  /*20da0*/  FADD R5, R5, -R244.reuse ;  /* 0x800000f405057221 */ /* 0x100fe20000000000 */
[--C-:B------:R-:W-:Y:S01]  /*20db0*/  FADD R6, R6, -R244.reuse ;  /* 0x800000f406067221 */ /* 0x100fe20000000000 */
[--C-:B------:R-:W-:Y:S01]  /*20dc0*/  FADD R7, R7, -R244.reuse ;  /* 0x800000f407077221 */ /* 0x100fe20000000000 */
[----:B------:R-:W-:Y:S01]  /*20dd0*/  FMUL R34, R34, 1.4426950216293334961 ;  /* 0x3fb8aa3b22227820 */ /* 0x000fe20000400000 */
[----:B------:R-:W-:Y:S01]  /*20de0*/  FMUL R4, R5, 1.4426950216293334961 ;  /* 0x3fb8aa3b05047820 */ /* 0x000fe20000400000 */
[----:B------:R-:W-:Y:S01]  /*20df0*/  FMUL R5, R6, 1.4426950216293334961 ;  /* 0x3fb8aa3b06057820 */ /* 0x000fe20000400000 */
[--C-:B------:R-:W-:Y:S01]  /*20e00*/  FADD R8, R8, -R244.reuse ;  /* 0x800000f408087221 */ /* 0x100fe20000000000 */
[----:B------:R-:W-:Y:S01]  /*20e10*/  FMUL R7, R7, 1.4426950216293334961 ;  /* 0x3fb8aa3b07077820 */ /* 0x000fe20000400000 */
[--C-:B------:R-:W-:Y:S01]  /*20e20*/  FADD R9, R9, -R244.reuse ;  /* 0x800000f409097221 */ /* 0x100fe20000000000 */
[----:B------:R-:W-:Y:S01]  /*20e30*/  MUFU.EX2 R34, R34 ;  /* 0x0000002200227308 */ /* 0x000fe20000000800 */
[----:B------:R-:W-:Y:S01]  /*20e40*/  FMUL R6, R8, 1.4426950216293334961 ;  /* 0x3fb8aa3b08067820 */ /* 0x000fe20000400000 */
[--C-:B------:R-:W-:Y:S01]  /*20e50*/  FADD R10, R10, -R244.reuse ;  /* 0x800000f40a0a7221 */ /* 0x100fe20000000000 */
[----:B------:R-:W-:Y:S01]  /*20e60*/  FMUL R9, R9, 1.4426950216293334961 ;  /* 0x3fb8aa3b09097820 */ /* 0x000fe20000400000 */
[--C-:B------:R-:W-:Y:S01]  /*20e70*/  FADD R14, R14, -R244.reuse ;  /* 0x800000f40e0e7221 */ /* 0x100fe20000000000 */
[--C-:B------:R-:W-:Y:S01]  /*20e80*/  FADD R13, R13, -R244.reuse ;  /* 0x800000f40d0d7221 */ /* 0x100fe20000000000 */
[--C-:B------:R-:W-:Y:S01]  /*20e90*/  FADD R11, R11, -R244.reuse ;  /* 0x800000f40b0b7221 */ /* 0x100fe20000000000 */
[--C-:B------:R-:W-:Y:S01]  /*20ea0*/  FADD R12, R12, -R244.reuse ;  /* 0x800000f40c0c7221 */ /* 0x100fe20000000000 */
[----:B------:R-:W2:Y:S01]  /*20eb0*/  MUFU.EX2 R4, R4 ;  /* 0x0000000400047308 */ /* 0x000ea20000000800 */
[----:B------:R-:W-:Y:S01]  /*20ec0*/  FMUL R13, R13, 1.4426950216293334961 ;  /* 0x3fb8aa3b0d0d7820 */ /* 0x000fe20000400000 */
[----:B------:R-:W-:Y:S01]  /*20ed0*/  FMUL R11, R11, 1.4426950216293334961 ;  /* 0x3fb8aa3b0b0b7820 */ /* 0x000fe20000400000 */
[--C-:B------:R-:W-:Y:S01]  /*20ee0*/  FADD R22, R22, -R244.reuse ;  /* 0x800000f416167221 */ /* 0x100fe20000000000 */
[----:B------:R-:W-:Y:S01]  /*20ef0*/  FMUL R8, R12, 1.4426950216293334961 ;  /* 0x3fb8aa3b0c087820 */ /* 0x000fe20000400000 */
[--C-:B------:R-:W-:Y:S01]  /*20f00*/  FADD R25, R25, -R244.reuse ;  /* 0x800000f419197221 */ /* 0x100fe20000000000 */
[--C-:B------:R-:W-:Y:S01]  /*20f10*/  FADD R26, R26, -R244.reuse ;  /* 0x800000f41a1a7221 */ /* 0x100fe20000000000 */
[--C-:B------:R-:W-:Y:S01]  /*20f20*/  FADD R37, R37, -R244.reuse ;  /* 0x800000f425257221 */ /* 0x100fe20000000000 */
[----:B------:R-:W3:Y:S01]  /*20f30*/  MUFU.EX2 R5, R5 ;  /* 0x0000000500057308 */ /* 0x000ee20000000800 */
[----:B------:R-:W-:Y:S01]  /*20f40*/  FMUL R25, R25, 1.4426950216293334961 ;  /* 0x3fb8aa3b19197820 */ /* 0x000fe20000400000 */
[--C-:B------:R-:W-:Y:S01]  /*20f50*/  FADD R18, R18, -R244.reuse ;  /* 0x800000f412127221 */ /* 0x100fe20000000000 */
[----:B------:R-:W-:Y:S01]  /*20f60*/  FMUL R12, R26, 1.4426950216293334961 ;  /* 0x3fb8aa3b1a0c7820 */ /* 0x000fe20000400000 */
[----:B------:R-:W-:Y:S01]  /*20f70*/  FMUL R29, R37, 1.4426950216293334961 ;  /* 0x3fb8aa3b251d7820 */ /* 0x000fe20000400000 */
[--C-:B------:R-:W-:Y:S01]  /*20f80*/  FADD R39, R39, -R244.reuse ;  /* 0x800000f427277221 */ /* 0x100fe20000000000 */
[--C-:B------:R-:W-:Y:S01]  /*20f90*/  FADD R38, R38, -R244.reuse ;  /* 0x800000f426267221 */ /* 0x100fe20000000000 */
[--C-:B------:R-:W-:Y:S01]  /*20fa0*/  FADD R17, R17, -R244.reuse ;  /* 0x800000f411117221 */ /* 0x100fe20000000000 */
[----:B------:R4:W5:Y:S01]  /*20fb0*/  MUFU.EX2 R33, R7 ;  /* 0x0000000700217308 */ /* 0x0009620000000800 */
[--C-:B------:R-:W-:Y:S01]  /*20fc0*/  FADD R41, R41, -R244.reuse ;  /* 0x800000f429297221 */ /* 0x100fe20000000000 */
[----:B------:R-:W-:Y:S01]  /*20fd0*/  FMUL R28, R38, 1.4426950216293334961 ;  /* 0x3fb8aa3b261c7820 */ /* 0x000fe20000400000 */
[--C-:B------:R-:W-:Y:S01]  /*20fe0*/  FADD R40, R40, -R244.reuse ;  /* 0x800000f428287221 */ /* 0x100fe20000000000 */
[--C-:B------:R-:W-:Y:S01]  /*20ff0*/  FADD R23, R23, -R244.reuse ;  /* 0x800000f417177221 */ /* 0x100fe20000000000 */
[--C-:B------:R-:W-:Y:S01]  /*21000*/  FADD R19, R19, -R244.reuse ;  /* 0x800000f413137221 */ /* 0x100fe20000000000 */
[--C-:B------:R-:W-:Y:S01]  /*21010*/  FADD R16, R16, -R244.reuse ;  /* 0x800000f410107221 */ /* 0x100fe20000000000 */
[----:B------:R-:W-:Y:S01]  /*21020*/  FMUL R27, R40, 1.4426950216293334961 ;  /* 0x3fb8aa3b281b7820 */ /* 0x000fe20000400000 */
[----:B------:R-:W0:Y:S01]  /*21030*/  MUFU.EX2 R6, R6 ;  /* 0x0000000600067308 */ /* 0x000e220000000800 */
[----:B----4-:R-:W-:Y:S01]  /*21040*/  FMUL R7, R10, 1.4426950216293334961 ;  /* 0x3fb8aa3b0a077820 */ /* 0x010fe20000400000 */
[----:B------:R-:W-:Y:S01]  /*21050*/  FMUL R10, R39, 1.4426950216293334961 ;  /* 0x3fb8aa3b270a7820 */ /* 0x000fe20000400000 */
[----:B------:R-:W-:Y:S01]  /*21060*/  FMUL R19, R19, 1.4426950216293334961 ;  /* 0x3fb8aa3b13137820 */ /* 0x000fe20000400000 */
[----:B------:R-:W-:Y:S01]  /*21070*/  FMUL R16, R16, 1.4426950216293334961 ;  /* 0x3fb8aa3b10107820 */ /* 0x000fe20000400000 */
[--C-:B------:R-:W-:Y:S01]  /*21080*/  FADD R21, R21, -R244.reuse ;  /* 0x800000f415157221 */ /* 0x100fe20000000000 */
[--C-:B------:R-:W-:Y:S01]  /*21090*/  FADD R42, R42, -R244.reuse ;  /* 0x800000f42a2a7221 */ /* 0x100fe20000000000 */
[--C-:B------:R-:W-:Y:S01]  /*210a0*/  FADD R20, R20, -R244.reuse ;  /* 0x800000f414147221 */ /* 0x100fe20000000000 */
[----:B------:R4:W0:Y:S01]  /*210b0*/  MUFU.EX2 R32, R9 ;  /* 0x0000000900207308 */ /* 0x0008220000000800 */
[--C-:B------:R-:W-:Y:S01]  /*210c0*/  FADD R36, R36, -R244.reuse ;  /* 0x800000f424247221 */ /* 0x100fe20000000000 */
[--C-:B------:R-:W-:Y:S01]  /*210d0*/  FADD R35, R35, -R244.reuse ;  /* 0x800000f423237221 */ /* 0x100fe20000000000 */
[----:B------:R-:W-:-:S04]  /*210e0*/  FADD R0, R0, -R244 ;  /* 0x800000f400007221 */ /* 0x000fc80000000000 */
[----:B------:R-:W-:Y:S01]  /*210f0*/  FMUL R0, R0, 1.4426950216293334961 ;  /* 0x3fb8aa3b00007820 */ /* 0x000fe20000400000 */
[----:B------:R-:W0:Y:S01]  /*21100*/  MUFU.EX2 R7, R7 ;  /* 0x0000000700077308 */ /* 0x000e220000000800 */
[----:B----4-:R-:W-:Y:S01]  /*21110*/  FMUL R9, R14, 1.4426950216293334961 ;  /* 0x3fb8aa3b0e097820 */ /* 0x010fe20000400000 */
[----:B--2---:R-:W-:-:S04]  /*21120*/  FADD R14, R34, R4 ;  /* 0x00000004220e7221 */ /* 0x004fc80000000000 */
[----:B---3--:R-:W-:Y:S02]  /*21130*/  FADD R14, R5, R14 ;  /* 0x0000000e050e7221 */ /* 0x008fe40000000000 */
[----:B------:R2:W-:Y:S08]  /*21140*/  MUFU.EX2 R30, R13 ;  /* 0x0000000d001e7308 */ /* 0x0005f00000000800 */
[----:B------:R3:W4:Y:S01]  /*21150*/  MUFU.EX2 R31, R11 ;  /* 0x0000000b001f7308 */ /* 0x0007220000000800 */
[----:B--2---:R-:W-:Y:S01]  /*21160*/  FMUL R13, R22, 1.4426950216293334961 ;  /* 0x3fb8aa3b160d7820 */ /* 0x004fe20000400000 */
[----:B-----5:R-:W-:Y:S01]  /*21170*/  FADD R22, R33, R14 ;  /* 0x0000000e21167221 */ /* 0x020fe20000000000 */
[----:B------:R-:W-:-:S03]  /*21180*/  FMUL R14, R23, 1.4426950216293334961 ;  /* 0x3fb8aa3b170e7820 */ /* 0x000fc60000400000 */
[----:B0-----:R-:W-:Y:S02]  /*21190*/  FADD R22, R6, R22 ;  /* 0x0000001606167221 */ /* 0x001fe40000000000 */
[----:B------:R-:W0:Y:S01]  /*211a0*/  MUFU.EX2 R8, R8 ;  /* 0x0000000800087308 */ /* 0x000e220000000800 */
[----:B---3--:R-:W-:Y:S01]  /*211b0*/  FMUL R11, R41, 1.4426950216293334961 ;  /* 0x3fb8aa3b290b7820 */ /* 0x008fe20000400000 */
[----:B------:R-:W-:-:S06]  /*211c0*/  FADD R22, R32, R22 ;  /* 0x0000001620167221 */ /* 0x000fcc0000000000 */
[----:B------:R2:W-:Y:S08]  /*211d0*/  MUFU.EX2 R26, R25 ;  /* 0x00000019001a7308 */ /* 0x0005f00000000800 */
[----:B------:R-:W3:Y:S01]  /*211e0*/  MUFU.EX2 R9, R9 ;  /* 0x0000000900097308 */ /* 0x000ee20000000800 */
[----:B--2---:R-:W-:Y:S01]  /*211f0*/  FADD R25, R24, -R244 ;  /* 0x800000f418197221 */ /* 0x004fe20000000000 */
[----:B------:R-:W-:Y:S01]  /*21200*/  FMUL R24, R18, 1.4426950216293334961 ;  /* 0x3fb8aa3b12187820 */ /* 0x000fe20000400000 */
[----:B------:R-:W-:-:S02]  /*21210*/  FADD R18, R7, R22 ;  /* 0x0000001607127221 */ /* 0x000fc40000000000 */
[----:B------:R-:W-:Y:S02]  /*21220*/  FMUL R25, R25, 1.4426950216293334961 ;  /* 0x3fb8aa3b19197820 */ /* 0x000fe40000400000 */
[----:B----4-:R-:W-:Y:S01]  /*21230*/  FADD R22, R31, R18 ;  /* 0x000000121f167221 */ /* 0x010fe20000000000 */
[----:B------:R-:W2:Y:S01]  /*21240*/  MUFU.EX2 R29, R29 ;  /* 0x0000001d001d7308 */ /* 0x000ea20000000800 */
[----:B------:R-:W-:Y:S02]  /*21250*/  FMUL R18, R17, 1.4426950216293334961 ;  /* 0x3fb8aa3b11127820 */ /* 0x000fe40000400000 */
[----:B0-----:R-:W-:Y:S01]  /*21260*/  FADD R17, R8, R22 ;  /* 0x0000001608117221 */ /* 0x001fe20000000000 */
[----:B------:R-:W-:-:S03]  /*21270*/  FADD R22, R15, -R244 ;  /* 0x800000f40f167221 */ /* 0x000fc60000000000 */
[----:B------:R-:W-:Y:S01]  /*21280*/  FADD R17, R30, R17 ;  /* 0x000000111e117221 */ /* 0x000fe20000000000 */
[----:B------:R-:W0:Y:S01]  /*21290*/  MUFU.EX2 R10, R10 ;  /* 0x0000000a000a7308 */ /* 0x000e220000000800 */
[----:B------:R-:W-:Y:S02]  /*212a0*/  FMUL R22, R22, 1.4426950216293334961 ;  /* 0x3fb8aa3b16167820 */ /* 0x000fe40000400000 */
[----:B---3--:R-:W-:-:S05]  /*212b0*/  FADD R17, R9, R17 ;  /* 0x0000001109117221 */ /* 0x008fca0000000000 */
[----:B------:R-:W3:Y:S01]  /*212c0*/  MUFU.EX2 R28, R28 ;  /* 0x0000001c001c7308 */ /* 0x000ee20000000800 */
[----:B--2---:R-:W-:-:S07]  /*212d0*/  FADD R17, R29, R17 ;  /* 0x000000111d117221 */ /* 0x004fce0000000000 */
[----:B------:R-:W2:Y:S01]  /*212e0*/  MUFU.EX2 R11, R11 ;  /* 0x0000000b000b7308 */ /* 0x000ea20000000800 */
[----:B0-----:R-:W-:-:S07]  /*212f0*/  FADD R17, R10, R17 ;  /* 0x000000110a117221 */ /* 0x001fce0000000000 */
[----:B------:R-:W0:Y:S01]  /*21300*/  MUFU.EX2 R27, R27 ;  /* 0x0000001b001b7308 */ /* 0x000e220000000800 */
[----:B---3--:R-:W-:-:S07]  /*21310*/  FADD R17, R28, R17 ;  /* 0x000000111c117221 */ /* 0x008fce0000000000 */
[----:B------:R-:W3:Y:S01]  /*21320*/  MUFU.EX2 R12, R12 ;  /* 0x0000000c000c7308 */ /* 0x000ee20000000800 */
[----:B--2---:R-:W-:-:S07]  /*21330*/  FADD R17, R11, R17 ;  /* 0x000000110b117221 */ /* 0x004fce0000000000 */
[----:B------:R-:W2:Y:S08]  /*21340*/  MUFU.EX2 R13, R13 ;  /* 0x0000000d000d7308 */ /* 0x000eb00000000800 */
[----:B------:R-:W4:Y:S08]  /*21350*/  MUFU.EX2 R25, R25 ;  /* 0x0000001900197308 */ /* 0x000f300000000800 */
[----:B------:R0:W-:Y:S08]  /*21360*/  MUFU.EX2 R15, R18 ;  /* 0x00000012000f7308 */ /* 0x0001f00000000800 */
[----:B------:R-:W5:Y:S01]  /*21370*/  MUFU.EX2 R14, R14 ;  /* 0x0000000e000e7308 */ /* 0x000f620000000800 */
[----:B0-----:R-:W-:Y:S01]  /*21380*/  FADD R18, R27, R17 ;  /* 0x000000111b127221 */ /* 0x001fe20000000000 */
[----:B------:R-:W-:Y:S01]  /*21390*/  FMUL R17, R21, 1.4426950216293334961 ;  /* 0x3fb8aa3b15117820 */ /* 0x000fe20000400000 */
[----:B------:R-:W-:-:S02]  /*213a0*/  FMUL R21, R42, 1.4426950216293334961 ;  /* 0x3fb8aa3b2a157820 */ /* 0x000fc40000400000 */
[----:B---3--:R-:W-:-:S03]  /*213b0*/  FADD R18, R12, R18 ;  /* 0x000000120c127221 */ /* 0x008fc60000000000 */
[----:B------:R-:W0:Y:S01]  /*213c0*/  MUFU.EX2 R24, R24 ;  /* 0x0000001800187308 */ /* 0x000e220000000800 */
[----:B------:R-:W-:-:S04]  /*213d0*/  FADD R18, R26, R18 ;  /* 0x000000121a127221 */ /* 0x000fc80000000000 */
[----:B--2---:R-:W-:-:S03]  /*213e0*/  FADD R18, R13, R18 ;  /* 0x000000120d127221 */ /* 0x004fc60000000000 */
[----:B------:R-:W2:Y:S08]  /*213f0*/  MUFU.EX2 R23, R22 ;  /* 0x0000001600177308 */ /* 0x000eb00000000800 */
[----:B------:R4:W-:Y:S08]  /*21400*/  MUFU.EX2 R22, R19 ;  /* 0x0000001300167308 */ /* 0x0009f00000000800 */
[----:B------:R-:W3:Y:S01]  /*21410*/  MUFU.EX2 R16, R16 ;  /* 0x0000001000107308 */ /* 0x000ee20000000800 */
[----:B----4-:R-:W-:Y:S01]  /*21420*/  FADD R19, R25, R18 ;  /* 0x0000001219137221 */ /* 0x010fe20000000000 */
[----:B------:R-:W-:Y:S01]  /*21430*/  FMUL R18, R20, 1.4426950216293334961 ;  /* 0x3fb8aa3b14127820 */ /* 0x000fe20000400000 */
[----:B------:R-:W-:-:S02]  /*21440*/  FMUL R20, R36, 1.4426950216293334961 ;  /* 0x3fb8aa3b24147820 */ /* 0x000fc40000400000 */
[----:B-----5:R-:W-:-:S03]  /*21450*/  FADD R19, R14, R19 ;  /* 0x000000130e137221 */ /* 0x020fc60000000000 */
[----:B------:R-:W4:Y:S01]  /*21460*/  MUFU.EX2 R17, R17 ;  /* 0x0000001100117308 */ /* 0x000f220000000800 */
[----:B0-----:R-:W-:-:S04]  /*21470*/  FADD R19, R24, R19 ;  /* 0x0000001318137221 */ /* 0x001fc80000000000 */
[----:B------:R-:W-:-:S03]  /*21480*/  FADD R19, R15, R19 ;  /* 0x000000130f137221 */ /* 0x000fc60000000000 */
[----:B------:R-:W0:Y:S01]  /*21490*/  MUFU.EX2 R21, R21 ;  /* 0x0000001500157308 */ /* 0x000e220000000800 */
[----:B--2---:R-:W-:Y:S01]  /*214a0*/  FADD R36, R23, R19 ;  /* 0x0000001317247221 */ /* 0x004fe20000000000 */
[----:B------:R-:W-:-:S03]  /*214b0*/  FMUL R19, R35, 1.4426950216293334961 ;  /* 0x3fb8aa3b23137820 */ /* 0x000fc60000400000 */
[----:B---3--:R-:W-:-:S03]  /*214c0*/  FADD R35, R16, R36 ;  /* 0x0000002410237221 */ /* 0x008fc60000000000 */
[----:B------:R-:W2:Y:S01]  /*214d0*/  MUFU.EX2 R18, R18 ;  /* 0x0000001200127308 */ /* 0x000ea20000000800 */
[----:B------:R-:W-:-:S04]  /*214e0*/  FADD R35, R22, R35 ;  /* 0x0000002316237221 */ /* 0x000fc80000000000 */
[----:B----4-:R-:W-:-:S03]  /*214f0*/  FADD R35, R17, R35 ;  /* 0x0000002311237221 */ /* 0x010fc60000000000 */
[----:B------:R-:W3:Y:S01]  /*21500*/  MUFU.EX2 R20, R20 ;  /* 0x0000001400147308 */ /* 0x000ee20000000800 */
[----:B0-----:R-:W-:-:S07]  /*21510*/  FADD R35, R21, R35 ;  /* 0x0000002315237221 */ /* 0x001fce0000000000 */
[----:B------:R-:W0:Y:S01]  /*21520*/  MUFU.EX2 R19, R19 ;  /* 0x0000001300137308 */ /* 0x000e220000000800 */
[----:B--2---:R-:W-:-:S07]  /*21530*/  FADD R35, R18, R35 ;  /* 0x0000002312237221 */ /* 0x004fce0000000000 */
[----:B------:R-:W2:Y:S01]  /*21540*/  MUFU.EX2 R0, R0 ;  /* 0x0000000000007308 */ /* 0x000ea20000000800 */
[----:B---3--:R-:W-:-:S04]  /*21550*/  FADD R35, R20, R35 ;  /* 0x0000002314237221 */ /* 0x008fc80000000000 */
[----:B0-----:R-:W-:-:S04]  /*21560*/  FADD R35, R19, R35 ;  /* 0x0000002313237221 */ /* 0x001fc80000000000 */
[----:B--2---:R-:W-:-:S05]  /*21570*/  FADD R247, R0, R35 ;  /* 0x0000002300f77221 */ /* 0x004fca0000000000 */
[----:B------:R-:W0:Y:S04]  /*21580*/  SHFL.BFLY PT, R35, R247, 0x10, 0x1f ;  /* 0x0e001f00f7237f89 */ /* 0x000e2800000e0000 */
[----:B0-----:R0:W-:Y:S01]  /*21590*/  STL [R1+0x11c], R35 ;  /* 0x00011c2301007387 */ /* 0x0011e20000100800 */
[----:B-1----:R-:W-:Y:S05]  /*215a0*/  @!P1 BRA `(.L_x_16) ;  /* 0x000000f400989947 */ /* 0x002fea0003800000 */
.L_x_25:
[----:B------:R-:W2:Y:S04]  /*215b0*/  LDL.64 R36, [R1+0x9f0] ;  /* 0x0009f00001247983 */ /* 0x000ea80000100a00 */
[----:B------:R-:W3:Y:S04]  /*215c0*/  LDL.64 R54, [R1+0x9d0] ;  /* 0x0009d00001367983 */ /* 0x000ee80000100a00 */
        /* <DEDUP_REMOVED lines=9> */
[----:B------:R-:W-:Y:S04]  /*21660*/  STL [R1+0x1198], R249 ;  /* 0x001198f901007387 */ /* 0x000fe80000100800 */
        /* <DEDUP_REMOVED lines=10> */
[----:B------:R1:W-:Y:S04]  /*21710*/  STL [R1+0x116c], R198 ;  /* 0x00116cc601007387 */ /* 0x0003e80000100800 */
[----:B------:R-:W-:Y:S04]  /*21720*/  STL [R1+0x1168], R197 ;  /* 0x001168c501007387 */ /* 0x000fe80000100800 */
[----:B------:R0:W-:Y:S04]  /*21730*/  STL [R1+0x1164], R3 ;  /* 0x0011640301007387 */ /* 0x0001e80000100800 */
        /* <DEDUP_REMOVED lines=17> */
[----:B-1----:R-:W4:Y:S04]  /*21850*/  LDL.64 R198, [R1+0x960] ;  /* 0x0009600001c67983 */ /* 0x002f280000100a00 */
        /* <DEDUP_REMOVED lines=8> */
[----:B--2---:R-:W-:-:S03]  /*218e0*/  IMAD.WIDE R234, R2, 0x2, R36 ;  /* 0x0000000202ea7825 */ /* 0x004fc600078e0224 */
[----:B------:R-:W2:Y:S01]  /*218f0*/  LDL.64 R36, [R1+0x790] ;  /* 0x0007900001247983 */ /* 0x000ea20000100a00 */
[----:B---3--:R-:W-:-:S03]  /*21900*/  IMAD.WIDE R230, R2, 0x2, R54 ;  /* 0x0000000202e67825 */ /* 0x008fc600078e0236 */
[----:B------:R-:W3:Y:S01]  /*21910*/  LDL.64 R54, [R1+0x770] ;  /* 0x0007700001367983 */ /* 0x000ee20000100a00 */
[----:B----4-:R-:W-:-:S03]  /*21920*/  IMAD.WIDE R226, R2, 0x2, R52 ;  /* 0x0000000202e27825 */ /* 0x010fc600078e0234 */
[----:B------:R-:W4:Y:S01]  /*21930*/  LDL.64 R52, [R1+0x750] ;  /* 0x0007500001347983 */ /* 0x000f220000100a00 */
[----:B------:R-:W-:-:S03]  /*21940*/  IMAD.WIDE R214, R2, 0x2, R46 ;  /* 0x0000000202d67825 */ /* 0x000fc600078e022e */
        /* <DEDUP_REMOVED lines=14> */
[----:B------:R-:W4:Y:S04]  /*21a30*/  LDL.64 R56, [R1+0x690] ;  /* 0x0006900001387983 */ /* 0x000f280000100a00 */
[----:B------:R-:W4:Y:S04]  /*21a40*/  LDG.E.U16 R190, desc[UR10][R190.64] ;  /* 0x0000000abebe7981 */ /* 0x000f28000c1e1500 */
        /* <DEDUP_REMOVED lines=9> */
[----:B------:R-:W4:Y:S01]  /*21ae0*/  LDG.E.U16 R238, desc[UR10][R238.64] ;  /* 0x0000000aeeee7981 */ /* 0x000f22000c1e1500 */
        /* <DEDUP_REMOVED lines=33> */
[----:B--2---:R-:W-:-:S04]  /*21d00*/  IMAD.WIDE R36, R2, 0x2, R36 ;  /* 0x0000000202247825 */ /* 0x004fc800078e0224 */
[C---:B---3--:R-:W-:Y:S01]  /*21d10*/  IMAD.WIDE R134, R2.reuse, 0x2, R54 ;  /* 0x0000000202867825 */ /* 0x048fe200078e0236 */
[----:B------:R1:W2:Y:S03]  /*21d20*/  LDG.E.U16 R137, desc[UR10][R36.64] ;  /* 0x0000000a24897981 */ /* 0x0002a6000c1e1500 */
[C---:B----4-:R-:W-:Y:S01]  /*21d30*/  IMAD.WIDE R122, R2.reuse, 0x2, R52 ;  /* 0x00000002027a7825 */ /* 0x050fe200078e0234 */
[----:B------:R-:W3:Y:S04]  /*21d40*/  LDL.64 R54, [R1+0x4b0] ;  /* 0x0004b00001367983 */ /* 0x000ee80000100a00 */
[----:B------:R-:W4:Y:S01]  /*21d50*/  LDL.64 R52, [R1+0x490] ;  /* 0x0004900001347983 */ /* 0x000f220000100a00 */
[----:B-1----:R-:W-:-:S03]  /*21d60*/  IMAD.WIDE R36, R2, 0x2, R46 ;  /* 0x0000000202247825 */ /* 0x002fc600078e022e */
[----:B------:R-:W2:Y:S01]  /*21d70*/  LDL.64 R46, [R1+0x410] ;  /* 0x00041000012e7983 */ /* 0x000ea20000100a00 */
[----:B------:R-:W-:-:S03]  /*21d80*/  IMAD.WIDE R40, R2, 0x2, R40 ;  /* 0x0000000202287825 */ /* 0x000fc600078e0228 */
[----:B------:R-:W2:Y:S01]  /*21d90*/  LDG.E.U16 R109, desc[UR10][R36.64] ;  /* 0x0000000a246d7981 */ /* 0x000ea2000c1e1500 */
[----:B------:R-:W-:-:S03]  /*21da0*/  IMAD.WIDE R38, R2, 0x2, R38 ;  /* 0x0000000202267825 */ /* 0x000fc600078e0226 */
[----:B------:R1:W2:Y:S04]  /*21db0*/  LDG.E.U16 R143, desc[UR10][R40.64] ;  /* 0x0000000a288f7981 */ /* 0x0002a8000c1e1500 */
[----:B------:R0:W2:Y:S01]  /*21dc0*/  LDG.E.U16 R141, desc[UR10][R38.64] ;  /* 0x0000000a268d7981 */ /* 0x0000a2000c1e1500 */
[----:B------:R-:W-:-:S03]  /*21dd0*/  IMAD.WIDE R44, R2, 0x2, R44 ;  /* 0x00000002022c7825 */ /* 0x000fc600078e022c */
[----:B------:R-:W2:Y:S01]  /*21de0*/  LDG.E.U16 R122, desc[UR10][R122.64] ;  /* 0x0000000a7a7a7981 */ /* 0x000ea2000c1e1500 */
[----:B-1----:R-:W-:-:S03]  /*21df0*/  IMAD.WIDE R40, R2, 0x2, R50 ;  /* 0x0000000202287825 */ /* 0x002fc600078e0232 */
[----:B------:R-:W2:Y:S01]  /*21e00*/  LDG.E.U16 R108, desc[UR10][R44.64] ;  /* 0x0000000a2c6c7981 */ /* 0x000ea2000c1e1500 */
[----:B0-----:R-:W-:-:S03]  /*21e10*/  IMAD.WIDE R38, R2, 0x2, R48 ;  /* 0x0000000202267825 */ /* 0x001fc600078e0230 */
[----:B------:R0:W2:Y:S01]  /*21e20*/  LDG.E.U16 R111, desc[UR10][R40.64] ;  /* 0x0000000a286f7981 */ /* 0x0000a2000c1e1500 */
[----:B------:R-:W-:-:S03]  /*21e30*/  IMAD.WIDE R42, R2, 0x2, R42 ;  /* 0x00000002022a7825 */ /* 0x000fc600078e022a */
[----:B------:R-:W2:Y:S04]  /*21e40*/  LDL.64 R48, [R1+0x3f0] ;  /* 0x0003f00001307983 */ /* 0x000ea80000100a00 */
[----:B------:R-:W2:Y:S01]  /*21e50*/  LDL.64 R50, [R1+0x450] ;  /* 0x0004500001327983 */ /* 0x000ea20000100a00 */
[----:B0-----:R-:W-:-:S03]  /*21e60*/  IMAD.WIDE R40, R2, 0x2, R64 ;  /* 0x0000000202287825 */ /* 0x001fc600078e0240 */
[----:B------:R-:W2:Y:S04]  /*21e70*/  LDL.64 R64, [R1+0x3d0] ;  /* 0x0003d00001407983 */ /* 0x000ea80000100a00 */
[----:B------:R3:W2:Y:S04]  /*21e80*/  LDG.E.U16 R107, desc[UR10][R42.64] ;  /* 0x0000000a2a6b7981 */ /* 0x0006a8000c1e1500 */
[----:B------:R4:W2:Y:S01]  /*21e90*/  LDG.E.U16 R106, desc[UR10][R40.64] ;  /* 0x0000000a286a7981 */ /* 0x0008a2000c1e1500 */
[----:B------:R-:W-:-:S03]  /*21ea0*/  IMAD.WIDE R36, R2, 0x2, R58 ;  /* 0x0000000202247825 */ /* 0x000fc600078e023a */
[----:B------:R-:W2:Y:S04]  /*21eb0*/  LDL.64 R58, [R1+0x390] ;  /* 0x00039000013a7983 */ /* 0x000ea80000100a00 */
[----:B------:R0:W2:Y:S01]  /*21ec0*/  LDG.E.U16 R110, desc[UR10][R38.64] ;  /* 0x0000000a266e7981 */ /* 0x0000a2000c1e1500 */
[----:B------:R-:W-:-:S03]  /*21ed0*/  IMAD.WIDE R44, R2, 0x2, R56 ;  /* 0x00000002022c7825 */ /* 0x000fc600078e0238 */
[----:B------:R-:W2:Y:S04]  /*21ee0*/  LDL.64 R56, [R1+0x370] ;  /* 0x0003700001387983 */ /* 0x000ea80000100a00 */
[----:B------:R-:W2:Y:S04]  /*21ef0*/  LDG.E.U16 R104, desc[UR10][R36.64] ;  /* 0x0000000a24687981 */ /* 0x000ea8000c1e1500 */
[----:B------:R-:W2:Y:S01]  /*21f00*/  LDG.E.U16 R134, desc[UR10][R134.64] ;  /* 0x0000000a86867981 */ /* 0x000ea2000c1e1500 */
[----:B---3--:R-:W-:-:S03]  /*21f10*/  IMAD.WIDE R42, R2, 0x2, R54 ;  /* 0x00000002022a7825 */ /* 0x008fc600078e0236 */
[----:B------:R-:W3:Y:S01]  /*21f20*/  LDG.E.U16 R103, desc[UR10][R44.64] ;  /* 0x0000000a2c677981 */ /* 0x000ee2000c1e1500 */
[----:B----4-:R-:W-:-:S03]  /*21f30*/  IMAD.WIDE R40, R2, 0x2, R52 ;  /* 0x0000000202287825 */ /* 0x010fc600078e0234 */
[----:B------:R-:W4:Y:S04]  /*21f40*/  LDL.64 R54, [R1+0x350] ;  /* 0x0003500001367983 */ /* 0x000f280000100a00 */
[----:B------:R-:W3:Y:S04]  /*21f50*/  LDL.64 R52, [R1+0x330] ;  /* 0x0003300001347983 */ /* 0x000ee80000100a00 */
[----:B------:R2:W3:Y:S01]  /*21f60*/  LDG.E.U16 R102, desc[UR10][R42.64] ;  /* 0x0000000a2a667981 */ /* 0x0004e2000c1e1500 */
[----:B0-----:R-:W-:-:S03]  /*21f70*/  IMAD.WIDE R38, R2, 0x2, R62 ;  /* 0x0000000202267825 */ /* 0x001fc600078e023e */
[----:B------:R-:W3:Y:S04]  /*21f80*/  LDL.64 R62, [R1+0x3b0] ;  /* 0x0003b000013e7983 */ /* 0x000ee80000100a00 */
[----:B------:R0:W3:Y:S01]  /*21f90*/  LDG.E.U16 R105, desc[UR10][R38.64] ;  /* 0x0000000a26697981 */ /* 0x0000e2000c1e1500 */
[----:B--2---:R-:W-:-:S03]  /*21fa0*/  IMAD.WIDE R42, R2, 0x2, R46 ;  /* 0x00000002022a7825 */ /* 0x004fc600078e022e */
[----:B------:R-:W2:Y:S04]  /*21fb0*/  LDL.64 R46, [R1+0x2a8] ;  /* 0x0002a800012e7983 */ /* 0x000ea80000100a00 */
[----:B------:R1:W2:Y:S01]  /*21fc0*/  LDG.E.U16 R101, desc[UR10][R40.64] ;  /* 0x0000000a28657981 */ /* 0x0002a2000c1e1500 */
[----:B0-----:R-:W-:-:S03]  /*21fd0*/  IMAD.WIDE R38, R2, 0x2, R60 ;  /* 0x0000000202267825 */ /* 0x001fc600078e023c */
[----:B------:R-:W2:Y:S04]  /*21fe0*/  LDL.64 R60, [R1+0x2e8] ;  /* 0x0002e800013c7983 */ /* 0x000ea80000100a00 */
[----:B------:R0:W2:Y:S01]  /*21ff0*/  LDG.E.U16 R100, desc[UR10][R38.64] ;  /* 0x0000000a26647981 */ /* 0x0000a2000c1e1500 */
[----:B-1----:R-:W-:-:S03]  /*22000*/  IMAD.WIDE R40, R2, 0x2, R48 ;  /* 0x0000000202287825 */ /* 0x002fc600078e0230 */
[----:B------:R-:W2:Y:S01]  /*22010*/  LDL.64 R48, [R1+0x288] ;  /* 0x0002880001307983 */ /* 0x000ea20000100a00 */
[----:B------:R-:W-:-:S03]  /*22020*/  IMAD.WIDE R36, R2, 0x2, R50 ;  /* 0x0000000202247825 */ /* 0x000fc600078e0232 */
[----:B------:R-:W2:Y:S01]  /*22030*/  LDL.64 R50, [R1+0x2c8] ;  /* 0x0002c80001327983 */ /* 0x000ea20000100a00 */
[----:B0-----:R-:W-:-:S03]  /*22040*/  IMAD.WIDE R38, R2, 0x2, R64 ;  /* 0x0000000202267825 */ /* 0x001fc600078e0240 */
[----:B------:R-:W2:Y:S01]  /*22050*/  LDL.64 R64, [R1+0x268] ;  /* 0x0002680001407983 */ /* 0x000ea20000100a00 */
[----:B------:R-:W-:-:S03]  /*22060*/  IMAD.WIDE R44, R2, 0x2, R68 ;  /* 0x00000002022c7825 */ /* 0x000fc600078e0244 */
[----:B------:R-:W2:Y:S04]  /*22070*/  LDG.E.U16 R96, desc[UR10][R40.64] ;  /* 0x0000000a28607981 */ /* 0x000ea8000c1e1500 */
[----:B------:R-:W2:Y:S04]  /*22080*/  LDG.E.U16 R95, desc[UR10][R38.64] ;  /* 0x0000000a265f7981 */ /* 0x000ea8000c1e1500 */
[----:B------:R0:W2:Y:S04]  /*22090*/  LDG.E.U16 R98, desc[UR10][R44.64] ;  /* 0x0000000a2c627981 */ /* 0x0000a8000c1e1500 */
[----:B------:R1:W2:Y:S04]  /*220a0*/  LDG.E.U16 R99, desc[UR10][R36.64] ;  /* 0x0000000a24637981 */ /* 0x0002a8000c1e1500 */
[----:B------:R1:W2:Y:S01]  /*220b0*/  LDG.E.U16 R97, desc[UR10][R42.64] ;  /* 0x0000000a2a617981 */ /* 0x0002a2000c1e1500 */
[----:B0-----:R-:W-:-:S03]  /*220c0*/  IMAD.WIDE R44, R2, 0x2, R58 ;  /* 0x00000002022c7825 */ /* 0x001fc600078e023a */
[----:B------:R-:W2:Y:S04]  /*220d0*/  LDL.64 R58, [R1+0x228] ;  /* 0x00022800013a7983 */ /* 0x000ea80000100a00 */
[----:B------:R-:W2:Y:S04]  /*220e0*/  LDG.E.U16 R93, desc[UR10][R44.64] ;  /* 0x0000000a2c5d7981 */ /* 0x000ea8000c1e1500 */
[----:B------:R-:W2:Y:S01]  /*220f0*/  LDL.64 R68, [R1+0xa08] ;  /* 0x000a080001447983 */ /* 0x000ea20000100a00 */
[----:B----4-:R-:W-:-:S03]  /*22100*/  IMAD.WIDE R40, R2, 0x2, R54 ;  /* 0x0000000202287825 */ /* 0x010fc600078e0236 */
[----:B------:R-:W4:Y:S01]  /*22110*/  LDL.64 R54, [R1+0x1e8] ;  /* 0x0001e80001367983 */ /* 0x000f220000100a00 */
[----:B---3--:R-:W-:-:S03]  /*22120*/  IMAD.WIDE R38, R2, 0x2, R52 ;  /* 0x0000000202267825 */ /* 0x008fc600078e0234 */
[----:B------:R-:W3:Y:S04]  /*22130*/  LDL.64 R52, [R1+0x1c8] ;  /* 0x0001c80001347983 */ /* 0x000ee80000100a00 */
[----:B------:R2:W4:Y:S01]  /*22140*/  LDG.E.U16 R91, desc[UR10][R40.64] ;  /* 0x0000000a285b7981 */ /* 0x000522000c1e1500 */
[----:B-1----:R-:W-:-:S03]  /*22150*/  IMAD.WIDE R36, R2, 0x2, R62 ;  /* 0x0000000202247825 */ /* 0x002fc600078e023e */
[----:B------:R-:W4:Y:S01]  /*22160*/  LDG.E.U16 R90, desc[UR10][R38.64] ;  /* 0x0000000a265a7981 */ /* 0x000f22000c1e1500 */
[----:B------:R-:W-:-:S03]  /*22170*/  IMAD.WIDE R42, R2, 0x2, R56 ;  /* 0x00000002022a7825 */ /* 0x000fc600078e0238 */
[----:B------:R0:W4:Y:S01]  /*22180*/  LDG.E.U16 R94, desc[UR10][R36.64] ;  /* 0x0000000a245e7981 */ /* 0x000122000c1e1500 */
[----:B--2---:R-:W-:-:S03]  /*22190*/  IMAD.WIDE R40, R2, 0x2, R46 ;  /* 0x0000000202287825 */ /* 0x004fc600078e022e */
[----:B------:R-:W2:Y:S04]  /*221a0*/  LDL.64 R46, [R1+0x148] ;  /* 0x00014800012e7983 */ /* 0x000ea80000100a00 */
[----:B------:R-:W4:Y:S01]  /*221b0*/  LDL.64 R56, [R1+0x208] ;  /* 0x0002080001387983 */ /* 0x000f220000100a00 */
[----:B0-----:R-:W-:-:S03]  /*221c0*/  IMAD.WIDE R36, R2, 0x2, R66 ;  /* 0x0000000202247825 */ /* 0x001fc600078e0242 */
[----:B------:R0:W4:Y:S04]  /*221d0*/  LDG.E.U16 R92, desc[UR10][R42.64] ;  /* 0x0000000a2a5c7981 */ /* 0x000128000c1e1500 */
[----:B------:R1:W4:Y:S01]  /*221e0*/  LDG.E.U16 R89, desc[UR10][R36.64] ;  /* 0x0000000a24597981 */ /* 0x000322000c1e1500 */
[----:B------:R-:W-:-:S03]  /*221f0*/  IMAD.WIDE R44, R2, 0x2, R60 ;  /* 0x00000002022c7825 */ /* 0x000fc600078e023c */
[----:B------:R-:W4:Y:S01]  /*22200*/  LDL.64 R60, [R1+0x188] ;  /* 0x00018800013c7983 */ /* 0x000f220000100a00 */
[----:B0-----:R-:W-:-:S03]  /*22210*/  IMAD.WIDE R42, R2, 0x2, R50 ;  /* 0x00000002022a7825 */ /* 0x001fc600078e0232 */
[----:B------:R-:W4:Y:S01]  /*22220*/  LDL.64 R50, [R1+0x168] ;  /* 0x0001680001327983 */ /* 0x000f220000100a00 */
[----:B-1----:R-:W-:-:S03]  /*22230*/  IMAD.WIDE R36, R2, 0x2, R64 ;  /* 0x0000000202247825 */ /* 0x002fc600078e0240 */
[----:B------:R0:W4:Y:S01]  /*22240*/  LDG.E.U16 R87, desc[UR10][R42.64] ;  /* 0x0000000a2a577981 */ /* 0x000122000c1e1500 */
[----:B------:R-:W-:-:S03]  /*22250*/  IMAD.WIDE R38, R2, 0x2, R48 ;  /* 0x0000000202267825 */ /* 0x000fc600078e0230 */
[----:B------:R3:W4:Y:S04]  /*22260*/  LDG.E.U16 R84, desc[UR10][R36.64] ;  /* 0x0000000a24547981 */ /* 0x000728000c1e1500 */
[----:B------:R-:W4:Y:S04]  /*22270*/  LDL.64 R48, [R1+0xa28] ;  /* 0x000a280001307983 */ /* 0x000f280000100a00 */
[----:B------:R-:W4:Y:S04]  /*22280*/  LDL.64 R62, [R1+0x248] ;  /* 0x00024800013e7983 */ /* 0x000f280000100a00 */
[----:B------:R-:W4:Y:S04]  /*22290*/  LDG.E.U16 R85, desc[UR10][R38.64] ;  /* 0x0000000a26557981 */ /* 0x000f28000c1e1500 */
[----:B------:R-:W4:Y:S01]  /*222a0*/  LDG.E.U16 R86, desc[UR10][R40.64] ;  /* 0x0000000a28567981 */ /* 0x000f22000c1e1500 */
[----:B0-----:R-:W-:-:S03]  /*222b0*/  IMAD.WIDE R42, R2, 0x2, R58 ;  /* 0x00000002022a7825 */ /* 0x001fc600078e023a */
[----:B------:R-:W4:Y:S04]  /*222c0*/  LDL.64 R58, [R1+0x988] ;  /* 0x00098800013a7983 */ /* 0x000f280000100a00 */
[----:B------:R-:W4:Y:S04]  /*222d0*/  LDG.E.U16 R88, desc[UR10][R44.64] ;  /* 0x0000000a2c587981 */ /* 0x000f28000c1e1500 */
[----:B------:R-:W4:Y:S04]  /*222e0*/  LDG.E.U16 R82, desc[UR10][R42.64] ;  /* 0x0000000a2a527981 */ /* 0x000f28000c1e1500 */
[----:B------:R-:W4:Y:S04]  /*222f0*/  LDL.64 R66, [R1+0x9e8] ;  /* 0x0009e80001427983 */ /* 0x000f280000100a00 */
[----:B------:R-:W4:Y:S01]  /*22300*/  LDL.64 R64, [R1+0x9c8] ;  /* 0x0009c80001407983 */ /* 0x000f220000100a00 */
[----:B---3--:R-:W-:-:S03]  /*22310*/  IMAD.WIDE R36, R2, 0x2, R52 ;  /* 0x0000000202247825 */ /* 0x008fc600078e0234 */
[----:B------:R-:W3:Y:S04]  /*22320*/  LDL.64 R52, [R1+0x928] ;  /* 0x0009280001347983 */ /* 0x000ee80000100a00 */
[----:B------:R2:W3:Y:S02]  /*22330*/  LDG.E.U16 R79, desc[UR10][R36.64] ;  /* 0x0000000a244f7981 */ /* 0x0004e4000c1e1500 */
[C---:B--2---:R-:W-:Y:S02]  /*22340*/  IMAD.WIDE R36, R2.reuse, 0x2, R46 ;  /* 0x0000000202247825 */ /* 0x044fe400078e022e */
[----:B------:R-:W2:Y:S02]  /*22350*/  LDL.64 R46, [R1+0x8e8] ;  /* 0x0008e800012e7983 */ /* 0x000ea40000100a00 */
[----:B----4-:R-:W-:-:S02]  /*22360*/  IMAD.WIDE R38, R2, 0x2, R54 ;  /* 0x0000000202267825 */ /* 0x010fc400078e0236 */
[----:B------:R-:W4:Y:S02]  /*22370*/  LDL.64 R54, [R1+0x948] ;  /* 0x0009480001367983 */ /* 0x000f240000100a00 */
[C---:B------:R-:W-:Y:S02]  /*22380*/  IMAD.WIDE R40, R2.reuse, 0x2, R56 ;  /* 0x0000000202287825 */ /* 0x040fe400078e0238 */
[----:B------:R-:W3:Y:S04]  /*22390*/  LDL.64 R56, [R1+0x968] ;  /* 0x0009680001387983 */ /* 0x000ee80000100a00 */
[----:B------:R0:W3:Y:S04]  /*223a0*/  LDG.E.U16 R80, desc[UR10][R38.64] ;  /* 0x0000000a26507981 */ /* 0x0000e8000c1e1500 */
[----:B------:R1:W3:Y:S04]  /*223b0*/  LDG.E.U16 R81, desc[UR10][R40.64] ;  /* 0x0000000a28517981 */ /* 0x0002e8000c1e1500 */
[----:B------:R-:W3:Y:S01]  /*223c0*/  LDG.E.U16 R75, desc[UR10][R36.64] ;  /* 0x0000000a244b7981 */ /* 0x000ee2000c1e1500 */
[----:B0-----:R-:W-:-:S03]  /*223d0*/  IMAD.WIDE R38, R2, 0x2, R50 ;  /* 0x0000000202267825 */ /* 0x001fc600078e0232 */
[----:B------:R-:W3:Y:S01]  /*223e0*/  LDL.64 R50, [R1+0x908] ;  /* 0x0009080001327983 */ /* 0x000ee20000100a00 */
[----:B-1----:R-:W-:-:S03]  /*223f0*/  IMAD.WIDE R40, R2, 0x2, R60 ;  /* 0x0000000202287825 */ /* 0x002fc600078e023c */
[----:B------:R-:W3:Y:S01]  /*22400*/  LDG.E.U16 R76, desc[UR10][R38.64] ;  /* 0x0000000a264c7981 */ /* 0x000ee2000c1e1500 */
[----:B------:R-:W-:-:S03]  /*22410*/  IMAD.WIDE R240, R2, 0x2, R48 ;  /* 0x0000000202f07825 */ /* 0x000fc600078e0230 */
[----:B------:R-:W3:Y:S04]  /*22420*/  LDL.64 R60, [R1+0x8c8] ;  /* 0x0008c800013c7983 */ /* 0x000ee80000100a00 */
[----:B------:R-:W3:Y:S04]  /*22430*/  LDL.64 R48, [R1+0x888] ;  /* 0x0008880001307983 */ /* 0x000ee80000100a00 */
[----:B------:R-:W3:Y:S01]  /*22440*/  LDL.64 R38, [R1+0x788] ;  /* 0x0007880001267983 */ /* 0x000ee20000100a00 */
[----:B------:R-:W-:-:S03]  /*22450*/  IMAD.WIDE R220, R2, 0x2, R58 ;  /* 0x0000000202dc7825 */ /* 0x000fc600078e023a */
[----:B------:R-:W3:Y:S04]  /*22460*/  LDL.64 R36, [R1+0x768] ;  /* 0x0007680001247983 */ /* 0x000ee80000100a00 */
[----:B------:R-:W3:Y:S01]  /*22470*/  LDL.64 R58, [R1+0x728] ;  /* 0x00072800013a7983 */ /* 0x000ee20000100a00 */
[----:B------:R-:W-:-:S03]  /*22480*/  IMAD.WIDE R44, R2, 0x2, R62 ;  /* 0x00000002022c7825 */ /* 0x000fc600078e023e */
[----:B------:R0:W3:Y:S04]  /*22490*/  LDG.E.U16 R77, desc[UR10][R40.64] ;  /* 0x0000000a284d7981 */ /* 0x0000e8000c1e1500 */
[----:B------:R-:W3:Y:S01]  /*224a0*/  LDG.E.U16 R83, desc[UR10][R44.64] ;  /* 0x0000000a2c537981 */ /* 0x000ee2000c1e1500 */
[----:B------:R-:W-:-:S03]  /*224b0*/  IMAD.WIDE R42, R2, 0x2, R70 ;  /* 0x00000002022a7825 */ /* 0x000fc600078e0246 */
[----:B------:R-:W3:Y:S04]  /*224c0*/  LDL.64 R62, [R1+0x9a8] ;  /* 0x0009a800013e7983 */ /* 0x000ee80000100a00 */
[----:B------:R1:W3:Y:S04]  /*224d0*/  LDG.E.U16 R78, desc[UR10][R42.64] ;  /* 0x0000000a2a4e7981 */ /* 0x0002e8000c1e1500 */
[----:B------:R-:W3:Y:S04]  /*224e0*/  LDL.64 R44, [R1+0x748] ;  /* 0x00074800012c7983 */ /* 0x000ee80000100a00 */
[----:B------:R-:W0:Y:S04]  /*224f0*/  LDL.64 R40, [R1+0x648] ;  /* 0x0006480001287983 */ /* 0x000e280000100a00 */
[----:B------:R-:W1:Y:S01]  /*22500*/  LDL.64 R42, [R1+0x668] ;  /* 0x00066800012a7983 */ /* 0x000e620000100a00 */
[----:B------:R-:W-:-:S03]  /*22510*/  IMAD.WIDE R232, R2, 0x2, R66 ;  /* 0x0000000202e87825 */ /* 0x000fc600078e0242 */
[----:B------:R-:W3:Y:S01]  /*22520*/  LDL.64 R66, [R1+0x568] ;  /* 0x0005680001427983 */ /* 0x000ee20000100a00 */
[----:B------:R-:W-:-:S03]  /*22530*/  IMAD.WIDE R228, R2, 0x2, R64 ;  /* 0x0000000202e47825 */ /* 0x000fc600078e0240 */
[----:B------:R-:W3:Y:S01]  /*22540*/  LDL.64 R64, [R1+0x548] ;  /* 0x0005480001407983 */ /* 0x000ee20000100a00 */
[----:B------:R-:W-:-:S03]  /*22550*/  IMAD.WIDE R236, R2, 0x2, R68 ;  /* 0x0000000202ec7825 */ /* 0x000fc600078e0244 */
[----:B------:R-:W3:Y:S04]  /*22560*/  LDG.E.U16 R220, desc[UR10][R220.64] ;  /* 0x0000000adcdc7981 */ /* 0x000ee8000c1e1500 */
[----:B------:R-:W3:Y:S04]  /*22570*/  LDG.E.U16 R228, desc[UR10][R228.64] ;  /* 0x0000000ae4e47981 */ /* 0x000ee8000c1e1500 */
[----:B------:R-:W3:Y:S04]  /*22580*/  LDG.E.U16 R232, desc[UR10][R232.64] ;  /* 0x0000000ae8e87981 */ /* 0x000ee8000c1e1500 */
[----:B------:R-:W3:Y:S04]  /*22590*/  LDG.E.U16 R240, desc[UR10][R240.64] ;  /* 0x0000000af0f07981 */ /* 0x000ee8000c1e1500 */
[----:B------:R-:W3:Y:S01]  /*225a0*/  LDG.E.U16 R236, desc[UR10][R236.64] ;  /* 0x0000000aecec7981 */ /* 0x000ee2000c1e1500 */
[----:B--2---:R-:W-:-:S03]  /*225b0*/  IMAD.WIDE R188, R2, 0x2, R46 ;  /* 0x0000000202bc7825 */ /* 0x004fc600078e022e */
[----:B------:R-:W2:Y:S01]  /*225c0*/  LDL.64 R46, [R1+0x688] ;  /* 0x00068800012e7983 */ /* 0x000ea20000100a00 */
[----:B----4-:R-:W-:-:S03]  /*225d0*/  IMAD.WIDE R212, R2, 0x2, R54 ;  /* 0x0000000202d47825 */ /* 0x010fc600078e0236 */
[----:B------:R-:W4:Y:S01]  /*225e0*/  LDL.64 R54, [R1+0x6e8] ;  /* 0x0006e80001367983 */ /* 0x000f220000100a00 */
[----:B---3--:R-:W-:-:S03]  /*225f0*/  IMAD.WIDE R216, R2, 0x2, R56 ;  /* 0x0000000202d87825 */ /* 0x008fc600078e0238 */
[----:B------:R-:W3:Y:S01]  /*22600*/  LDL.64 R56, [R1+0x708] ;  /* 0x0007080001387983 */ /* 0x000ee20000100a00 */
[----:B------:R-:W-:-:S03]  /*22610*/  IMAD.WIDE R208, R2, 0x2, R52 ;  /* 0x0000000202d07825 */ /* 0x000fc600078e0234 */
[----:B------:R-:W3:Y:S04]  /*22620*/  LDL.64 R52, [R1+0x6c8] ;  /* 0x0006c80001347983 */ /* 0x000ee80000100a00 */
[----:B------:R-:W3:Y:S04]  /*22630*/  LDG.E.U16 R188, desc[UR10][R188.64] ;  /* 0x0000000abcbc7981 */ /* 0x000ee8000c1e1500 */
[----:B------:R-:W3:Y:S01]  /*22640*/  LDG.E.U16 R208, desc[UR10][R208.64] ;  /* 0x0000000ad0d07981 */ /* 0x000ee2000c1e1500 */
[----:B------:R-:W-:-:S03]  /*22650*/  IMAD.WIDE R192, R2, 0x2, R50 ;  /* 0x0000000202c07825 */ /* 0x000fc600078e0232 */
[----:B------:R-:W3:Y:S04]  /*22660*/  LDL.64 R50, [R1+0x6a8] ;  /* 0x0006a80001327983 */ /* 0x000ee80000100a00 */
[----:B------:R-:W3:Y:S01]  /*22670*/  LDG.E.U16 R192, desc[UR10][R192.64] ;  /* 0x0000000ac0c07981 */ /* 0x000ee2000c1e1500 */
[----:B------:R-:W-:-:S03]  /*22680*/  IMAD.WIDE R184, R2, 0x2, R60 ;  /* 0x0000000202b87825 */ /* 0x000fc600078e023c */
[----:B------:R-:W3:Y:S01]  /*22690*/  LDL.64 R60, [R1+0x5c8] ;  /* 0x0005c800013c7983 */ /* 0x000ee20000100a00 */
[----:B------:R-:W-:-:S03]  /*226a0*/  IMAD.WIDE R180, R2, 0x2, R48 ;  /* 0x0000000202b47825 */ /* 0x000fc600078e0230 */
[----:B------:R-:W3:Y:S01]  /*226b0*/  LDL.64 R48, [R1+0x5a8] ;  /* 0x0005a80001307983 */ /* 0x000ee20000100a00 */
[----:B------:R-:W-:-:S03]  /*226c0*/  IMAD.WIDE R176, R2, 0x2, R38 ;  /* 0x0000000202b07825 */ /* 0x000fc600078e0226 */
[----:B------:R-:W3:Y:S04]  /*226d0*/  LDL.64 R38, [R1+0x628] ;  /* 0x0006280001267983 */ /* 0x000ee80000100a00 */
[----:B------:R-:W3:Y:S01]  /*226e0*/  LDG.E.U16 R176, desc[UR10][R176.64] ;  /* 0x0000000ab0b07981 */ /* 0x000ee2000c1e1500 */
[----:B------:R-:W-:-:S03]  /*226f0*/  IMAD.WIDE R172, R2, 0x2, R36 ;  /* 0x0000000202ac7825 */ /* 0x000fc600078e0224 */
        /* <DEDUP_REMOVED lines=10> */
[----:B0-----:R-:W-:-:S03]  /*227a0*/  IMAD.WIDE R40, R2, 0x2, R40 ;  /* 0x0000000202287825 */ /* 0x001fc600078e0228 */
[----:B------:R-:W3:Y:S01]  /*227b0*/  LDG.E.U16 R168, desc[UR10][R168.64] ;  /* 0x0000000aa8a87981 */ /* 0x000ee2000c1e1500 */
[----:B-1----:R-:W-:-:S03]  /*227c0*/  IMAD.WIDE R42, R2, 0x2, R42 ;  /* 0x00000002022a7825 */ /* 0x002fc600078e022a */
[----:B------:R-:W3:Y:S04]  /*227d0*/  LDG.E.U16 R140, desc[UR10][R40.64] ;  /* 0x0000000a288c7981 */ /* 0x000ee8000c1e1500 */
[----:B------:R0:W3:Y:S04]  /*227e0*/  LDG.E.U16 R142, desc[UR10][R42.64] ;  /* 0x0000000a2a8e7981 */ /* 0x0000e8000c1e1500 */
        /* <DEDUP_REMOVED lines=12> */
[----:B------:R-:W4:Y:S04]  /*228b0*/  LDG.E.U16 R144, desc[UR10][R144.64] ;  /* 0x0000000a90907981 */ /* 0x000f28000c1e1500 */
[----:B------:R-:W4:Y:S01]  /*228c0*/  LDG.E.U16 R152, desc[UR10][R152.64] ;  /* 0x0000000a98987981 */ /* 0x000f22000c1e1500 */
[----:B------:R-:W-:-:S03]  /*228d0*/  IMAD.WIDE R148, R2, 0x2, R50 ;  /* 0x0000000202947825 */ /* 0x000fc600078e0232 */
[----:B------:R-:W4:Y:S04]  /*228e0*/  LDL.64 R50, [R1+0x4a8] ;  /* 0x0004a80001327983 */ /* 0x000f280000100a00 */
[----:B------:R-:W4:Y:S01]  /*228f0*/  LDG.E.U16 R148, desc[UR10][R148.64] ;  /* 0x0000000a94947981 */ /* 0x000f22000c1e1500 */
[----:B0-----:R-:W-:-:S03]  /*22900*/  IMAD.WIDE R42, R2, 0x2, R60 ;  /* 0x00000002022a7825 */ /* 0x001fc600078e023c */
[----:B------:R-:W4:Y:S01]  /*22910*/  LDL.64 R60, [R1+0x448] ;  /* 0x00044800013c7983 */ /* 0x000f220000100a00 */
[----:B------:R-:W-:-:S03]  /*22920*/  IMAD.WIDE R40, R2, 0x2, R48 ;  /* 0x0000000202287825 */ /* 0x000fc600078e0230 */
[----:B------:R-:W4:Y:S01]  /*22930*/  LDL.64 R48, [R1+0x488] ;  /* 0x0004880001307983 */ /* 0x000f220000100a00 */
[----:B------:R-:W-:-:S03]  /*22940*/  IMAD.WIDE R38, R2, 0x2, R38 ;  /* 0x0000000202267825 */ /* 0x000fc600078e0226 */
[----:B------:R-:W4:Y:S04]  /*22950*/  LDG.E.U16 R71, desc[UR10][R40.64] ;  /* 0x0000000a28477981 */ /* 0x000f28000c1e1500 */
[----:B------:R0:W4:Y:S01]  /*22960*/  LDG.E.U16 R136, desc[UR10][R38.64] ;  /* 0x0000000a26887981 */ /* 0x000122000c1e1500 */
[----:B------:R-:W-:-:S03]  /*22970*/  IMAD.WIDE R36, R2, 0x2, R36 ;  /* 0x0000000202247825 */ /* 0x000fc600078e0224 */
[----:B------:R-:W4:Y:S04]  /*22980*/  LDG.E.U16 R72, desc[UR10][R42.64] ;  /* 0x0000000a2a487981 */ /* 0x000f28000c1e1500 */
[----:B------:R1:W4:Y:S01]  /*22990*/  LDG.E.U16 R74, desc[UR10][R36.64] ;  /* 0x0000000a244a7981 */ /* 0x000322000c1e1500 */
[----:B0-----:R-:W-:-:S03]  /*229a0*/  IMAD.WIDE R38, R2, 0x2, R58 ;  /* 0x0000000202267825 */ /* 0x001fc600078e023a */
[----:B------:R-:W4:Y:S04]  /*229b0*/  LDL.64 R58, [R1+0x428] ;  /* 0x00042800013a7983 */ /* 0x000f280000100a00 */
[----:B------:R-:W4:Y:S04]  /*229c0*/  LDG.E.U16 R70, desc[UR10][R38.64] ;  /* 0x0000000a26467981 */ /* 0x000f28000c1e1500 */
[----:B------:R-:W4:Y:S04]  /*229d0*/  LDG.E.U16 R156, desc[UR10][R156.64] ;  /* 0x0000000a9c9c7981 */ /* 0x000f28000c1e1500 */
[----:B------:R-:W4:Y:S01]  /*229e0*/  LDG.E.U16 R160, desc[UR10][R160.64] ;  /* 0x0000000aa0a07981 */ /* 0x000f22000c1e1500 */
[----:B--2---:R-:W-:-:S03]  /*229f0*/  IMAD.WIDE R40, R2, 0x2, R46 ;  /* 0x0000000202287825 */ /* 0x004fc600078e022e */
[----:B------:R-:W2:Y:S01]  /*22a00*/  LDL.64 R46, [R1+0x3a8] ;  /* 0x0003a800012e7983 */ /* 0x000ea20000100a00 */
[----:B------:R-:W-:-:S04]  /*22a10*/  IMAD.WIDE R44, R2, 0x2, R44 ;  /* 0x00000002022c7825 */ /* 0x000fc800078e022c */
[C---:B-1----:R-:W-:Y:S01]  /*22a20*/  IMAD.WIDE R36, R2.reuse, 0x2, R66 ;  /* 0x0000000202247825 */ /* 0x042fe200078e0242 */
[----:B------:R0:W2:Y:S03]  /*22a30*/  LDG.E.U16 R73, desc[UR10][R44.64] ;  /* 0x0000000a2c497981 */ /* 0x0000a6000c1e1500 */
[C---:B---3--:R-:W-:Y:S01]  /*22a40*/  IMAD.WIDE R42, R2.reuse, 0x2, R56 ;  /* 0x00000002022a7825 */ /* 0x048fe200078e0238 */
[----:B------:R1:W3:Y:S04]  /*22a50*/  LDG.E.U16 R69, desc[UR10][R36.64] ;  /* 0x0000000a24457981 */ /* 0x0002e8000c1e1500 */
[----:B------:R-:W3:Y:S01]  /*22a60*/  LDL.64 R56, [R1+0x3c8] ;  /* 0x0003c80001387983 */ /* 0x000ee20000100a00 */
[----:B0-----:R-:W-:-:S03]  /*22a70*/  IMAD.WIDE R44, R2, 0x2, R64 ;  /* 0x00000002022c7825 */ /* 0x001fc600078e0240 */
[----:B------:R0:W3:Y:S01]  /*22a80*/  LDG.E.U16 R67, desc[UR10][R42.64] ;  /* 0x0000000a2a437981 */ /* 0x0000e2000c1e1500 */
[----:B----4-:R-:W-:-:S03]  /*22a90*/  IMAD.WIDE R38, R2, 0x2, R54 ;  /* 0x0000000202267825 */ /* 0x010fc600078e0236 */
[----:B------:R-:W4:Y:S01]  /*22aa0*/  LDL.64 R54, [R1+0x388] ;  /* 0x0003880001367983 */ /* 0x000f220000100a00 */
[----:B-1----:R-:W-:-:S03]  /*22ab0*/  IMAD.WIDE R36, R2, 0x2, R52 ;  /* 0x0000000202247825 */ /* 0x002fc600078e0234 */
[----:B------:R1:W4:Y:S04]  /*22ac0*/  LDG.E.U16 R68, desc[UR10][R44.64] ;  /* 0x0000000a2c447981 */ /* 0x000328000c1e1500 */
[----:B------:R-:W4:Y:S01]  /*22ad0*/  LDL.64 R52, [R1+0x328] ;  /* 0x0003280001347983 */ /* 0x000f220000100a00 */
[----:B0-----:R-:W-:-:S03]  /*22ae0*/  IMAD.WIDE R42, R2, 0x2, R48 ;  /* 0x00000002022a7825 */ /* 0x001fc600078e0230 */
[----:B------:R0:W4:Y:S01]  /*22af0*/  LDG.E.U16 R66, desc[UR10][R40.64] ;  /* 0x0000000a28427981 */ /* 0x000122000c1e1500 */
[----:B-1----:R-:W-:-:S03]  /*22b00*/  IMAD.WIDE R44, R2, 0x2, R50 ;  /* 0x00000002022c7825 */ /* 0x002fc600078e0232 */
[----:B------:R1:W4:Y:S04]  /*22b10*/  LDG.E.U16 R65, desc[UR10][R38.64] ;  /* 0x0000000a26417981 */ /* 0x000328000c1e1500 */
[----:B------:R-:W4:Y:S01]  /*22b20*/  LDL.64 R50, [R1+0x300] ;  /* 0x0003000001327983 */ /* 0x000f220000100a00 */
[----:B0-----:R-:W-:-:S03]  /*22b30*/  IMAD.WIDE R40, R2, 0x2, R62 ;  /* 0x0000000202287825 */ /* 0x001fc600078e023e */
[----:B------:R-:W4:Y:S01]  /*22b40*/  LDL.64 R48, [R1+0x2e0] ;  /* 0x0002e00001307983 */ /* 0x000f220000100a00 */
[----:B-1----:R-:W-:-:S03]  /*22b50*/  IMAD.WIDE R38, R2, 0x2, R60 ;  /* 0x0000000202267825 */ /* 0x002fc600078e023c */
[----:B------:R0:W4:Y:S04]  /*22b60*/  LDG.E.U16 R63, desc[UR10][R44.64] ;  /* 0x0000000a2c3f7981 */ /* 0x000128000c1e1500 */
[----:B------:R1:W4:Y:S04]  /*22b70*/  LDG.E.U16 R64, desc[UR10][R36.64] ;  /* 0x0000000a24407981 */ /* 0x000328000c1e1500 */
[----:B------:R-:W4:Y:S01]  /*22b80*/  LDG.E.U16 R60, desc[UR10][R38.64] ;  /* 0x0000000a263c7981 */ /* 0x000f22000c1e1500 */
[----:B0-----:R-:W-:-:S03]  /*22b90*/  IMAD.WIDE R44, R2, 0x2, R116 ;  /* 0x00000002022c7825 */ /* 0x001fc600078e0274 */
[----:B------:R-:W4:Y:S01]  /*22ba0*/  LDL.64 R116, [R1+0x2c0] ;  /* 0x0002c00001747983 */ /* 0x000f220000100a00 */
[----:B-1----:R-:W-:-:S03]  /*22bb0*/  IMAD.WIDE R36, R2, 0x2, R58 ;  /* 0x0000000202247825 */ /* 0x002fc600078e023a */
[----:B------:R0:W4:Y:S04]  /*22bc0*/  LDG.E.U16 R58, desc[UR10][R44.64] ;  /* 0x0000000a2c3a7981 */ /* 0x000128000c1e1500 */
[----:B------:R1:W4:Y:S04]  /*22bd0*/  LDG.E.U16 R62, desc[UR10][R42.64] ;  /* 0x0000000a2a3e7981 */ /* 0x000328000c1e1500 */
[----:B------:R3:W4:Y:S01]  /*22be0*/  LDG.E.U16 R61, desc[UR10][R40.64] ;  /* 0x0000000a283d7981 */ /* 0x000722000c1e1500 */
[----:B0-----:R-:W-:-:S03]  /*22bf0*/  IMAD.WIDE R44, R2, 0x2, R118 ;  /* 0x00000002022c7825 */ /* 0x001fc600078e0276 */
[----:B------:R-:W4:Y:S01]  /*22c00*/  LDL.64 R118, [R1+0x1e0] ;  /* 0x0001e00001767983 */ /* 0x000f220000100a00 */
[----:B--2---:R-:W-:-:S03]  /*22c10*/  IMAD.WIDE R38, R2, 0x2, R46 ;  /* 0x0000000202267825 */ /* 0x004fc600078e022e */
[----:B------:R4:W2:Y:S04]  /*22c20*/  LDG.E.U16 R59, desc[UR10][R36.64] ;  /* 0x0000000a243b7981 */ /* 0x0008a8000c1e1500 */
[----:B------:R-:W2:Y:S01]  /*22c30*/  LDL.64 R46, [R1+0x240] ;  /* 0x00024000012e7983 */ /* 0x000ea20000100a00 */
[----:B-1----:R-:W-:-:S03]  /*22c40*/  IMAD.WIDE R42, R2, 0x2, R114 ;  /* 0x00000002022a7825 */ /* 0x002fc600078e0272 */
[----:B------:R-:W2:Y:S01]  /*22c50*/  LDL.64 R114, [R1+0x260] ;  /* 0x0002600001727983 */ /* 0x000ea20000100a00 */
[----:B---3--:R-:W-:-:S03]  /*22c60*/  IMAD.WIDE R40, R2, 0x2, R56 ;  /* 0x0000000202287825 */ /* 0x008fc600078e0238 */
[----:B------:R-:W3:Y:S04]  /*22c70*/  LDG.E.U16 R57, desc[UR10][R42.64] ;  /* 0x0000000a2a397981 */ /* 0x000ee8000c1e1500 */
[----:B------:R0:W3:Y:S01]  /*22c80*/  LDG.E.U16 R56, desc[UR10][R40.64] ;  /* 0x0000000a28387981 */ /* 0x0000e2000c1e1500 */
[----:B----4-:R-:W-:-:S03]  /*22c90*/  IMAD.WIDE R36, R2, 0x2, R54 ;  /* 0x0000000202247825 */ /* 0x010fc600078e0236 */
[----:B------:R1:W4:Y:S04]  /*22ca0*/  LDG.E.U16 R55, desc[UR10][R38.64] ;  /* 0x0000000a26377981 */ /* 0x000328000c1e1500 */
[----:B------:R1:W3:Y:S01]  /*22cb0*/  LDG.E.U16 R54, desc[UR10][R36.64] ;  /* 0x0000000a24367981 */ /* 0x0002e2000c1e1500 */
[----:B0-----:R-:W-:-:S03]  /*22cc0*/  IMAD.WIDE R40, R2, 0x2, R52 ;  /* 0x0000000202287825 */ /* 0x001fc600078e0234 */
[----:B------:R-:W3:Y:S01]  /*22cd0*/  LDG.E.U16 R53, desc[UR10][R44.64] ;  /* 0x0000000a2c357981 */ /* 0x000ee2000c1e1500 */
[----:B------:R-:W-:-:S03]  /*22ce0*/  IMAD.WIDE R42, R2, 0x2, R112 ;  /* 0x00000002022a7825 */ /* 0x000fc600078e0270 */
[----:B------:R-:W3:Y:S04]  /*22cf0*/  LDL.64 R112, [R1+0x200] ;  /* 0x0002000001707983 */ /* 0x000ee80000100a00 */
[----:B------:R-:W4:Y:S01]  /*22d00*/  LDG.E.U16 R52, desc[UR10][R42.64] ;  /* 0x0000000a2a347981 */ /* 0x000f22000c1e1500 */
[----:B-1----:R-:W-:-:S03]  /*22d10*/  IMAD.WIDE R38, R2, 0x2, R50 ;  /* 0x0000000202267825 */ /* 0x002fc600078e0232 */
[----:B------:R0:W4:Y:S01]  /*22d20*/  LDG.E.U16 R51, desc[UR10][R40.64] ;  /* 0x0000000a28337981 */ /* 0x000122000c1e1500 */
[----:B------:R-:W-:-:S03]  /*22d30*/  IMAD.WIDE R36, R2, 0x2, R48 ;  /* 0x0000000202247825 */ /* 0x000fc600078e0230 */
[----:B------:R-:W4:Y:S04]  /*22d40*/  LDG.E.U16 R50, desc[UR10][R38.64] ;  /* 0x0000000a26327981 */ /* 0x000f28000c1e1500 */
[----:B------:R2:W4:Y:S01]  /*22d50*/  LDG.E.U16 R49, desc[UR10][R36.64] ;  /* 0x0000000a24317981 */ /* 0x000522000c1e1500 */
[----:B0-----:R-:W-:-:S03]  /*22d60*/  IMAD.WIDE R40, R2, 0x2, R128 ;  /* 0x0000000202287825 */ /* 0x001fc600078e0280 */
[----:B------:R-:W4:Y:S01]  /*22d70*/  LDL.64 R128, [R1+0x9e0] ;  /* 0x0009e00001807983 */ /* 0x000f220000100a00 */
[----:B------:R-:W-:-:S03]  /*22d80*/  IMAD.WIDE R42, R2, 0x2, R130 ;  /* 0x00000002022a7825 */ /* 0x000fc600078e0282 */
[----:B------:R-:W4:Y:S01]  /*22d90*/  LDL.64 R130, [R1+0xa00] ;  /* 0x000a000001827983 */ /* 0x000f220000100a00 */
[----:B--2---:R-:W-:-:S03]  /*22da0*/  IMAD.WIDE R36, R2, 0x2, R46 ;  /* 0x0000000202247825 */ /* 0x004fc600078e022e */
[----:B------:R0:W2:Y:S04]  /*22db0*/  LDG.E.U16 R46, desc[UR10][R40.64] ;  /* 0x0000000a282e7981 */ /* 0x0000a8000c1e1500 */
[----:B------:R1:W2:Y:S01]  /*22dc0*/  LDG.E.U16 R47, desc[UR10][R42.64] ;  /* 0x0000000a2a2f7981 */ /* 0x0002a2000c1e1500 */
[----:B0-----:R-:W-:-:S03]  /*22dd0*/  IMAD.WIDE R40, R2, 0x2, R118 ;  /* 0x0000000202287825 */ /* 0x001fc600078e0276 */
[----:B------:R-:W2:Y:S01]  /*22de0*/  LDL.64 R118, [R1+0x9a0] ;  /* 0x0009a00001767983 */ /* 0x000ea20000100a00 */
[----:B-1----:R-:W-:-:S03]  /*22df0*/  IMAD.WIDE R42, R2, 0x2, R120 ;  /* 0x00000002022a7825 */ /* 0x002fc600078e0278 */
[----:B------:R-:W2:Y:S01]  /*22e00*/  LDL.64 R120, [R1+0x9c0] ;  /* 0x0009c00001787983 */ /* 0x000ea20000100a00 */
[----:B------:R-:W-:-:S03]  /*22e10*/  IMAD.WIDE R44, R2, 0x2, R116 ;  /* 0x00000002022c7825 */ /* 0x000fc600078e0274 */
[----:B------:R-:W2:Y:S01]  /*22e20*/  LDL.64 R116, [R1+0x160] ;  /* 0x0001600001747983 */ /* 0x000ea20000100a00 */
[----:B------:R-:W-:-:S03]  /*22e30*/  IMAD.WIDE R38, R2, 0x2, R114 ;  /* 0x0000000202267825 */ /* 0x000fc600078e0272 */
[----:B------:R-:W2:Y:S04]  /*22e40*/  LDL.64 R114, [R1+0xa20] ;  /* 0x000a200001727983 */ /* 0x000ea80000100a00 */
[----:B------:R-:W2:Y:S01]  /*22e50*/  LDG.E.U16 R48, desc[UR10][R44.64] ;  /* 0x0000000a2c307981 */ /* 0x000ea2000c1e1500 */
[----:B---3--:R-:W-:-:S03]  /*22e60*/  IMAD.WIDE R112, R2, 0x2, R112 ;  /* 0x0000000202707825 */ /* 0x008fc600078e0270 */
[----:B------:R-:W3:Y:S04]  /*22e70*/  LDG.E.U16 R43, desc[UR10][R42.64] ;  /* 0x0000000a2a2b7981 */ /* 0x000ee8000c1e1500 */
[----:B------:R-:W3:Y:S04]  /*22e80*/  LDG.E.U16 R41, desc[UR10][R40.64] ;  /* 0x0000000a28297981 */ /* 0x000ee8000c1e1500 */
[----:B------:R0:W3:Y:S04]  /*22e90*/  LDG.E.U16 R44, desc[UR10][R36.64] ;  /* 0x0000000a242c7981 */ /* 0x0000e8000c1e1500 */
[----:B------:R4:W3:Y:S04]  /*22ea0*/  LDG.E.U16 R42, desc[UR10][R112.64] ;  /* 0x0000000a702a7981 */ /* 0x0008e8000c1e1500 */
[----:B------:R-:W3:Y:S01]  /*22eb0*/  LDG.E.U16 R45, desc[UR10][R38.64] ;  /* 0x0000000a262d7981 */ /* 0x000ee2000c1e1500 */
[----:B0-----:R-:W-:-:S03]  /*22ec0*/  IMAD.WIDE R36, R2, 0x2, R126 ;  /* 0x0000000202247825 */ /* 0x001fc600078e027e */
[----:B------:R-:W3:Y:S04]  /*22ed0*/  LDL.64 R126, [R1+0x980] ;  /* 0x00098000017e7983 */ /* 0x000ee80000100a00 */
[----:B------:R0:W3:Y:S01]  /*22ee0*/  LDG.E.U16 R35, desc[UR10][R36.64] ;  /* 0x0000000a24237981 */ /* 0x0000e2000c1e1500 */
[----:B----4-:R-:W-:-:S04]  /*22ef0*/  IMAD.WIDE R112, R2, 0x2, R130 ;  /* 0x0000000202707825 */ /* 0x010fc800078e0282 */
[----:B0-----:R-:W-:-:S04]  /*22f00*/  IMAD.WIDE R36, R2, 0x2, R132 ;  /* 0x0000000202247825 */ /* 0x001fc800078e0284 */
[C---:B------:R-:W-:Y:S02]  /*22f10*/  IMAD.WIDE R132, R2.reuse, 0x2, R128 ;  /* 0x0000000202847825 */ /* 0x040fe400078e0280 */
[----:B------:R-:W4:Y:S02]  /*22f20*/  LDG.E.U16 R37, desc[UR10][R36.64] ;  /* 0x0000000a24257981 */ /* 0x000f24000c1e1500 */
[C---:B------:R-:W-:Y:S02]  /*22f30*/  IMAD.WIDE R38, R2.reuse, 0x2, R138 ;  /* 0x0000000202267825 */ /* 0x040fe400078e028a */
[----:B------:R0:W4:Y:S04]  /*22f40*/  LDG.E.U16 R138, desc[UR10][R112.64] ;  /* 0x0000000a708a7981 */ /* 0x000128000c1e1500 */
[----:B------:R1:W4:Y:S04]  /*22f50*/  LDG.E.U16 R40, desc[UR10][R38.64] ;  /* 0x0000000a26287981 */ /* 0x000328000c1e1500 */
[----:B------:R-:W4:Y:S01]  /*22f60*/  LDG.E.U16 R132, desc[UR10][R132.64] ;  /* 0x0000000a84847981 */ /* 0x000f22000c1e1500 */
[----:B0-----:R-:W-:-:S03]  /*22f70*/  IMAD.WIDE R112, R2, 0x2, R198 ;  /* 0x0000000202707825 */ /* 0x001fc600078e02c6 */
[----:B------:R-:W4:Y:S01]  /*22f80*/  LDL.64 R198, [R1+0x720] ;  /* 0x0007200001c67983 */ /* 0x000f220000100a00 */
[----:B--2---:R-:W-:-:S03]  /*22f90*/  IMAD.WIDE R128, R2, 0x2, R118 ;  /* 0x0000000202807825 */ /* 0x004fc600078e0276 */
[----:B------:R-:W2:Y:S04]  /*22fa0*/  LDG.E.U16 R36, desc[UR10][R112.64] ;  /* 0x0000000a70247981 */ /* 0x000ea8000c1e1500 */
[----:B------:R-:W2:Y:S01]  /*22fb0*/  LDL.64 R118, [R1+0x8e0] ;  /* 0x0008e00001767983 */ /* 0x000ea20000100a00 */
[----:B------:R-:W-:-:S03]  /*22fc0*/  IMAD.WIDE R130, R2, 0x2, R120 ;  /* 0x0000000202827825 */ /* 0x000fc600078e0278 */
[----:B------:R-:W4:Y:S01]  /*22fd0*/  LDL.64 R120, [R1+0x8b8] ;  /* 0x0008b80001787983 */ /* 0x000f220000100a00 */
[----:B-1----:R-:W-:-:S03]  /*22fe0*/  IMAD.WIDE R38, R2, 0x2, R124 ;  /* 0x0000000202267825 */ /* 0x002fc600078e027c */
[----:B------:R-:W4:Y:S01]  /*22ff0*/  LDL.64 R124, [R1+0x940] ;  /* 0x00094000017c7983 */ /* 0x000f220000100a00 */
[----:B------:R-:W-:-:S03]  /*23000*/  IMAD.WIDE R116, R2, 0x2, R116 ;  /* 0x0000000202747825 */ /* 0x000fc600078e0274 */
[----:B------:R-:W4:Y:S01]  /*23010*/  LDG.E.U16 R39, desc[UR10][R38.64] ;  /* 0x0000000a26277981 */ /* 0x000f22000c1e1500 */
[----:B------:R-:W-:-:S03]  /*23020*/  IMAD.WIDE R114, R2, 0x2, R114 ;  /* 0x0000000202727825 */ /* 0x000fc600078e0272 */
[----:B------:R-:W4:Y:S04]  /*23030*/  LDG.E.U16 R128, desc[UR10][R128.64] ;  /* 0x0000000a80807981 */ /* 0x000f28000c1e1500 */
[----:B------:R-:W4:Y:S04]  /*23040*/  LDG.E.U16 R139, desc[UR10][R114.64] ;  /* 0x0000000a728b7981 */ /* 0x000f28000c1e1500 */
[----:B------:R-:W4:Y:S04]  /*23050*/  LDG.E.U16 R38, desc[UR10][R116.64] ;  /* 0x0000000a74267981 */ /* 0x000f28000c1e1500 */
[----:B------:R-:W4:Y:S04]  /*23060*/  LDG.E.U16 R130, desc[UR10][R130.64] ;  /* 0x0000000a82827981 */ /* 0x000f28000c1e1500 */
[----:B------:R-:W4:Y:S04]  /*23070*/  LDL.64 R114, [R1+0x920] ;  /* 0x0009200001727983 */ /* 0x000f280000100a00 */
[----:B------:R-:W4:Y:S01]  /*23080*/  LDL.64 R116, [R1+0x900] ;  /* 0x0009000001747983 */ /* 0x000f220000100a00 */
[----:B---3--:R-:W-:-:S06]  /*23090*/  IMAD.WIDE R126, R2, 0x2, R126 ;  /* 0x00000002027e7825 */ /* 0x008fcc00078e027e */
[----:B------:R-:W3:Y:S01]  /*230a0*/  LDG.E.U16 R126, desc[UR10][R126.64] ;  /* 0x0000000a7e7e7981 */ /* 0x000ee2000c1e1500 */
[----:B--2---:R-:W-:-:S04]  /*230b0*/  IMAD.WIDE R118, R2, 0x2, R118 ;  /* 0x0000000202767825 */ /* 0x004fc800078e0276 */
[C---:B----4-:R-:W-:Y:S01]  /*230c0*/  IMAD.WIDE R120, R2.reuse, 0x2, R120 ;  /* 0x0000000202787825 */ /* 0x050fe200078e0278 */
[----:B------:R0:W2:Y:S04]  /*230d0*/  LDG.E.U16 R127, desc[UR10][R118.64] ;  /* 0x0000000a767f7981 */ /* 0x0000a8000c1e1500 */
[----:B------:R1:W4:Y:S01]  /*230e0*/  LDG.E.U16 R129, desc[UR10][R120.64] ;  /* 0x0000000a78817981 */ /* 0x000322000c1e1500 */
[----:B0-----:R-:W-:-:S03]  /*230f0*/  IMAD.WIDE R118, R2, 0x2, R200 ;  /* 0x0000000202767825 */ /* 0x001fc600078e02c8 */
[----:B------:R-:W2:Y:S01]  /*23100*/  LDL.64 R200, [R1+0x6a0] ;  /* 0x0006a00001c87983 */ /* 0x000ea20000100a00 */
[----:B-1----:R-:W-:-:S03]  /*23110*/  IMAD.WIDE R120, R2, 0x2, R198 ;  /* 0x0000000202787825 */ /* 0x002fc600078e02c6 */
[----:B------:R-:W3:Y:S01]  /*23120*/  LDL.64 R198, [R1+0x680] ;  /* 0x0006800001c67983 */ /* 0x000ee20000100a00 */
[----:B------:R-:W-:-:S03]  /*23130*/  IMAD.WIDE R112, R2, 0x2, R124 ;  /* 0x0000000202707825 */ /* 0x000fc600078e027c */
[----:B------:R-:W4:Y:S04]  /*23140*/  LDG.E.U16 R118, desc[UR10][R118.64] ;  /* 0x0000000a76767981 */ /* 0x000f28000c1e1500 */
[----:B------:R0:W4:Y:S01]  /*23150*/  LDG.E.U16 R123, desc[UR10][R112.64] ;  /* 0x0000000a707b7981 */ /* 0x000122000c1e1500 */
[----:B------:R-:W-:-:S03]  /*23160*/  IMAD.WIDE R114, R2, 0x2, R114 ;  /* 0x0000000202727825 */ /* 0x000fc600078e0272 */
[----:B------:R-:W4:Y:S01]  /*23170*/  LDG.E.U16 R120, desc[UR10][R120.64] ;  /* 0x0000000a78787981 */ /* 0x000f22000c1e1500 */
[----:B------:R-:W-:-:S03]  /*23180*/  IMAD.WIDE R116, R2, 0x2, R116 ;  /* 0x0000000202747825 */ /* 0x000fc600078e0274 */
[----:B------:R1:W4:Y:S01]  /*23190*/  LDG.E.U16 R124, desc[UR10][R114.64] ;  /* 0x0000000a727c7981 */ /* 0x000322000c1e1500 */
[----:B0-----:R-:W-:-:S03]  /*231a0*/  IMAD.WIDE R112, R2, 0x2, R250 ;  /* 0x0000000202707825 */ /* 0x001fc600078e02fa */
[----:B------:R0:W4:Y:S04]  /*231b0*/  LDG.E.U16 R125, desc[UR10][R116.64] ;  /* 0x0000000a747d7981 */ /* 0x000128000c1e1500 */
[----:B------:R0:W4:Y:S01]  /*231c0*/  LDG.E.U16 R131, desc[UR10][R112.64] ;  /* 0x0000000a70837981 */ /* 0x000122000c1e1500 */
[----:B-1----:R-:W-:-:S03]  /*231d0*/  IMAD.WIDE R114, R2, 0x2, R248 ;  /* 0x0000000202727825 */ /* 0x002fc600078e02f8 */
[----:B------:R-:W4:Y:S01]  /*231e0*/  LDL.64 R248, [R1+0x278] ;  /* 0x0002780001f87983 */ /* 0x000f220000100a00 */
[----:B0-----:R-:W-:-:S03]  /*231f0*/  IMAD.WIDE R116, R2, 0x2, R206 ;  /* 0x0000000202747825 */ /* 0x001fc600078e02ce */
[----:B------:R-:W4:Y:S01]  /*23200*/  LDL.64 R206, [R1+0x660] ;  /* 0x0006600001ce7983 */ /* 0x000f220000100a00 */
[----:B------:R-:W-:-:S03]  /*23210*/  IMAD.WIDE R112, R2, 0x2, R246 ;  /* 0x0000000202707825 */ /* 0x000fc600078e02f6 */
[----:B------:R-:W4:Y:S04]  /*23220*/  LDL.64 R246, [R1+0x640] ;  /* 0x0006400001f67983 */ /* 0x000f280000100a00 */
[----:B------:R0:W4:Y:S04]  /*23230*/  LDG.E.U16 R133, desc[UR10][R114.64] ;  /* 0x0000000a72857981 */ /* 0x000128000c1e1500 */
[----:B------:R1:W4:Y:S04]  /*23240*/  LDG.E.U16 R135, desc[UR10][R116.64] ;  /* 0x0000000a74877981 */ /* 0x000328000c1e1500 */
[----:B------:R2:W4:Y:S01]  /*23250*/  LDG.E.U16 R119, desc[UR10][R112.64] ;  /* 0x0000000a70777981 */ /* 0x000522000c1e1500 */
[----:B0-----:R-:W-:-:S03]  /*23260*/  IMAD.WIDE R114, R2, 0x2, R204 ;  /* 0x0000000202727825 */ /* 0x001fc600078e02cc */
[----:B------:R-:W4:Y:S01]  /*23270*/  LDL.64 R204, [R1+0x620] ;  /* 0x0006200001cc7983 */ /* 0x000f220000100a00 */
[----:B-1----:R-:W-:-:S03]  /*23280*/  IMAD.WIDE R116, R2, 0x2, R202 ;  /* 0x0000000202747825 */ /* 0x002fc600078e02ca */
[----:B------:R-:W4:Y:S04]  /*23290*/  LDL.64 R202, [R1+0x600] ;  /* 0x0006000001ca7983 */ /* 0x000f280000100a00 */
[----:B------:R3:W4:Y:S04]  /*232a0*/  LDG.E.U16 R121, desc[UR10][R114.64] ;  /* 0x0000000a72797981 */ /* 0x000728000c1e1500 */
[----:B------:R-:W4:Y:S04]  /*232b0*/  LDG.E.U16 R116, desc[UR10][R116.64] ;  /* 0x0000000a74747981 */ /* 0x000f28000c1e1500 */
[----:B------:R-:W4:Y:S01]  /*232c0*/  LDL.64 R250, [R1+0xa18] ;  /* 0x000a180001fa7983 */ /* 0x000f220000100a00 */
[----:B--2---:R-:W-:-:S03]  /*232d0*/  IMAD.WIDE R112, R2, 0x2, R200 ;  /* 0x0000000202707825 */ /* 0x004fc600078e02c8 */
[----:B------:R-:W2:Y:S01]  /*232e0*/  LDL.64 R200, [R1+0x5e0] ;  /* 0x0005e00001c87983 */ /* 0x000ea20000100a00 */
[----:B---3--:R-:W-:-:S03]  /*232f0*/  IMAD.WIDE R114, R2, 0x2, R198 ;  /* 0x0000000202727825 */ /* 0x008fc600078e02c6 */
[----:B------:R-:W3:Y:S04]  /*23300*/  LDL.64 R198, [R1+0x5c0] ;  /* 0x0005c00001c67983 */ /* 0x000ee80000100a00 */
[----:B------:R4:W3:Y:S04]  /*23310*/  LDG.E.U16 R117, desc[UR10][R112.64] ;  /* 0x0000000a70757981 */ /* 0x0008e8000c1e1500 */
[----:B------:R-:W3:Y:S01]  /*23320*/  LDG.E.U16 R114, desc[UR10][R114.64] ;  /* 0x0000000a72727981 */ /* 0x000ee2000c1e1500 */
[----:B----4-:R-:W-:-:S03]  /*23330*/  IMAD.WIDE R112, R2, 0x2, R206 ;  /* 0x0000000202707825 */ /* 0x010fc600078e02ce */
[----:B------:R-:W4:Y:S04]  /*23340*/  LDL.64 R206, [R1+0x5a0] ;  /* 0x0005a00001ce7983 */ /* 0x000f280000100a00 */
[----:B------:R0:W4:Y:S02]  /*23350*/  LDG.E.U16 R115, desc[UR10][R112.64] ;  /* 0x0000000a70737981 */ /* 0x000124000c1e1500 */
[C---:B0-----:R-:W-:Y:S02]  /*23360*/  IMAD.WIDE R112, R2.reuse, 0x2, R246 ;  /* 0x0000000202707825 */ /* 0x041fe400078e02f6 */
[----:B------:R-:W4:Y:S04]  /*23370*/  LDL.64 R246, [R1+0x580] ;  /* 0x0005800001f67983 */ /* 0x000f280000100a00 */
[----:B------:R0:W4:Y:S02]  /*23380*/  LDG.E.U16 R145, desc[UR10][R112.64] ;  /* 0x0000000a70917981 */ /* 0x000124000c1e1500 */
[----:B0-----:R-:W-:-:S02]  /*23390*/  IMAD.WIDE R112, R2, 0x2, R204 ;  /* 0x0000000202707825 */ /* 0x001fc400078e02cc */
[----:B------:R-:W4:Y:S04]  /*233a0*/  LDL.64 R204, [R1+0x560] ;  /* 0x0005600001cc7983 */ /* 0x000f280000100a00 */
[----:B------:R0:W4:Y:S02]  /*233b0*/  LDG.E.U16 R147, desc[UR10][R112.64] ;  /* 0x0000000a70937981 */ /* 0x000124000c1e1500 */
[C---:B0-----:R-:W-:Y:S02]  /*233c0*/  IMAD.WIDE R112, R2.reuse, 0x2, R202 ;  /* 0x0000000202707825 */ /* 0x041fe400078e02ca */
[----:B------:R-:W4:Y:S04]  /*233d0*/  LDL.64 R202, [R1+0x540] ;  /* 0x0005400001ca7983 */ /* 0x000f280000100a00 */
[----:B------:R2:W4:Y:S02]  /*233e0*/  LDG.E.U16 R149, desc[UR10][R112.64] ;  /* 0x0000000a70957981 */ /* 0x000524000c1e1500 */
[----:B--2---:R-:W-:-:S02]  /*233f0*/  IMAD.WIDE R112, R2, 0x2, R200 ;  /* 0x0000000202707825 */ /* 0x004fc400078e02c8 */
[----:B------:R-:W2:Y:S04]  /*23400*/  LDL.64 R200, [R1+0x520] ;  /* 0x0005200001c87983 */ /* 0x000ea80000100a00 */
[----:B------:R3:W2:Y:S02]  /*23410*/  LDG.E.U16 R151, desc[UR10][R112.64] ;  /* 0x0000000a70977981 */ /* 0x0006a4000c1e1500 */
[C---:B---3--:R-:W-:Y:S02]  /*23420*/  IMAD.WIDE R112, R2.reuse, 0x2, R198 ;  /* 0x0000000202707825 */ /* 0x048fe400078e02c6 */
[----:B------:R-:W3:Y:S04]  /*23430*/  LDL.64 R198, [R1+0x500] ;  /* 0x0005000001c67983 */ /* 0x000ee80000100a00 */
[----:B------:R4:W3:Y:S02]  /*23440*/  LDG.E.U16 R153, desc[UR10][R112.64] ;  /* 0x0000000a70997981 */ /* 0x0008e4000c1e1500 */
[----:B----4-:R-:W-:-:S02]  /*23450*/  IMAD.WIDE R112, R2, 0x2, R206 ;  /* 0x0000000202707825 */ /* 0x010fc400078e02ce */
        /* <DEDUP_REMOVED lines=86> */
[C---:B--2---:R-:W-:Y:S02]  /*239c0*/  IMAD.WIDE R112, R2.reuse, 0x2, R200 ;  /* 0x0000000202707825 */ /* 0x044fe400078e02c8 */
[----:B------:R-:W2:Y:S04]  /*239d0*/  LDL.64 R200, [R1+0x158] ;  /* 0x0001580001c87983 */ /* 0x000ea80000100a00 */
[----:B------:R3:W2:Y:S02]  /*239e0*/  LDG.E.U16 R225, desc[UR10][R112.64] ;  /* 0x0000000a70e17981 */ /* 0x0006a4000c1e1500 */
[----:B---3--:R-:W-:-:S02]  /*239f0*/  IMAD.WIDE R112, R2, 0x2, R198 ;  /* 0x0000000202707825 */ /* 0x008fc400078e02c6 */
[----:B------:R-:W3:Y:S04]  /*23a00*/  LDL.64 R198, [R1+0x138] ;  /* 0x0001380001c67983 */ /* 0x000ee80000100a00 */
[----:B------:R4:W3:Y:S02]  /*23a10*/  LDG.E.U16 R227, desc[UR10][R112.64] ;  /* 0x0000000a70e37981 */ /* 0x0008e4000c1e1500 */
[C---:B----4-:R-:W-:Y:S02]  /*23a20*/  IMAD.WIDE R112, R2.reuse, 0x2, R206 ;  /* 0x0000000202707825 */ /* 0x050fe400078e02ce */
        /* <DEDUP_REMOVED lines=14> */
[----:B0-----:R-:W-:-:S05]  /*23b10*/  IMAD.WIDE R112, R2, 0x2, R250 ;  /* 0x0000000202707825 */ /* 0x001fca00078e02fa */
[----:B------:R0:W3:Y:S02]  /*23b20*/  LDG.E.U16 R239, desc[UR10][R112.64] ;  /* 0x0000000a70ef7981 */ /* 0x0000e4000c1e1500 */
[C---:B0-----:R-:W-:Y:S01]  /*23b30*/  IMAD.WIDE R112, R2.reuse, 0x2, R248 ;  /* 0x0000000202707825 */ /* 0x041fe200078e02f8 */
[----:B------:R-:W0:Y:S04]  /*23b40*/  S2R R3, SR_TID.X ;  /* 0x0000000000037919 */ /* 0x000e280000002100 */
[----:B------:R1:W3:Y:S02]  /*23b50*/  LDG.E.U16 R241, desc[UR10][R112.64] ;  /* 0x0000000a70f17981 */ /* 0x0002e4000c1e1500 */
[----:B-1----:R-:W-:-:S05]  /*23b60*/  IMAD.WIDE R112, R2, 0x2, R246 ;  /* 0x0000000202707825 */ /* 0x002fca00078e02f6 */
[----:B------:R4:W3:Y:S02]  /*23b70*/  LDG.E.U16 R243, desc[UR10][R112.64] ;  /* 0x0000000a70f37981 */ /* 0x0008e4000c1e1500 */
[----:B----4-:R-:W-:-:S05]  /*23b80*/  IMAD.WIDE R112, R2, 0x2, R206 ;  /* 0x0000000202707825 */ /* 0x010fca00078e02ce */
[----:B------:R1:W4:Y:S02]  /*23b90*/  LDG.E.U16 R246, desc[UR10][R112.64] ;  /* 0x0000000a70f67981 */ /* 0x000324000c1e1500 */
[----:B-1----:R-:W-:-:S05]  /*23ba0*/  IMAD.WIDE R112, R2, 0x2, R204 ;  /* 0x0000000202707825 */ /* 0x002fca00078e02cc */
[----:B------:R1:W4:Y:S02]  /*23bb0*/  LDG.E.U16 R248, desc[UR10][R112.64] ;  /* 0x0000000a70f87981 */ /* 0x000324000c1e1500 */
[----:B-1----:R-:W-:-:S05]  /*23bc0*/  IMAD.WIDE R112, R2, 0x2, R202 ;  /* 0x0000000202707825 */ /* 0x002fca00078e02ca */
[----:B------:R2:W4:Y:S01]  /*23bd0*/  LDG.E.U16 R250, desc[UR10][R112.64] ;  /* 0x0000000a70fa7981 */ /* 0x000522000c1e1500 */
[----:B0-----:R-:W-:Y:S02]  /*23be0*/  SHF.R.S32.HI R252, RZ, 0x6, R3 ;  /* 0x00000006fffc7819 */ /* 0x001fe40000011403 */
[----:B------:R-:W-:Y:S01]  /*23bf0*/  LOP3.LUT R197, R3, 0x3f, RZ, 0xc0, !PT ;  /* 0x0000003f03c57812 */ /* 0x000fe200078ec0ff */
        /* <DEDUP_REMOVED lines=41> */
[----:B--2---:R-:W-:-:S05]  /*23e90*/  IMAD.WIDE R112, R2, 0x2, R200 ;  /* 0x0000000202707825 */ /* 0x004fca00078e02c8 */
[----:B------:R3:W2:Y:S02]  /*23ea0*/  LDG.E.U16 R251, desc[UR10][R112.64] ;  /* 0x0000000a70fb7981 */ /* 0x0006a4000c1e1500 */
[----:B---3--:R-:W-:Y:S01]  /*23eb0*/  IMAD.WIDE R112, R2, 0x2, R198 ;  /* 0x0000000202707825 */ /* 0x008fe200078e02c6 */
[----:B------:R-:W-:-:S05]  /*23ec0*/  LOP3.LUT R198, R3, 0x3f, RZ, 0xc0, !PT ;  /* 0x0000003f03c67812 */ /* 0x000fca00078ec0ff */
[----:B------:R0:W3:Y:S02]  /*23ed0*/  LDG.E.U16 R112, desc[UR10][R112.64] ;  /* 0x0000000a70707981 */ /* 0x0000e4000c1e1500 */
[----:B0-----:R-:W-:Y:S02]  /*23ee0*/  SHF.R.S32.HI R113, RZ, 0x6, R3 ;  /* 0x00000006ff717819 */ /* 0x001fe40000011403 */
[----:B------:R-:W-:Y:S02]  /*23ef0*/  SGXT R3, R252, 0x1 ;  /* 0x00000001fc03781a */ /* 0x000fe40000000200 */
[----:B------:R-:W-:-:S04]  /*23f00*/  SHF.L.U32 R252, R198, 0x1, RZ ;  /* 0x00000001c6fc7819 */ /* 0x000fc800000006ff */
[----:B------:R-:W-:Y:S02]  /*23f10*/  LOP3.LUT R252, R252, 0x90, R3, 0x78, !PT ;  /* 0x00000090fcfc7812 */ /* 0x000fe400078e7803 */
        /* <DEDUP_REMOVED lines=81> */
[----:B------:R-:W-:Y:S04]  /*24430*/  STL [R1+0x119c], R196 ;  /* 0x00119cc401007387 */ /* 0x000fe80000100800 */
[----:B------:R1:W-:Y:S04]  /*24440*/  STS.U16 [R3+UR9+0x3e500], R42 ;  /* 0x03e5002a03007988 */ /* 0x0003e80008000409 */
[----:B0-----:R-:W2:Y:S04]  /*24450*/  LDL.64 R46, [R1+0x918] ;  /* 0x00091800012e7983 */ /* 0x001ea80000100a00 */
[----:B------:R-:W3:Y:S04]  /*24460*/  LDL.64 R64, [R1+0x738] ;  /* 0x0007380001407983 */ /* 0x000ee80000100a00 */
[----:B-1----:R-:W3:Y:S04]  /*24470*/  LDL.64 R42, [R1+0x8d8] ;  /* 0x0008d800012a7983 */ /* 0x002ee80000100a00 */
[----:B------:R-:W-:Y:S04]  /*24480*/  STS.U16 [R3+UR9+0x3e900], R41 ;  /* 0x03e9002903007988 */ /* 0x000fe80008000409 */
[----:B------:R0:W-:Y:S04]  /*24490*/  STS.U16 [R3+UR9+0x3ed00], R40 ;  /* 0x03ed002803007988 */ /* 0x0001e80008000409 */
[----:B------:R-:W4:Y:S04]  /*244a0*/  LDL.64 R54, [R1+0x778] ;  /* 0x0007780001367983 */ /* 0x000f280000100a00 */
[----:B------:R-:W4:Y:S04]  /*244b0*/  LDL.64 R56, [R1+0x718] ;  /* 0x0007180001387983 */ /* 0x000f280000100a00 */
[----:B0-----:R-:W4:Y:S04]  /*244c0*/  LDL.64 R40, [R1+0x8b0] ;  /* 0x0008b00001287983 */ /* 0x001f280000100a00 */
[----:B------:R-:W-:Y:S04]  /*244d0*/  STS.U16 [R3+UR9+0x3f100], R35 ;  /* 0x03f1002303007988 */ /* 0x000fe80008000409 */
[----:B------:R-:W-:Y:S04]  /*244e0*/  STS.U16 [R3+UR9+0x3f500], R39 ;  /* 0x03f5002703007988 */ /* 0x000fe80008000409 */
        /* <DEDUP_REMOVED lines=14> */
[----:B------:R-:W-:Y:S01]  /*245d0*/  IMAD.SHL.U32 R197, R197, 0x2, RZ ;  /* 0x00000002c5c57824 */ /* 0x000fe200078e00ff */
[----:B------:R-:W-:-:S02]  /*245e0*/  SGXT R113, R113, 0x1 ;  /* 0x000000017171781a */ /* 0x000fc40000000200 */
[----:B------:R-:W4:Y:S04]  /*245f0*/  LDL.64 R84, [R1+0x4f8] ;  /* 0x0004f80001547983 */ /* 0x000f280000100a00 */
[----:B------:R-:W4:Y:S04]  /*24600*/  LDL.64 R90, [R1+0x578] ;  /* 0x00057800015a7983 */ /* 0x000f280000100a00 */
[----:B------:R-:W4:Y:S04]  /*24610*/  LDL.64 R82, [R1+0x4d8] ;  /* 0x0004d80001527983 */ /* 0x000f280000100a00 */
[----:B------:R-:W4:Y:S04]  /*24620*/  LDL.64 R88, [R1+0x438] ;  /* 0x0004380001587983 */ /* 0x000f280000100a00 */
[----:B------:R-:W4:Y:S04]  /*24630*/  LDL.64 R100, [R1+0x398] ;  /* 0x0003980001647983 */ /* 0x000f280000100a00 */
[----:B------:R-:W4:Y:S04]  /*24640*/  LDL.64 R98, [R1+0x378] ;  /* 0x0003780001627983 */ /* 0x000f280000100a00 */
[----:B------:R-:W4:Y:S01]  /*24650*/  LDL.64 R96, [R1+0x358] ;  /* 0x0003580001607983 */ /* 0x000f220000100a00 */
[----:B------:R-:W-:-:S03]  /*24660*/  LOP3.LUT R252, R252, 0x60, RZ, 0x3c, !PT ;  /* 0x00000060fcfc7812 */ /* 0x000fc600078e3cff */
        /* <DEDUP_REMOVED lines=9> */
[C---:B---3--:R-:W-:Y:S01]  /*24700*/  IMAD.WIDE R42, R2.reuse, 0x2, R42 ;  /* 0x00000002022a7825 */ /* 0x048fe200078e022a */
[----:B------:R-:W-:Y:S02]  /*24710*/  LOP3.LUT R113, R197, 0x90, R113, 0x78, !PT ;  /* 0x00000090c5717812 */ /* 0x000fe400078e7871 */
[----:B------:R-:W-:Y:S04]  /*24720*/  STS.U16 [R3+UR9+0x3fd00], R37 ;  /* 0x03fd002503007988 */ /* 0x000fe80008000409 */
[----:B------:R0:W3:Y:S04]  /*24730*/  LDG.E.U16 R68, desc[UR10][R42.64] ;  /* 0x0000000a2a447981 */ /* 0x0000e8000c1e1500 */
[----:B------:R-:W2:Y:S01]  /*24740*/  LDG.E.U16 R70, desc[UR10][R70.64] ;  /* 0x0000000a46467981 */ /* 0x000ea2000c1e1500 */
[----:B0-----:R-:W-:-:S03]  /*24750*/  IMAD.WIDE R42, R2, 0x2, R64 ;  /* 0x00000002022a7825 */ /* 0x001fc600078e0240 */
[----:B------:R-:W2:Y:S01]  /*24760*/  LDL.64 R64, [R1+0x5d8] ;  /* 0x0005d80001407983 */ /* 0x000ea20000100a00 */
[----:B------:R-:W-:Y:S01]  /*24770*/  LOP3.LUT R50, R113, 0x40, RZ, 0x3c, !PT ;  /* 0x0000004071327812 */ /* 0x000fe200078e3cff */
[----:B----4-:R-:W-:-:S04]  /*24780*/  IMAD.WIDE R40, R2, 0x2, R40 ;  /* 0x0000000202287825 */ /* 0x010fc800078e0228 */
[----:B------:R0:W-:Y:S04]  /*24790*/  STS.U16 [R50+UR9+0x31a00], R36 ;  /* 0x031a002432007988 */ /* 0x0001e80008000409 */
[----:B------:R1:W4:Y:S01]  /*247a0*/  LDG.E.U16 R67, desc[UR10][R40.64] ;  /* 0x0000000a28437981 */ /* 0x000322000c1e1500 */
[----:B0-----:R-:W-:-:S04]  /*247b0*/  IMAD.WIDE R36, R2, 0x2, R54 ;  /* 0x0000000202247825 */ /* 0x001fc800078e0236 */
[C---:B-1----:R-:W-:Y:S01]  /*247c0*/  IMAD.WIDE R40, R2.reuse, 0x2, R56 ;  /* 0x0000000202287825 */ /* 0x042fe200078e0238 */
[----:B------:R0:W2:Y:S04]  /*247d0*/  LDG.E.U16 R55, desc[UR10][R36.64] ;  /* 0x0000000a24377981 */ /* 0x0000a8000c1e1500 */
[----:B------:R-:W2:Y:S01]  /*247e0*/  LDL.64 R56, [R1+0x618] ;  /* 0x0006180001387983 */ /* 0x000ea20000100a00 */
[----:B------:R-:W-:-:S04]  /*247f0*/  IMAD.WIDE R44, R2, 0x2, R44 ;  /* 0x00000002022c7825 */ /* 0x000fc800078e022c */
[C---:B------:R-:W-:Y:S01]  /*24800*/  IMAD.WIDE R38, R2.reuse, 0x2, R38 ;  /* 0x0000000202267825 */ /* 0x040fe200078e0226 */
[----:B------:R1:W2:Y:S03]  /*24810*/  LDG.E.U16 R69, desc[UR10][R44.64] ;  /* 0x0000000a2c457981 */ /* 0x0002a6000c1e1500 */
[C---:B0-----:R-:W-:Y:S01]  /*24820*/  IMAD.WIDE R36, R2.reuse, 0x2, R52 ;  /* 0x0000000202247825 */ /* 0x041fe200078e0234 */
[----:B------:R0:W3:Y:S04]  /*24830*/  LDG.E.U16 R66, desc[UR10][R38.64] ;  /* 0x0000000a26427981 */ /* 0x0000e8000c1e1500 */
[----:B------:R0:W3:Y:S01]  /*24840*/  LDG.E.U16 R52, desc[UR10][R40.64] ;  /* 0x0000000a28347981 */ /* 0x0000e2000c1e1500 */
[----:B-1----:R-:W-:-:S03]  /*24850*/  IMAD.WIDE R44, R2, 0x2, R74 ;  /* 0x00000002022c7825 */ /* 0x002fc600078e024a */
[----:B------:R1:W3:Y:S01]  /*24860*/  LDG.E.U16 R53, desc[UR10][R42.64] ;  /* 0x0000000a2a357981 */ /* 0x0002e2000c1e1500 */
[----:B0-----:R-:W-:-:S03]  /*24870*/  IMAD.WIDE R38, R2, 0x2, R72 ;  /* 0x0000000202267825 */ /* 0x001fc600078e0248 */
[----:B------:R-:W3:Y:S01]  /*24880*/  LDL.64 R74, [R1+0x4b8] ;  /* 0x0004b800014a7983 */ /* 0x000ee20000100a00 */
[----:B------:R-:W-:-:S03]  /*24890*/  IMAD.WIDE R40, R2, 0x2, R58 ;  /* 0x0000000202287825 */ /* 0x000fc600078e023a */
[----:B------:R-:W3:Y:S01]  /*248a0*/  LDL.64 R58, [R1+0x518] ;  /* 0x00051800013a7983 */ /* 0x000ee20000100a00 */
[----:B-1----:R-:W-:-:S03]  /*248b0*/  IMAD.WIDE R42, R2, 0x2, R60 ;  /* 0x00000002022a7825 */ /* 0x002fc600078e023c */
[----:B------:R-:W3:Y:S04]  /*248c0*/  LDL.64 R60, [R1+0x558] ;  /* 0x00055800013c7983 */ /* 0x000ee80000100a00 */
        /* <DEDUP_REMOVED lines=63> */
[----:B------:R1:W4:Y:S04]  /*24cc0*/  LDG.E.U16 R54, desc[UR10][R44.64] ;  /* 0x0000000a2c367981 */ /* 0x000328000c1e1500 */
[----:B------:R1:W4:Y:S04]  /*24cd0*/  LDG.E.U16 R51, desc[UR10][R38.64] ;  /* 0x0000000a26337981 */ /* 0x000328000c1e1500 */
[----:B0-----:R2:W4:Y:S01]  /*24ce0*/  LDG.E.U16 R50, desc[UR10][R36.64] ;  /* 0x0000000a24327981 */ /* 0x001522000c1e1500 */
[----:B-1----:R-:W-:-:S03]  /*24cf0*/  IMAD.WIDE R44, R2, 0x2, R62 ;  /* 0x00000002022c7825 */ /* 0x002fc600078e023e */
[----:B------:R-:W4:Y:S01]  /*24d00*/  LDL.64 R72, [R1+0x498] ;  /* 0x0004980001487983 */ /* 0x000f220000100a00 */
[----:B------:R-:W-:-:S03]  /*24d10*/  IMAD.WIDE R38, R2, 0x2, R48 ;  /* 0x0000000202267825 */ /* 0x000fc600078e0230 */
[----:B------:R0:W4:Y:S01]  /*24d20*/  LDG.E.U16 R48, desc[UR10][R42.64] ;  /* 0x0000000a2a307981 */ /* 0x000122000c1e1500 */
[----:B--2---:R-:W-:-:S03]  /*24d30*/  IMAD.WIDE R36, R2, 0x2, R46 ;  /* 0x0000000202247825 */ /* 0x004fc600078e022e */
[----:B------:R-:W2:Y:S04]  /*24d40*/  LDG.E.U16 R49, desc[UR10][R44.64] ;  /* 0x0000000a2c317981 */ /* 0x000ea8000c1e1500 */
[----:B------:R1:W2:Y:S01]  /*24d50*/  LDG.E.U16 R47, desc[UR10][R40.64] ;  /* 0x0000000a282f7981 */ /* 0x0002a2000c1e1500 */
[----:B0-----:R-:W-:-:S03]  /*24d60*/  IMAD.WIDE R42, R2, 0x2, R86 ;  /* 0x00000002022a7825 */ /* 0x001fc600078e0256 */
[----:B------:R-:W2:Y:S04]  /*24d70*/  LDL.64 R86, [R1+0x418] ;  /* 0x0004180001567983 */ /* 0x000ea80000100a00 */
[----:B------:R0:W2:Y:S01]  /*24d80*/  LDG.E.U16 R45, desc[UR10][R36.64] ;  /* 0x0000000a242d7981 */ /* 0x0000a2000c1e1500 */
[----:B-1----:R-:W-:-:S03]  /*24d90*/  IMAD.WIDE R40, R2, 0x2, R64 ;  /* 0x0000000202287825 */ /* 0x002fc600078e0240 */
[----:B------:R-:W2:Y:S04]  /*24da0*/  LDL.64 R62, [R1+0x478] ;  /* 0x00047800013e7983 */ /* 0x000ea80000100a00 */
[----:B------:R1:W2:Y:S01]  /*24db0*/  LDG.E.U16 R46, desc[UR10][R38.64] ;  /* 0x0000000a262e7981 */ /* 0x0002a2000c1e1500 */
[----:B0-----:R-:W-:-:S03]  /*24dc0*/  IMAD.WIDE R36, R2, 0x2, R78 ;  /* 0x0000000202247825 */ /* 0x001fc600078e024e */
[----:B------:R-:W2:Y:S04]  /*24dd0*/  LDL.64 R64, [R1+0x458] ;  /* 0x0004580001407983 */ /* 0x000ea80000100a00 */
[----:B------:R-:W2:Y:S01]  /*24de0*/  LDG.E.U16 R43, desc[UR10][R42.64] ;  /* 0x0000000a2a2b7981 */ /* 0x000ea2000c1e1500 */
[----:B-1----:R-:W-:-:S03]  /*24df0*/  IMAD.WIDE R38, R2, 0x2, R80 ;  /* 0x0000000202267825 */ /* 0x002fc600078e0250 */
[----:B------:R-:W2:Y:S04]  /*24e00*/  LDL.64 R80, [R1+0x3f8] ;  /* 0x0003f80001507983 */ /* 0x000ea80000100a00 */
[----:B------:R-:W2:Y:S04]  /*24e10*/  LDL.64 R78, [R1+0x3d8] ;  /* 0x0003d800014e7983 */ /* 0x000ea80000100a00 */
[----:B------:R-:W2:Y:S01]  /*24e20*/  LDG.E.U16 R42, desc[UR10][R40.64] ;  /* 0x0000000a282a7981 */ /* 0x000ea2000c1e1500 */
[----:B------:R-:W-:-:S03]  /*24e30*/  IMAD.WIDE R56, R2, 0x2, R56 ;  /* 0x0000000202387825 */ /* 0x000fc600078e0238 */
[----:B------:R-:W2:Y:S01]  /*24e40*/  LDL.64 R114, [R1+0x2f0] ;  /* 0x0002f00001727983 */ /* 0x000ea20000100a00 */
[----:B---3--:R-:W-:-:S03]  /*24e50*/  IMAD.WIDE R58, R2, 0x2, R58 ;  /* 0x00000002023a7825 */ /* 0x008fc600078e023a */
[----:B------:R-:W3:Y:S04]  /*24e60*/  LDG.E.U16 R44, desc[UR10][R56.64] ;  /* 0x0000000a382c7981 */ /* 0x000ee8000c1e1500 */
[----:B------:R0:W3:Y:S01]  /*24e70*/  LDG.E.U16 R40, desc[UR10][R36.64] ;  /* 0x0000000a24287981 */ /* 0x0000e2000c1e1500 */
[----:B------:R-:W-:-:S03]  /*24e80*/  IMAD.WIDE R60, R2, 0x2, R60 ;  /* 0x00000002023c7825 */ /* 0x000fc600078e023c */
[----:B------:R1:W3:Y:S01]  /*24e90*/  LDG.E.U16 R41, desc[UR10][R38.64] ;  /* 0x0000000a26297981 */ /* 0x0002e2000c1e1500 */
[----:B0-----:R-:W-:-:S03]  /*24ea0*/  IMAD.WIDE R36, R2, 0x2, R76 ;  /* 0x0000000202247825 */ /* 0x001fc600078e024c */
[----:B------:R-:W3:Y:S01]  /*24eb0*/  LDL.64 R76, [R1+0x3b8] ;  /* 0x0003b800014c7983 */ /* 0x000ee20000100a00 */
[----:B------:R-:W-:-:S03]  /*24ec0*/  IMAD.WIDE R56, R2, 0x2, R84 ;  /* 0x0000000202387825 */ /* 0x000fc600078e0254 */
[----:B------:R-:W3:Y:S01]  /*24ed0*/  LDG.E.U16 R37, desc[UR10][R36.64] ;  /* 0x0000000a24257981 */ /* 0x000ee2000c1e1500 */
[----:B-1----:R-:W-:-:S03]  /*24ee0*/  IMAD.WIDE R38, R2, 0x2, R90 ;  /* 0x0000000202267825 */ /* 0x002fc600078e025a */
[----:B------:R0:W3:Y:S04]  /*24ef0*/  LDG.E.U16 R35, desc[UR10][R56.64] ;  /* 0x0000000a38237981 */ /* 0x0000e8000c1e1500 */
[----:B------:R-:W3:Y:S04]  /*24f00*/  LDL.64 R84, [R1+0x338] ;  /* 0x0003380001547983 */ /* 0x000ee80000100a00 */
[----:B------:R1:W3:Y:S01]  /*24f10*/  LDG.E.U16 R36, desc[UR10][R58.64] ;  /* 0x0000000a3a247981 */ /* 0x0002e2000c1e1500 */
[----:B0-----:R-:W-:-:S03]  /*24f20*/  IMAD.WIDE R56, R2, 0x2, R82 ;  /* 0x0000000202387825 */ /* 0x001fc600078e0252 */
[----:B------:R-:W3:Y:S04]  /*24f30*/  LDL.64 R82, [R1+0x310] ;  /* 0x0003100001527983 */ /* 0x000ee80000100a00 */
[----:B------:R-:W3:Y:S01]  /*24f40*/  LDG.E.U16 R39, desc[UR10][R38.64] ;  /* 0x0000000a26277981 */ /* 0x000ee2000c1e1500 */
[----:B-1----:R-:W-:-:S03]  /*24f50*/  IMAD.WIDE R58, R2, 0x2, R74 ;  /* 0x00000002023a7825 */ /* 0x002fc600078e024a */
[----:B------:R0:W3:Y:S04]  /*24f60*/  LDG.E.U16 R71, desc[UR10][R56.64] ;  /* 0x0000000a38477981 */ /* 0x0000e8000c1e1500 */
[----:B------:R1:W-:Y:S04]  /*24f70*/  STS.U16 [R252+UR9+0x31f00], R112 ;  /* 0x031f0070fc007988 */ /* 0x0003e80008000409 */
[----:B------:R4:W3:Y:S01]  /*24f80*/  LDG.E.U16 R38, desc[UR10][R60.64] ;  /* 0x0000000a3c267981 */ /* 0x0008e2000c1e1500 */
[----:B0-----:R-:W-:-:S03]  /*24f90*/  IMAD.WIDE R56, R2, 0x2, R88 ;  /* 0x0000000202387825 */ /* 0x001fc600078e0258 */
[----:B------:R-:W3:Y:S04]  /*24fa0*/  LDL.64 R90, [R1+0x2b0] ;  /* 0x0002b000015a7983 */ /* 0x000ee80000100a00 */
[----:B-1----:R-:W3:Y:S04]  /*24fb0*/  LDL.64 R112, [R1+0x2d0] ;  /* 0x0002d00001707983 */ /* 0x002ee80000100a00 */
[----:B------:R-:W3:Y:S01]  /*24fc0*/  LDL.64 R88, [R1+0x290] ;  /* 0x0002900001587983 */ /* 0x000ee20000100a00 */
[----:B----4-:R-:W-:-:S03]  /*24fd0*/  IMAD.WIDE R60, R2, 0x2, R72 ;  /* 0x00000002023c7825 */ /* 0x010fc600078e0248 */
[----:B------:R2:W4:Y:S04]  /*24fe0*/  LDG.E.U16 R72, desc[UR10][R58.64] ;  /* 0x0000000a3a487981 */ /* 0x000528000c1e1500 */
[----:B------:R0:W4:Y:S01]  /*24ff0*/  LDG.E.U16 R73, desc[UR10][R60.64] ;  /* 0x0000000a3c497981 */ /* 0x000122000c1e1500 */
[----:B--2---:R-:W-:-:S03]  /*25000*/  IMAD.WIDE R58, R2, 0x2, R86 ;  /* 0x00000002023a7825 */ /* 0x004fc600078e0256 */
[----:B------:R-:W2:Y:S01]  /*25010*/  LDL.64 R86, [R1+0x270] ;  /* 0x0002700001567983 */ /* 0x000ea20000100a00 */
[----:B------:R-:W-:-:S05]  /*25020*/  IMAD.WIDE R62, R2, 0x2, R62 ;  /* 0x00000002023e7825 */ /* 0x000fca00078e023e */
[----:B------:R1:W4:Y:S01]  /*25030*/  LDG.E.U16 R74, desc[UR10][R62.64] ;  /* 0x0000000a3e4a7981 */ /* 0x000322000c1e1500 */
[----:B------:R-:W-:-:S05]  /*25040*/  IMAD.WIDE R64, R2, 0x2, R64 ;  /* 0x0000000202407825 */ /* 0x000fca00078e0240 */
[----:B------:R-:W4:Y:S01]  /*25050*/  LDG.E.U16 R75, desc[UR10][R64.64] ;  /* 0x0000000a404b7981 */ /* 0x000f22000c1e1500 */
[----:B0-----:R-:W-:-:S04]  /*25060*/  IMAD.WIDE R60, R2, 0x2, R80 ;  /* 0x00000002023c7825 */ /* 0x001fc800078e0250 */
[C---:B-1----:R-:W-:Y:S02]  /*25070*/  IMAD.WIDE R62, R2.reuse, 0x2, R78 ;  /* 0x00000002023e7825 */ /* 0x042fe400078e024e */
[----:B------:R0:W4:Y:S04]  /*25080*/  LDG.E.U16 R78, desc[UR10][R60.64] ;  /* 0x0000000a3c4e7981 */ /* 0x000128000c1e1500 */
[----:B------:R-:W4:Y:S01]  /*25090*/  LDG.E.U16 R79, desc[UR10][R62.64] ;  /* 0x0000000a3e4f7981 */ /* 0x000f22000c1e1500 */
[----:B0-----:R-:W-:-:S03]  /*250a0*/  IMAD.WIDE R60, R2, 0x2, R96 ;  /* 0x00000002023c7825 */ /* 0x001fc600078e0260 */
[----:B------:R-:W4:Y:S01]  /*250b0*/  LDL.64 R96, [R1+0x130] ;  /* 0x0001300001607983 */ /* 0x000f220000100a00 */
[----:B---3--:R-:W-:-:S03]  /*250c0*/  IMAD.WIDE R64, R2, 0x2, R76 ;  /* 0x0000000202407825 */ /* 0x008fc600078e024c */
[----:B------:R0:W3:Y:S04]  /*250d0*/  LDG.E.U16 R76, desc[UR10][R56.64] ;  /* 0x0000000a384c7981 */ /* 0x0000e8000c1e1500 */
[----:B------:R1:W3:Y:S04]  /*250e0*/  LDG.E.U16 R77, desc[UR10][R58.64] ;  /* 0x0000000a3a4d7981 */ /* 0x0002e8000c1e1500 */
[----:B------:R1:W3:Y:S01]  /*250f0*/  LDG.E.U16 R80, desc[UR10][R64.64] ;  /* 0x0000000a40507981 */ /* 0x0002e2000c1e1500 */
[----:B0-----:R-:W-:-:S03]  /*25100*/  IMAD.WIDE R56, R2, 0x2, R100 ;  /* 0x0000000202387825 */ /* 0x001fc600078e0264 */
[----:B------:R-:W3:Y:S01]  /*25110*/  LDL.64 R100, [R1+0x170] ;  /* 0x0001700001647983 */ /* 0x000ee20000100a00 */
[----:B-1----:R-:W-:-:S03]  /*25120*/  IMAD.WIDE R58, R2, 0x2, R98 ;  /* 0x00000002023a7825 */ /* 0x002fc600078e0262 */
[----:B------:R-:W3:Y:S01]  /*25130*/  LDL.64 R98, [R1+0x150] ;  /* 0x0001500001627983 */ /* 0x000ee20000100a00 */
[----:B------:R-:W-:-:S03]  /*25140*/  IMAD.WIDE R62, R2, 0x2, R84 ;  /* 0x00000002023e7825 */ /* 0x000fc600078e0254 */
[----:B------:R0:W3:Y:S01]  /*25150*/  LDG.E.U16 R81, desc[UR10][R56.64] ;  /* 0x0000000a38517981 */ /* 0x0000e2000c1e1500 */
[----:B------:R-:W-:-:S03]  /*25160*/  IMAD.WIDE R64, R2, 0x2, R82 ;  /* 0x0000000202407825 */ /* 0x000fc600078e0252 */
[----:B------:R-:W3:Y:S04]  /*25170*/  LDG.E.U16 R82, desc[UR10][R58.64] ;  /* 0x0000000a3a527981 */ /* 0x000ee8000c1e1500 */
[----:B------:R1:W3:Y:S01]  /*25180*/  LDG.E.U16 R83, desc[UR10][R60.64] ;  /* 0x0000000a3c537981 */ /* 0x0002e2000c1e1500 */
[----:B0-----:R-:W-:-:S03]  /*25190*/  IMAD.WIDE R56, R2, 0x2, R114 ;  /* 0x0000000202387825 */ /* 0x001fc600078e0272 */
[----:B------:R0:W3:Y:S04]  /*251a0*/  LDG.E.U16 R84, desc[UR10][R62.64] ;  /* 0x0000000a3e547981 */ /* 0x0000e8000c1e1500 */
[----:B------:R-:W3:Y:S01]  /*251b0*/  LDG.E.U16 R85, desc[UR10][R64.64] ;  /* 0x0000000a40557981 */ /* 0x000ee2000c1e1500 */
[----:B-1----:R-:W-:-:S04]  /*251c0*/  IMAD.WIDE R60, R2, 0x2, R90 ;  /* 0x00000002023c7825 */ /* 0x002fc800078e025a */
[----:B------:R-:W-:-:S04]  /*251d0*/  IMAD.WIDE R58, R2, 0x2, R112 ;  /* 0x00000002023a7825 */ /* 0x000fc800078e0270 */
[C---:B0-----:R-:W-:Y:S02]  /*251e0*/  IMAD.WIDE R62, R2.reuse, 0x2, R88 ;  /* 0x00000002023e7825 */ /* 0x041fe400078e0258 */
[----:B------:R0:W3:Y:S04]  /*251f0*/  LDG.E.U16 R88, desc[UR10][R60.64] ;  /* 0x0000000a3c587981 */ /* 0x0000e8000c1e1500 */
[----:B------:R1:W3:Y:S01]  /*25200*/  LDG.E.U16 R89, desc[UR10][R62.64] ;  /* 0x0000000a3e597981 */ /* 0x0002e2000c1e1500 */
[----:B0-----:R-:W-:-:S04]  /*25210*/  IMAD.WIDE R60, R2, 0x2, R106 ;  /* 0x00000002023c7825 */ /* 0x001fc800078e026a */
[----:B-1----:R-:W-:-:S05]  /*25220*/  IMAD.WIDE R62, R2, 0x2, R94 ;  /* 0x00000002023e7825 */ /* 0x002fca00078e025e */
[----:B------:R-:W3:Y:S01]  /*25230*/  LDG.E.U16 R94, desc[UR10][R62.64] ;  /* 0x0000000a3e5e7981 */ /* 0x000ee2000c1e1500 */
[----:B--2---:R-:W-:-:S03]  /*25240*/  IMAD.WIDE R64, R2, 0x2, R86 ;  /* 0x0000000202407825 */ /* 0x004fc600078e0256 */
[----:B------:R0:W2:Y:S04]  /*25250*/  LDG.E.U16 R86, desc[UR10][R56.64] ;  /* 0x0000000a38567981 */ /* 0x0000a8000c1e1500 */
[----:B------:R1:W2:Y:S04]  /*25260*/  LDG.E.U16 R87, desc[UR10][R58.64] ;  /* 0x0000000a3a577981 */ /* 0x0002a8000c1e1500 */
[----:B------:R1:W2:Y:S01]  /*25270*/  LDG.E.U16 R90, desc[UR10][R64.64] ;  /* 0x0000000a405a7981 */ /* 0x0002a2000c1e1500 */
[----:B0-----:R-:W-:-:S04]  /*25280*/  IMAD.WIDE R56, R2, 0x2, R110 ;  /* 0x0000000202387825 */ /* 0x001fc800078e026e */
[C---:B-1----:R-:W-:Y:S01]  /*25290*/  IMAD.WIDE R58, R2.reuse, 0x2, R108 ;  /* 0x00000002023a7825 */ /* 0x042fe200078e026c */
[----:B------:R0:W2:Y:S03]  /*252a0*/  LDG.E.U16 R91, desc[UR10][R56.64] ;  /* 0x0000000a385b7981 */ /* 0x0000a6000c1e1500 */
[C---:B------:R-:W-:Y:S02]  /*252b0*/  IMAD.WIDE R64, R2.reuse, 0x2, R92 ;  /* 0x0000000202407825 */ /* 0x040fe400078e025c */
[----:B------:R1:W2:Y:S04]  /*252c0*/  LDG.E.U16 R92, desc[UR10][R58.64] ;  /* 0x0000000a3a5c7981 */ /* 0x0002a8000c1e1500 */
[----:B------:R-:W2:Y:S01]  /*252d0*/  LDG.E.U16 R93, desc[UR10][R60.64] ;  /* 0x0000000a3c5d7981 */ /* 0x000ea2000c1e1500 */
[----:B0-----:R-:W-:-:S03]  /*252e0*/  IMAD.WIDE R56, R2, 0x2, R104 ;  /* 0x0000000202387825 */ /* 0x001fc600078e0268 */
[----:B------:R4:W2:Y:S01]  /*252f0*/  LDG.E.U16 R95, desc[UR10][R64.64] ;  /* 0x0000000a405f7981 */ /* 0x0008a2000c1e1500 */
[----:B-1----:R-:W-:-:S03]  /*25300*/  IMAD.WIDE R58, R2, 0x2, R102 ;  /* 0x00000002023a7825 */ /* 0x002fc600078e0266 */
[----:B------:R-:W2:Y:S04]  /*25310*/  LDG.E.U16 R56, desc[UR10][R56.64] ;  /* 0x0000000a38387981 */ /* 0x000ea8000c1e1500 */
[----:B------:R-:W2:Y:S01]  /*25320*/  LDG.E.U16 R58, desc[UR10][R58.64] ;  /* 0x0000000a3a3a7981 */ /* 0x000ea2000c1e1500 */
[----:B----4-:R-:W-:-:S06]  /*25330*/  IMAD.WIDE R64, R2, 0x2, R96 ;  /* 0x0000000202407825 */ /* 0x010fcc00078e0260 */
[----:B------:R-:W4:Y:S01]  /*25340*/  LDG.E.U16 R64, desc[UR10][R64.64] ;  /* 0x0000000a40407981 */ /* 0x000f22000c1e1500 */
[----:B---3--:R-:W-:-:S04]  /*25350*/  IMAD.WIDE R60, R2, 0x2, R100 ;  /* 0x00000002023c7825 */ /* 0x008fc800078e0264 */
[----:B------:R-:W-:Y:S02]  /*25360*/  IMAD.WIDE R62, R2, 0x2, R98 ;  /* 0x00000002023e7825 */ /* 0x000fe400078e0262 */
[----:B------:R-:W3:Y:S04]  /*25370*/  LDG.E.U16 R60, desc[UR10][R60.64] ;  /* 0x0000000a3c3c7981 */ /* 0x000ee8000c1e1500 */
[----:B------:R-:W3:Y:S01]  /*25380*/  LDG.E.U16 R62, desc[UR10][R62.64] ;  /* 0x0000000a3e3e7981 */ /* 0x000ee2000c1e1500 */
        /* <DEDUP_REMOVED lines=15> */
[----:B------:R-:W-:Y:S01]  /*25480*/  F2FP.BF16.F32.PACK_AB R19, R0, R19 ;  /* 0x000000130013723e */ /* 0x000fe200000010ff */
[----:B------:R-:W-:Y:S04]  /*25490*/  STS.U16 [R252+UR9+0x30300], R239 ;  /* 0x030300effc007988 */ /* 0x000fe80008000409 */
[----:B------:R-:W-:Y:S04]  /*254a0*/  STS.U16 [R252+UR9+0x30700], R241 ;  /* 0x030700f1fc007988 */ /* 0x000fe80008000409 */
[----:B------:R-:W-:Y:S04]  /*254b0*/  STS.U16 [R252+UR9+0x30b00], R243 ;  /* 0x030b00f3fc007988 */ /* 0x000fe80008000409 */
[----:B------:R-:W-:Y:S04]  /*254c0*/  STS.U16 [R252+UR9+0x30f00], R246 ;  /* 0x030f00f6fc007988 */ /* 0x000fe80008000409 */
[----:B------:R-:W-:Y:S04]  /*254d0*/  STS.U16 [R252+UR9+0x31300], R248 ;  /* 0x031300f8fc007988 */ /* 0x000fe80008000409 */
[----:B------:R-:W-:Y:S04]  /*254e0*/  STS.U16 [R252+UR9+0x31700], R250 ;  /* 0x031700fafc007988 */ /* 0x000fe80008000409 */
[----:B------:R-:W-:Y:S01]  /*254f0*/  STS.U16 [R252+UR9+0x31b00], R251 ;  /* 0x031b00fbfc007988 */ /* 0x000fe20008000409 */
[----:B------:R-:W-:Y:S01]  /*25500*/  STTM.16dp32bit_t0_t15.x16 tmem[UR6+0x140], R4 ;  /* 0x00014004000079ed */ /* 0x000fe20008a00006 */
[----:B------:R-:W-:Y:S02]  /*25510*/  STTM.16dp32bit_t16_t31.x16 tmem[UR6+0x150], R4 ;  /* 0x00015004000079ed */ /* 0x000fe40008a20006 */
        /* <DEDUP_REMOVED lines=53> */
[----:B----4-:R-:W-:Y:S04]  /*25870*/  STS.U16 [R252+UR9+0x3ff00], R64 ;  /* 0x03ff0040fc007988 */ /* 0x010fe80008000409 */
[----:B---3--:R-:W-:Y:S04]  /*25880*/  STS.U16 [R252+UR9+0x3f700], R60 ;  /* 0x03f7003cfc007988 */ /* 0x008fe80008000409 */
[----:B------:R0:W-:Y:S01]  /*25890*/  STS.U16 [R252+UR9+0x3fb00], R62 ;  /* 0x03fb003efc007988 */ /* 0x0001e20008000409 */
[----:B------:R-:W1:Y:S02]  /*258a0*/  FENCE.VIEW.ASYNC.T ;  /* 0x00000000000073c6 */ /* 0x000e640000000200 */
[----:B-1----:R-:W-:Y:S06]  /*258b0*/  BAR.SYNC.DEFER_BLOCKING 0x0 ;  /* 0x0000000000007b1d */ /* 0x002fec0000010000 */
[----:B0-----:R-:W-:Y:S01]  /*258c0*/  LDTM.x64 R16, tmem[UR6] ;  /* 0x00000006001079ee */ /* 0x001fe20008340000 */
[----:B------:R-:W0:Y:S01]  /*258d0*/  LDTM.x64 R96, tmem[UR6+0x40] ;  /* 0x00004006006079ee */ /* 0x000e220008340000 */
[----:B------:R-:W-:-:S04]  /*258e0*/  FADD R0, -R244, R245 ;  /* 0x000000f5f4007221 */ /* 0x000fc80000000100 */
[----:B------:R-:W-:-:S06]  /*258f0*/  FMUL R0, R0, 1.4426950216293334961 ;  /* 0x3fb8aa3b00007820 */ /* 0x000fcc0000400000 */
[----:B------:R-:W1:Y:S01]  /*25900*/  MUFU.EX2 R0, R0 ;  /* 0x0000000000007308 */ /* 0x000e620000000800 */
[----:B0-----:R-:W-:Y:S01]  /*25910*/  IMAD.MOV.U32 R250, RZ, RZ, R132 ;  /* 0x000000fffffa7224 */ /* 0x001fe200078e0084 */
[----:B------:R-:W-:Y:S01]  /*25920*/  MOV R246, R134 ;  /* 0x0000008600f67202 */ /* 0x000fe20000000f00 */
[----:B------:R-:W-:Y:S01]  /*25930*/  IMAD.MOV.U32 R248, RZ, RZ, R133 ;  /* 0x000000fffff87224 */ /* 0x000fe200078e0085 */
        /* <DEDUP_REMOVED lines=11> */
[----:B------:R-:W-:-:S02]  /*259f0*/  IMAD.MOV.U32 R238, RZ, RZ, R141 ;  /* 0x000000ffffee7224 */ /* 0x000fc400078e008d */
[----:B------:R-:W-:Y:S02]  /*25a00*/  IMAD.MOV.U32 R236, RZ, RZ, R143 ;  /* 0x000000ffffec7224 */ /* 0x000fe400078e008f */
[----:B------:R-:W-:Y:S02]  /*25a10*/  IMAD.MOV.U32 R235, RZ, RZ, R144 ;  /* 0x000000ffffeb7224 */ /* 0x000fe400078e0090 */
[----:B------:R-:W-:Y:S02]  /*25a20*/  IMAD.MOV.U32 R234, RZ, RZ, R145 ;  /* 0x000000ffffea7224 */ /* 0x000fe400078e0091 */
[----:B------:R-:W-:Y:S02]  /*25a30*/  IMAD.MOV.U32 R232, RZ, RZ, R147 ;  /* 0x000000ffffe87224 */ /* 0x000fe400078e0093 */
[----:B------:R-:W-:Y:S02]  /*25a40*/  IMAD.MOV.U32 R231, RZ, RZ, R148 ;  /* 0x000000ffffe77224 */ /* 0x000fe400078e0094 */
        /* <DEDUP_REMOVED lines=8> */
[----:B------:R-:W0:Y:S01]  /*25ad0*/  LDTM.x64 R132, tmem[UR6+0x80] ;  /* 0x00008006008479ee */ /* 0x000e220008340000 */
[----:B------:R-:W-:Y:S01]  /*25ae0*/  STL.64 [R1+0x100], R108 ;  /* 0x0001006c01007387 */ /* 0x000fe20000100a00 */
[C---:B-1----:R-:W-:Y:S01]  /*25af0*/  FMUL R73, R0.reuse, R73 ;  /* 0x0000004900497220 */ /* 0x042fe20000400000 */
[C---:B------:R-:W-:Y:S02]  /*25b00*/  FMUL R16, R0.reuse, R16 ;  /* 0x0000001000107220 */ /* 0x040fe40000400000 */
[----:B------:R1:W-:Y:S01]  /*25b10*/  STL.64 [R1+0x108], R110 ;  /* 0x0001086e01007387 */ /* 0x0003e20000100a00 */
[C---:B------:R-:W-:Y:S01]  /*25b20*/  FMUL R17, R0.reuse, R17 ;  /* 0x0000001100117220 */ /* 0x040fe20000400000 */
[C---:B------:R-:W-:Y:S01]  /*25b30*/  FMUL R18, R0.reuse, R18 ;  /* 0x0000001200127220 */ /* 0x040fe20000400000 */
[C---:B------:R-:W-:Y:S01]  /*25b40*/  FMUL R19, R0.reuse, R19 ;  /* 0x0000001300137220 */ /* 0x040fe20000400000 */
[----:B------:R-:W-:Y:S01]  /*25b50*/  STL.64 [R1+0x110], R112 ;  /* 0x0001107001007387 */ /* 0x000fe20000100a00 */
        /* <DEDUP_REMOVED lines=56> */
[----:B------:R2:W-:Y:S01]  /*25ee0*/  STL [R1+0x118], R114 ;  /* 0x0001187201007387 */ /* 0x0005e20000100800 */
[----:B------:R-:W-:-:S02]  /*25ef0*/  IMAD.MOV.U32 R14, RZ, RZ, R106 ;  /* 0x000000ffff0e7224 */ /* 0x000fc400078e006a */
[C---:B------:R-:W-:Y:S01]  /*25f00*/  FMUL R61, R0.reuse, R61 ;  /* 0x0000003d003d7220 */ /* 0x040fe20000400000 */
[----:B------:R-:W-:Y:S02]  /*25f10*/  IMAD.MOV.U32 R196, RZ, RZ, R115 ;  /* 0x000000ffffc47224 */ /* 0x000fe400078e0073 */
[C---:B------:R-:W-:Y:S01]  /*25f20*/  FMUL R62, R0.reuse, R62 ;  /* 0x0000003e003e7220 */ /* 0x040fe20000400000 */
[----:B------:R-:W-:Y:S02]  /*25f30*/  IMAD.MOV.U32 R249, RZ, RZ, R116 ;  /* 0x000000fffff97224 */ /* 0x000fe400078e0074 */
[C---:B------:R-:W-:Y:S01]  /*25f40*/  FMUL R63, R0.reuse, R63 ;  /* 0x0000003f003f7220 */ /* 0x040fe20000400000 */
[----:B------:R-:W-:Y:S02]  /*25f50*/  IMAD.MOV.U32 R247, RZ, RZ, R117 ;  /* 0x000000fffff77224 */ /* 0x000fe400078e0075 */
[----:B------:R-:W-:Y:S01]  /*25f60*/  FMUL R64, R0, R64 ;  /* 0x0000004000407220 */ /* 0x000fe20000400000 */
        /* <DEDUP_REMOVED lines=20> */
[C---:B------:R-:W-:Y:S01]  /*260b0*/  FMUL R76, R0.reuse, R76 ;  /* 0x0000004c004c7220 */ /* 0x040fe20000400000 */
[C---:B------:R-:W-:Y:S01]  /*260c0*/  FMUL R77, R0.reuse, R77 ;  /* 0x0000004d004d7220 */ /* 0x040fe20000400000 */
[C---:B------:R-:W-:Y:S01]  /*260d0*/  FMUL R78, R0.reuse, R78 ;  /* 0x0000004e004e7220 */ /* 0x040fe20000400000 */
[----:B------:R-:W-:Y:S01]  /*260e0*/  FMUL R79, R0, R79 ;  /* 0x0000004f004f7220 */ /* 0x000fe20000400000 */
        /* <DEDUP_REMOVED lines=21> */
[----:B-1----:R-:W-:Y:S01]  /*26240*/  MOV R110, R174 ;  /* 0x000000ae006e7202 */ /* 0x002fe20000000f00 */
[----:B------:R-:W-:Y:S01]  /*26250*/  IMAD.MOV.U32 R83, RZ, RZ, R147 ;  /* 0x000000ffff537224 */ /* 0x000fe200078e0093 */
[----:B--2---:R-:W-:Y:S01]  /*26260*/  MOV R114, R178 ;  /* 0x000000b200727202 */ /* 0x004fe20000000f00 */
        /* <DEDUP_REMOVED lines=41> */
[----:B------:R-:W-:Y:S01]  /*26500*/  NOP ;  /* 0x0000000000007918 */ /* 0x000fe20000000000 */
[----:B0-----:R0:W-:Y:S02]  /*26510*/  STTM.x64 tmem[UR6], R16 ;  /* 0x00000010000079ed */ /* 0x0011e40008340006 */
[----:B0-----:R-:W2:Y:S04]  /*26520*/  LDL.LU R73, [R1+0x100] ;  /* 0x0001000001497983 */ /* 0x001ea80000300800 */
[----:B------:R-:W3:Y:S04]  /*26530*/  LDL.LU R74, [R1+0x104] ;  /* 0x00010400014a7983 */ /* 0x000ee80000300800 */
[----:B------:R-:W4:Y:S04]  /*26540*/  LDL.LU R75, [R1+0x108] ;  /* 0x00010800014b7983 */ /* 0x000f280000300800 */
[----:B------:R-:W4:Y:S04]  /*26550*/  LDL.LU R76, [R1+0x10c] ;  /* 0x00010c00014c7983 */ /* 0x000f280000300800 */
[----:B------:R-:W4:Y:S04]  /*26560*/  LDL.LU R77, [R1+0x110] ;  /* 0x00011000014d7983 */ /* 0x000f280000300800 */
[----:B------:R-:W4:Y:S04]  /*26570*/  LDL.LU R78, [R1+0x114] ;  /* 0x00011400014e7983 */ /* 0x000f280000300800 */
[----:B------:R-:W4:Y:S01]  /*26580*/  LDL.LU R79, [R1+0x118] ;  /* 0x00011800014f7983 */ /* 0x000f220000300800 */
[C---:B------:R-:W-:Y:S01]  /*26590*/  FMUL R23, R0.reuse, R196 ;  /* 0x000000c400177220 */ /* 0x040fe20000400000 */
[C---:B------:R-:W-:Y:S01]  /*265a0*/  FMUL R24, R0.reuse, R249 ;  /* 0x000000f900187220 */ /* 0x040fe20000400000 */
[C---:B------:R-:W-:Y:S01]  /*265b0*/  FMUL R25, R0.reuse, R247 ;  /* 0x000000f700197220 */ /* 0x040fe20000400000 */
[----:B------:R0:W5:Y:S01]  /*265c0*/  LDL.LU R196, [R1+0x119c] ;  /* 0x00119c0001c47983 */ /* 0x0001620000300800 */
[C---:B------:R-:W-:Y:S01]  /*265d0*/  FMUL R26, R0.reuse, R207 ;  /* 0x000000cf001a7220 */ /* 0x040fe20000400000 */
[----:B------:R-:W-:-:S02]  /*265e0*/  FMUL R27, R0, R206 ;  /* 0x000000ce001b7220 */ /* 0x000fc40000400000 */
[----:B------:R-:W4:Y:S01]  /*265f0*/  LDL.LU R249, [R1+0x1198] ;  /* 0x0011980001f97983 */ /* 0x000f220000300800 */
[----:B------:R-:W-:-:S03]  /*26600*/  FMUL R28, R0, R205 ;  /* 0x000000cd001c7220 */ /* 0x000fc60000400000 */
[----:B------:R-:W4:Y:S01]  /*26610*/  LDL.LU R247, [R1+0x1194] ;  /* 0x0011940001f77983 */ /* 0x000f220000300800 */
[----:B------:R-:W-:-:S03]  /*26620*/  FMUL R29, R0, R204 ;  /* 0x000000cc001d7220 */ /* 0x000fc60000400000 */
[----:B------:R0:W5:Y:S01]  /*26630*/  LDL.LU R207, [R1+0x1190] ;  /* 0x0011900001cf7983 */ /* 0x0001620000300800 */
[----:B------:R-:W-:-:S03]  /*26640*/  FMUL R30, R0, R203 ;  /* 0x000000cb001e7220 */ /* 0x000fc60000400000 */
[----:B------:R0:W5:Y:S01]  /*26650*/  LDL.LU R206, [R1+0x118c] ;  /* 0x00118c0001ce7983 */ /* 0x0001620000300800 */
[----:B------:R-:W-:-:S03]  /*26660*/  FMUL R31, R0, R202 ;  /* 0x000000ca001f7220 */ /* 0x000fc60000400000 */
[----:B------:R0:W5:Y:S01]  /*26670*/  LDL.LU R205, [R1+0x1188] ;  /* 0x0011880001cd7983 */ /* 0x0001620000300800 */
[C---:B------:R-:W-:Y:S01]  /*26680*/  FMUL R4, R0.reuse, R4 ;  /* 0x0000000400047220 */ /* 0x040fe20000400000 */
[C---:B------:R-:W-:Y:S02]  /*26690*/  FMUL R5, R0.reuse, R5 ;  /* 0x0000000500057220 */ /* 0x040fe40000400000 */
[----:B------:R0:W5:Y:S01]  /*266a0*/  LDL.LU R204, [R1+0x1184] ;  /* 0x0011840001cc7983 */ /* 0x0001620000300800 */
[C---:B------:R-:W-:Y:S01]  /*266b0*/  FMUL R6, R0.reuse, R6 ;  /* 0x0000000600067220 */ /* 0x040fe20000400000 */
[C---:B------:R-:W-:Y:S01]  /*266c0*/  FMUL R7, R0.reuse, R7 ;  /* 0x0000000700077220 */ /* 0x040fe20000400000 */
[C---:B------:R-:W-:Y:S01]  /*266d0*/  FMUL R8, R0.reuse, R8 ;  /* 0x0000000800087220 */ /* 0x040fe20000400000 */
[----:B------:R0:W5:Y:S01]  /*266e0*/  LDL.LU R203, [R1+0x1180] ;  /* 0x0011800001cb7983 */ /* 0x0001620000300800 */
[C---:B------:R-:W-:Y:S01]  /*266f0*/  FMUL R9, R0.reuse, R9 ;  /* 0x0000000900097220 */ /* 0x040fe20000400000 */
[C---:B------:R-:W-:Y:S01]  /*26700*/  FMUL R10, R0.reuse, R10 ;  /* 0x0000000a000a7220 */ /* 0x040fe20000400000 */
[C---:B------:R-:W-:Y:S01]  /*26710*/  FMUL R11, R0.reuse, R11 ;  /* 0x0000000b000b7220 */ /* 0x040fe20000400000 */
[C---:B------:R-:W-:Y:S01]  /*26720*/  FMUL R12, R0.reuse, R12 ;  /* 0x0000000c000c7220 */ /* 0x040fe20000400000 */
        /* <DEDUP_REMOVED lines=103> */
[C---:B--2---:R-:W-:Y:S01]  /*26da0*/  FMUL R16, R0.reuse, R73 ;  /* 0x0000004900107220 */ /* 0x044fe20000400000 */
[C---:B---3--:R-:W-:Y:S01]  /*26db0*/  FMUL R17, R0.reuse, R74 ;  /* 0x0000004a00117220 */ /* 0x048fe20000400000 */
        /* <DEDUP_REMOVED lines=8> */
[----:B------:R1:W-:Y:S01]  /*26e40*/  STTM.x64 tmem[UR6+0x40], R4 ;  /* 0x00004004000079ed */ /* 0x0003e20008340006 */
[C---:B------:R-:W-:Y:S01]  /*26e50*/  FMUL R76, R0.reuse, R211 ;  /* 0x000000d3004c7220 */ /* 0x040fe20000400000 */
[C---:B------:R-:W-:Y:S01]  /*26e60*/  FMUL R77, R0.reuse, R210 ;  /* 0x000000d2004d7220 */ /* 0x040fe20000400000 */
[C---:B------:R-:W-:Y:S01]  /*26e70*/  FMUL R78, R0.reuse, R209 ;  /* 0x000000d1004e7220 */ /* 0x040fe20000400000 */
[----:B------:R-:W-:-:S02]  /*26e80*/  FMUL R79, R0, R208 ;  /* 0x000000d0004f7220 */ /* 0x000fc40000400000 */
[----:B------:R-:W2:Y:S02]  /*26e90*/  LDL.LU R208, [R1+0x11c] ;  /* 0x00011c0001d07983 */ /* 0x000ea40000300800 */
[----:B------:R-:W-:Y:S01]  /*26ea0*/  STTM.x64 tmem[UR6+0x80], R68 ;  /* 0x00008044000079ed */ /* 0x000fe20008340006 */
[C---:B-1----:R-:W-:Y:S01]  /*26eb0*/  FMUL R6, R0.reuse, R134 ;  /* 0x0000008600067220 */ /* 0x042fe20000400000 */
        /* <DEDUP_REMOVED lines=62> */
[----:B------:R-:W-:-:S04]  /*272a0*/  FMUL R67, R0, R195 ;  /* 0x000000c300437220 */ /* 0x000fc80000400000 */
[----:B------:R1:W-:Y:S01]  /*272b0*/  STTM.x64 tmem[UR6+0xc0], R4 ;  /* 0x0000c004000079ed */ /* 0x0003e20008340006 */
[----:B------:R-:W3:Y:S02]  /*272c0*/  FENCE.VIEW.ASYNC.T ;  /* 0x00000000000073c6 */ /* 0x000ee40000000200 */
[----:B---3--:R-:W-:Y:S06]  /*272d0*/  BAR.SYNC.DEFER_BLOCKING 0x0 ;  /* 0x0000000000007b1d */ /* 0x008fec0000010000 */
[----:B------:R3:W-:Y:S06]  /*272e0*/  MEMBAR.ALL.CTA ;  /* 0x0000000000007992 */ /* 0x0007ec0000008000 */
[----:B---3--:R-:W3:Y:S04]  /*272f0*/  FENCE.VIEW.ASYNC.S ;  /* 0x00000000000073c6 */ /* 0x008ee80000000000 */
[----:B-1----:R0:W5:Y:S01]  /*27300*/  LDL.LU R6, [R1+0x124] ;  /* 0x0001240001067983 */ /* 0x0021620000300800 */
[----:B------:R-:W-:-:S05]  /*27310*/  LEA R4, R249, UR9, 0x3 ;  /* 0x00000009f9047c11 */ /* 0x000fca000f8e18ff */
[----:B------:R-:W-:Y:S02]  /*27320*/  VIADD R4, R4, 0x40000 ;  /* 0x0004000004047836 */ /* 0x000fe40000000000 */
[----:B--2---:R-:W-:-:S03]  /*27330*/  FADD R247, R247, R208 ;  /* 0x000000d0f7f77221 */ /* 0x004fc60000000000 */
[----:B------:R-:W-:Y:S01]  /*27340*/  R2UR UR7, R4 ;  /* 0x00000000040772ca */ /* 0x000fe200000e0000 */
[----:B---3--:R-:W-:Y:S06]  /*27350*/  BAR.SYNC.DEFER_BLOCKING 0x0 ;  /* 0x0000000000007b1d */ /* 0x008fec0000010000 */
[----:B0-----:R-:W-:Y:S08]  /*27360*/  @P5 BRA `(.L_x_17) ;  /* 0x0000000000e45947 */ /* 0x001ff00003800000 */
[----:B------:R-:W2:Y:S01]  /*27370*/  LDL R208, [R1+0x128] ;  /* 0x0001280001d07983 */ /* 0x000ea20000100800 */
[----:B------:R-:W-:Y:S02]  /*27380*/  ELECT P1, URZ, PT ;  /* 0x0000000000ff782f */ /* 0x000fe40003820000 */
[----:B------:R-:W-:Y:S01]  /*27390*/  MOV.SPILL R7, UR13 ;  /* 0x0000000d00077c02 */ /* 0x000fe20009000f00 */
[----:B------:R-:W-:Y:S01]  /*273a0*/  UMOV UR72, 0x0 ;  /* 0x0000000000487882 */ /* 0x000fe20000000000 */
[----:B------:R-:W-:Y:S01]  /*273b0*/  UMOV UR73, 0x4400490 ;  /* 0x0440049000497882 */ /* 0x000fe20000000000 */
[----:B------:R-:W-:Y:S01]  /*273c0*/  MOV.SPILL R8, UR12 ;  /* 0x0000000c00087c02 */ /* 0x000fe20009000f00 */
[----:B------:R-:W-:Y:S01]  /*273d0*/  UIADD3.64 UR12, UPT, UPT, UR68, 0x2, URZ ;  /* 0x00000002440c7897 */ /* 0x000fe2000fffe0ff */
[----:B------:R-:W-:Y:S02]  /*273e0*/  MOV.SPILL R9, UR11 ;  /* 0x0000000b00097c02 */ /* 0x000fe40009000f00 */
[----:B------:R-:W-:Y:S01]  /*273f0*/  MOV.SPILL R10, UR10 ;  /* 0x0000000a000a7c02 */ /* 0x000fe20009000f00 */
[----:B------:R-:W-:-:S03]  /*27400*/  UIADD3.64 UR10, UPT, UPT, UR68, 0x7fe, URZ ;  /* 0x000007fe440a7897 */ /* 0x000fc6000fffe0ff */
[----:B------:R-:W-:-:S04]  /*27410*/  @P1 MOV R5, 0x40004040 ;  /* 0x4000404000051802 */ /* 0x000fc80000000f00 */
[----:B------:R-:W-:Y:S01]  /*27420*/  @P1 R2UR UR71, R5 ;  /* 0x00000000054712ca */ /* 0x000fe200000e0000 */
[----:B------:R-:W-:Y:S01]  /*27430*/  IMAD.MOV.U32 R5, RZ, RZ, RZ ;  /* 0x000000ffff057224 */ /* 0x000fe200078e00ff */
[----:B--2---:R-:W-:-:S13]  /*27440*/  R2UR UR70, R208 ;  /* 0x00000000d04672ca */ /* 0x004fda00000e0000 */
[----:B------:R-:W-:-:S05]  /*27450*/  IMAD.U32 R4, RZ, RZ, UR70 ;  /* 0x00000046ff047e24 */ /* 0x000fca000f8e00ff */
[----:B------:R-:W-:Y:S01]  /*27460*/  @P1 R2UR UR70, R4 ;  /* 0x00000000044612ca */ /* 0x000fe200000e0000 */
[----:B------:R-:W-:-:S05]  /*27470*/  IMAD.U32 R4, RZ, RZ, UR7 ;  /* 0x00000007ff047e24 */ /* 0x000fca000f8e00ff */
[----:B------:R-:W-:-:S07]  /*27480*/  @P1 MOV R4, R4 ;  /* 0x0000000400041202 */ /* 0x000fce0000000f00 */
[----:B------:R0:W-:Y:S02]  /*27490*/  UTCHMMA tmem[UR4], gdesc[UR70], tmem[UR8], tmem[UR72], idesc[UR73], UPT ;  /* 0x00ff4846040079ea */ /* 0x0001e4000b800008 */
[----:B0-----:R-:W-:Y:S02]  /*274a0*/  UIADD3 UR72, UPT, UPT, UR8, 0x148, URZ ;  /* 0x0000014808487890 */ /* 0x001fe4000fffe0ff */
[----:B------:R-:W-:Y:S01]  /*274b0*/  UIADD3 UR73, UPT, UPT, UR8, 0x150, URZ ;  /* 0x0000015008497890 */ /* 0x000fe2000fffe0ff */
[----:B------:R-:W-:Y:S01]  /*274c0*/  UMOV UR70, 0x0 ;  /* 0x0000000000467882 */ /* 0x000fe20000000000 */
[----:B------:R-:W-:-:S05]  /*274d0*/  UMOV UR71, 0x4400490 ;  /* 0x0440049000477882 */ /* 0x000fca0000000000 */
[----:B------:R0:W-:Y:S02]  /*274e0*/  UTCHMMA tmem[UR72], gdesc[UR68], tmem[UR8], tmem[UR70], idesc[UR71], UPT ;  /* 0x00ff4644480079ea */ /* 0x0001e4000b800008 */
[----:B------:R1:W-:Y:S01]  /*274f0*/  UTCHMMA tmem[UR73], gdesc[UR12], tmem[UR8], tmem[UR70], idesc[UR71], UPT ;  /* 0x00ff460c490079ea */ /* 0x0003e2000b800008 */
[----:B0-----:R-:W-:Y:S01]  /*27500*/  UMOV UR72, 0x0 ;  /* 0x0000000000487882 */ /* 0x001fe20000000000 */
[----:B-1----:R-:W-:Y:S02]  /*27510*/  UIADD3.64 UR12, UPT, UPT, UR68, 0x4, URZ ;  /* 0x00000004440c7897 */ /* 0x002fe4000fffe0ff */
[----:B------:R-:W-:Y:S01]  /*27520*/  UIADD3 UR70, UPT, UPT, UR8, 0x158, URZ ;  /* 0x0000015808467890 */ /* 0x000fe2000fffe0ff */
[----:B------:R-:W-:-:S08]  /*27530*/  UMOV UR73, 0x4400490 ;  /* 0x0440049000497882 */ /* 0x000fd00000000000 */
[----:B------:R0:W-:Y:S02]  /*27540*/  UTCHMMA tmem[UR70], gdesc[UR12], tmem[UR8], tmem[UR72], idesc[UR73], UPT ;  /* 0x00ff480c460079ea */ /* 0x0001e4000b800008 */
[----:B0-----:R-:W-:Y:S01]  /*27550*/  UIADD3 UR72, UPT, UPT, UR8, 0x100000, URZ ;  /* 0x0010000008487890 */ /* 0x001fe2000fffe0ff */
[----:B------:R-:W-:Y:S01]  /*27560*/  R2UR.FILL UR13, R7 ;  /* 0x00000000070d72ca */ /* 0x000fe200004e0000 */
[----:B------:R-:W-:Y:S01]  /*27570*/  UMOV UR70, 0x0 ;  /* 0x0000000000467882 */ /* 0x000fe20000000000 */
[----:B------:R-:W-:-:S06]  /*27580*/  R2UR.FILL UR12, R8 ;  /* 0x00000000080c72ca */ /* 0x000fcc00004e0000 */
[----:B------:R0:W-:Y:S02]  /*27590*/  UTCHMMA tmem[UR4], gdesc[UR10], tmem[UR72], tmem[UR70], idesc[UR71], UPT ;  /* 0x00ff460a040079ea */ /* 0x0001e4000b800048 */
[----:B0-----:R-:W-:Y:S02]  /*275a0*/  UIADD3.64 UR10, UPT, UPT, UR68, 0x800, URZ ;  /* 0x00000800440a7897 */ /* 0x001fe4000fffe0ff */
[----:B------:R-:W-:Y:S02]  /*275b0*/  UIADD3 UR70, UPT, UPT, UR8, 0x100000, URZ ;  /* 0x0010000008467890 */ /* 0x000fe4000fffe0ff */
[----:B------:R-:W-:Y:S01]  /*275c0*/  UIADD3 UR71, UPT, UPT, UR8, 0x148, URZ ;  /* 0x0000014808477890 */ /* 0x000fe2000fffe0ff */
[----:B------:R-:W-:-:S08]  /*275d0*/  UMOV UR72, 0x0 ;  /* 0x0000000000487882 */ /* 0x000fd00000000000 */
[----:B------:R0:W-:Y:S02]  /*275e0*/  UTCHMMA tmem[UR71], gdesc[UR10], tmem[UR70], tmem[UR72], idesc[UR73], UPT ;  /* 0x00ff480a470079ea */ /* 0x0001e4000b800046 */
[----:B0-----:R-:W-:Y:S02]  /*275f0*/  UIADD3.64 UR10, UPT, UPT, UR68, 0x802, URZ ;  /* 0x00000802440a7897 */ /* 0x001fe4000fffe0ff */
[----:B------:R-:W-:Y:S02]  /*27600*/  UIADD3 UR72, UPT, UPT, UR8, 0x100000, URZ ;  /* 0x0010000008487890 */ /* 0x000fe4000fffe0ff */
[----:B------:R-:W-:Y:S01]  /*27610*/  UIADD3 UR73, UPT, UPT, UR8, 0x150, URZ ;  /* 0x0000015008497890 */ /* 0x000fe2000fffe0ff */
[----:B------:R-:W-:Y:S01]  /*27620*/  UMOV UR70, 0x0 ;  /* 0x0000000000467882 */ /* 0x000fe20000000000 */
[----:B------:R-:W-:-:S07]  /*27630*/  UMOV UR71, 0x4400490 ;  /* 0x0440049000477882 */ /* 0x000fce0000000000 */
[----:B------:R0:W-:Y:S02]  /*27640*/  UTCHMMA tmem[UR73], gdesc[UR10], tmem[UR72], tmem[UR70], idesc[UR71], UPT ;  /* 0x00ff460a490079ea */ /* 0x0001e4000b800048 */
[----:B0-----:R-:W-:Y:S02]  /*27650*/  UIADD3.64 UR10, UPT, UPT, UR68, 0x804, URZ ;  /* 0x00000804440a7897 */ /* 0x001fe4000fffe0ff */
[----:B------:R-:W-:Y:S02]  /*27660*/  UIADD3 UR70, UPT, UPT, UR8, 0x100000, URZ ;  /* 0x0010000008467890 */ /* 0x000fe4000fffe0ff */
[----:B------:R-:W-:Y:S01]  /*27670*/  UIADD3 UR71, UPT, UPT, UR8, 0x158, URZ ;  /* 0x0000015808477890 */ /* 0x000fe2000fffe0ff */
[----:B------:R-:W-:Y:S01]  /*27680*/  UMOV UR72, 0x0 ;  /* 0x0000000000487882 */ /* 0x000fe20000000000 */
[----:B------:R-:W-:-:S07]  /*27690*/  UMOV UR73, 0x4400490 ;  /* 0x0440049000497882 */ /* 0x000fce0000000000 */
[----:B------:R0:W-:Y:S02]  /*276a0*/  UTCHMMA tmem[UR71], gdesc[UR10], tmem[UR70], tmem[UR72], idesc[UR73], UPT ;  /* 0x00ff480a470079ea */ /* 0x0001e4000b800046 */
[----:B0-----:R-:W-:Y:S02]  /*276b0*/  @P1 R2UR UR70, R4 ;  /* 0x00000000044612ca */ /* 0x001fe400000e0000 */
[----:B------:R-:W-:Y:S02]  /*276c0*/  R2UR.FILL UR11, R9 ;  /* 0x00000000090b72ca */ /* 0x000fe400004e0000 */
[----:B------:R-:W-:-:S09]  /*276d0*/  R2UR.FILL UR10, R10 ;  /* 0x000000000a0a72ca */ /* 0x000fd200004e0000 */
[----:B------:R0:W-:Y:S01]  /*276e0*/  UTCBAR [UR70], URZ ;  /* 0x000000ff460073e9 */ /* 0x0001e200080000ff */
[----:B------:R-:W-:-:S05]  /*276f0*/  NOP ;  /* 0x0000000000007918 */ /* 0x000fca0000000000 */
.L_x_17:
[----:B------:R-:W2:Y:S01]  /*27700*/  LDL.LU R7, [R1+0x120] ;  /* 0x0001200001077983 */ /* 0x000ea20000300800 */
[----:B------:R-:W1:Y:S01]  /*27710*/  LDC R5, c[0x0][0x3c4] ;  /* 0x0000f100ff057b82 */ /* 0x000e620000000800 */
[----:B------:R-:W-:Y:S01]  /*27720*/  IADD3 R249, PT, PT, R249, 0x1, RZ ;  /* 0x00000001f9f97810 */ /* 0x000fe20007ffe0ff */
[----:B-----5:R-:W-:Y:S01]  /*27730*/  IMAD.MOV.U32 R189, RZ, RZ, R6 ;  /* 0x000000ffffbd7224 */ /* 0x020fe200078e0006 */
[----:B------:R-:W-:Y:S02]  /*27740*/  MOV R245, R244 ;  /* 0x000000f400f57202 */ /* 0x000fe40000000f00 */
[----:B------:R-:W-:-:S03]  /*27750*/  ISETP.GT.AND P2, PT, R249, 0x1, PT ;  /* 0x00000001f900780c */ /* 0x000fc60003f44270 */
[----:B------:R-:W3:Y:S01]  /*27760*/  LDC R4, c[0x0][0x3d4] ;  /* 0x0000f500ff047b82 */ /* 0x000ee20000000800 */
[----:B------:R-:W-:Y:S01]  /*27770*/  SEL R249, R249, RZ, !P2 ;  /* 0x000000fff9f97207 */ /* 0x000fe20005000000 */
[----:B---3--:R-:W-:-:S04]  /*27780*/  IMAD.SHL.U32 R4, R4, 0x40, RZ ;  /* 0x0000004004047824 */ /* 0x008fc800078e00ff */
[----:B------:R-:W-:Y:S02]  /*27790*/  IMAD.IADD R2, R4, 0x1, R2 ;  /* 0x0000000104027824 */ /* 0x000fe400078e0202 */
[----:B------:R-:W-:Y:S02]  /*277a0*/  IMAD.MOV.U32 R4, RZ, RZ, R206 ;  /* 0x000000ffff047224 */ /* 0x000fe400078e00ce */
[----:B--2---:R-:W-:Y:S01]  /*277b0*/  FFMA R7, R0, R7, R247 ;  /* 0x0000000700077223 */ /* 0x004fe200000000f7 */
[----:B-1----:R-:W-:Y:S02]  /*277c0*/  SHF.L.U32 R0, R5, 0x6, RZ ;  /* 0x0000000605007819 */ /* 0x002fe400000006ff */
[----:B------:R-:W-:Y:S02]  /*277d0*/  SEL R5, RZ, 0x1, !P2 ;  /* 0x00000001ff057807 */ /* 0x000fe40005000000 */
[----:B------:R1:W-:Y:S01]  /*277e0*/  STL [R1+0x120], R7 ;  /* 0x0001200701007387 */ /* 0x0003e20000100800 */
[----:B------:R-:W-:Y:S01]  /*277f0*/  IMAD.IADD R3, R0, 0x1, R3 ;  /* 0x0000000100037824 */ /* 0x000fe200078e0203 */
[----:B------:R-:W-:Y:S01]  /*27800*/  LOP3.LUT R5, R6, R5, RZ, 0x3c, !PT ;  /* 0x0000000506057212 */ /* 0x000fe200078e3cff */
[----:B------:R-:W-:-:S04]  /*27810*/  IMAD.MOV.U32 R0, RZ, RZ, R207 ;  /* 0x000000ffff007224 */ /* 0x000fc800078e00cf */
[----:B------:R3:W-:Y:S01]  /*27820*/  STL [R1+0x124], R5 ;  /* 0x0001240501007387 */ /* 0x0007e20000100800 */
[----:B-1----:R-:W1:Y:S02]  /*27830*/  S2R R7, SR_CTAID.X ;  /* 0x0000000000077919 */ /* 0x002e640000002500 */
[----:B-1----:R-:W-:-:S05]  /*27840*/  IMAD.SHL.U32 R7, R7, 0x40, RZ ;  /* 0x0000004007077824 */ /* 0x002fca00078e00ff */
[----:B------:R-:W-:-:S04]  /*27850*/  ISETP.GE.U32.AND P1, PT, R207, R7, PT ;  /* 0x00000007cf00720c */ /* 0x000fc80003f26070 */
[----:B------:R-:W-:-:S13]  /*27860*/  ISETP.GE.U32.AND.EX P1, PT, R206, RZ, PT, P1 ;  /* 0x000000ffce00720c */ /* 0x000fda0003f26110 */
[----:B---3--:R-:W-:Y:S05]  /*27870*/  @!P1 BRA `(.L_x_18) ;  /* 0xffffff3400d49947 */ /* 0x008fea000383ffff */
.L_x_13:
[----:B------:R-:W3:Y:S01]  /*27880*/  LDL.LU R7, [R1+0x120] ;  /* 0x0001200001077983 */ /* 0x000ee20000300800 */
[----:B------:R-:W4:Y:S02]  /*27890*/  S2R R5, SR_CTAID.X ;  /* 0x0000000000057919 */ /* 0x000f240000002500 */
[----:B----4-:R-:W-:-:S04]  /*278a0*/  IMAD.SHL.U32 R5, R5, 0x40, RZ ;  /* 0x0000004005057824 */ /* 0x010fc800078e00ff */
[----:B------:R-:W-:-:S05]  /*278b0*/  VIADD R5, R5, 0x40 ;  /* 0x0000004005057836 */ /* 0x000fca0000000000 */
[----:B------:R-:W-:Y:S01]  /*278c0*/  ISETP.GE.AND P2, PT, R5, 0x1, PT ;  /* 0x000000010500780c */ /* 0x000fe20003f46270 */
[----:B--23--:R-:W-:-:S05]  /*278d0*/  IMAD.MOV.U32 R0, RZ, RZ, R7 ;  /* 0x000000ffff007224 */ /* 0x00cfca00078e0007 */
[----:B------:R-:W-:-:S07]  /*278e0*/  FSETP.GT.AND P1, PT, |R0|, 8.50705917302346158658e+37, PT ;  /* 0x7e8000000000780b */ /* 0x000fce0003f24200 */
[----:B------:R-:W-:Y:S06]  /*278f0*/  @!P2 BRA `(.L_x_19) ;  /* 0x00000000000ca947 */ /* 0x000fec0003800000 */
[----:B------:R-:W-:-:S04]  /*27900*/  SHF.L.U32 R6, R6, 0x1f, RZ ;  /* 0x0000001f06067819 */ /* 0x000fc800000006ff */
[----:B------:R-:W2:Y:S02]  /*27910*/  SYNCS.PHASECHK.TRANS64.TRYWAIT P2, [UR7], R6 ;  /* 0x00000006ff0075a7 */ /* 0x000ea40008041107 */
[----:B--2---:R-:W-:Y:S05]  /*27920*/  @!P2 BRA `(.L_x_20) ;  /* 0x0000009000c4a947 */ /* 0x004fea0003800000 */
.L_x_19:
[----:B------:R-:W-:Y:S01]  /*27930*/  BAR.SYNC.DEFER_BLOCKING 0x0 ;  /* 0x0000000000007b1d */ /* 0x000fe20000010000 */
[C---:B------:R-:W-:Y:S01]  /*27940*/  FSETP.GEU.AND P3, PT, |R0|.reuse, 1.175494350822287508e-38, PT ;  /* 0x008000000000780b */ /* 0x040fe20003f6e200 */
[C---:B------:R-:W-:Y:S01]  /*27950*/  FMUL R245, R0.reuse, 8388608 ;  /* 0x4b00000000f57820 */ /* 0x040fe20000400000 */
[----:B------:R-:W-:-:S04]  /*27960*/  FSETP.GEU.AND P2, PT, R0, 1.175494350822287508e-38, PT ;  /* 0x008000000000780b */ /* 0x000fc80003f4e000 */
[----:B------:R-:W-:Y:S01]  /*27970*/  FSEL R245, R245, R0, !P2 ;  /* 0x00000000f5f57208 */ /* 0x000fe20005000000 */
[----:B------:R-:W2:Y:S01]  /*27980*/  S2R R246, SR_TID.X ;  /* 0x0000000000f67919 */ /* 0x000ea20000002100 */
[----:B------:R-:W-:-:S05]  /*27990*/  @P1 FMUL R0, R0, 0.25 ;  /* 0x3e80000000001820 */ /* 0x000fca0000400000 */
[----:B------:R-:W-:-:S06]  /*279a0*/  @!P3 FMUL R0, R0, 16777216 ;  /* 0x4b8000000000b820 */ /* 0x000fcc0000400000 */
[----:B------:R-:W3:Y:S01]  /*279b0*/  MUFU.RCP R0, R0 ;  /* 0x0000000000007308 */ /* 0x000ee20000001000 */
[----:B------:R-:W4:Y:S02]  /*279c0*/  @!P0 SYNCS.CCTL.IV [UR9+0x40000] ;  /* 0x04000000ff0089b1 */ /* 0x000f240008000009 */
[----:B----4-:R-:W-:Y:S06]  /*279d0*/  BAR.SYNC.DEFER_BLOCKING 0x0 ;  /* 0x0000000000007b1d */ /* 0x010fec0000010000 */
[----:B-----5:R-:W4:Y:S01]  /*279e0*/  LDTM.x64 R180, tmem[UR6] ;  /* 0x0000000600b479ee */ /* 0x020f220008340000 */
[----:B--2---:R-:W-:-:S02]  /*279f0*/  LOP3.LUT R2, R246, 0x10, RZ, 0xc0, !PT ;  /* 0x00000010f6027812 */ /* 0x004fc400078ec0ff */
[----:B------:R-:W-:Y:S02]  /*27a00*/  LOP3.LUT R3, R246, 0xf, RZ, 0xc0, !PT ;  /* 0x0000000ff6037812 */ /* 0x000fe400078ec0ff */
[----:B------:R-:W-:Y:S02]  /*27a10*/  LEA R2, R2, UR9, 0x7 ;  /* 0x0000000902027c11 */ /* 0x000fe4000f8e38ff */
[----:B------:R-:W-:-:S03]  /*27a20*/  LOP3.LUT R7, R246, 0x60, RZ, 0xc0, !PT ;  /* 0x00000060f6077812 */ /* 0x000fc600078ec0ff */
[----:B------:R-:W-:Y:S01]  /*27a30*/  IMAD R2, R3, 0x10, R2 ;  /* 0x0000001003027824 */ /* 0x000fe200078e0202 */
[----:B------:R-:W2:Y:S03]  /*27a40*/  @!P0 SYNCS.CCTL.IV [UR9+0x40008] ;  /* 0x04000800ff0089b1 */ /* 0x000ea60008000009 */
[----:B------:R-:W-:Y:S02]  /*27a50*/  IMAD R2, R7, 0x8, R2 ;  /* 0x0000000807027824 */ /* 0x000fe400078e0202 */
[----:B----4-:R-:W-:Y:S01]  /*27a60*/  @P1 FMUL R180, R180, 0.25 ;  /* 0x3e800000b4b41820 */ /* 0x010fe20000400000 */
[----:B------:R-:W-:Y:S01]  /*27a70*/  @P1 FMUL R182, R182, 0.25 ;  /* 0x3e800000b6b61820 */ /* 0x000fe20000400000 */
[----:B------:R-:W-:Y:S01]  /*27a80*/  @P1 FMUL R184, R184, 0.25 ;  /* 0x3e800000b8b81820 */ /* 0x000fe20000400000 */
[----:B------:R-:W-:Y:S01]  /*27a90*/  @P1 FMUL R186, R186, 0.25 ;  /* 0x3e800000baba1820 */ /* 0x000fe20000400000 */
[----:B------:R-:W-:Y:S01]  /*27aa0*/  @!P3 FMUL R180, R180, 16777216 ;  /* 0x4b800000b4b4b820 */ /* 0x000fe20000400000 */
[----:B------:R-:W-:Y:S01]  /*27ab0*/  @!P3 FMUL R182, R182, 16777216 ;  /* 0x4b800000b6b6b820 */ /* 0x000fe20000400000 */
[----:B------:R-:W-:Y:S01]  /*27ac0*/  @!P3 FMUL R184, R184, 16777216 ;  /* 0x4b800000b8b8b820 */ /* 0x000fe20000400000 */
[----:B------:R-:W-:Y:S01]  /*27ad0*/  @!P3 FMUL R186, R186, 16777216 ;  /* 0x4b800000babab820 */ /* 0x000fe20000400000 */
[----:B------:R-:W-:Y:S01]  /*27ae0*/  @P1 FMUL R181, R181, 0.25 ;  /* 0x3e800000b5b51820 */ /* 0x000fe20000400000 */
        /* <DEDUP_REMOVED lines=11> */
[C---:B---3--:R-:W-:Y:S01]  /*27ba0*/  FMUL R180, R0.reuse, R180 ;  /* 0x000000b400b47220 */ /* 0x048fe20000400000 */
[C---:B------:R-:W-:Y:S01]  /*27bb0*/  FMUL R3, R0.reuse, R182 ;  /* 0x000000b600037220 */ /* 0x040fe20000400000 */
[C---:B------:R-:W-:Y:S01]  /*27bc0*/  FMUL R184, R0.reuse, R184 ;  /* 0x000000b800b87220 */ /* 0x040fe20000400000 */
[----:B------:R-:W-:Y:S01]  /*27bd0*/  FMUL R5, R0, R186 ;  /* 0x000000ba00057220 */ /* 0x000fe20000400000 */
[----:B------:R-:W-:Y:S01]  /*27be0*/  @!P3 FMUL R181, R181, 16777216 ;  /* 0x4b800000b5b5b820 */ /* 0x000fe20000400000 */
        /* <DEDUP_REMOVED lines=22> */
[----:B------:R-:W-:Y:S01]  /*27d50*/  FMUL R6, R0, R195 ;  /* 0x000000c300067220 */ /* 0x000fe20000400000 */
[----:B------:R-:W-:Y:S01]  /*27d60*/  F2FP.BF16.F32.PACK_AB R248, R183, R248 ;  /* 0x000000f8b7f8723e */ /* 0x000fe200000010ff */
[----:B------:R-:W-:Y:S01]  /*27d70*/  @P1 FMUL R196, R196, 0.25 ;  /* 0x3e800000c4c41820 */ /* 0x000fe20000400000 */
[----:B------:R-:W-:Y:S01]  /*27d80*/  F2FP.BF16.F32.PACK_AB R249, R4, R249 ;  /* 0x000000f904f9723e */ /* 0x000fe200000010ff */
[----:B------:R-:W-:Y:S01]  /*27d90*/  @P1 FMUL R198, R198, 0.25 ;  /* 0x3e800000c6c61820 */ /* 0x000fe20000400000 */
[----:B---3--:R-:W-:Y:S01]  /*27da0*/  F2FP.BF16.F32.PACK_AB R240, R3, R180 ;  /* 0x000000b403f0723e */ /* 0x008fe200000010ff */
[C---:B------:R-:W-:Y:S01]  /*27db0*/  FMUL R3, R0.reuse, R190 ;  /* 0x000000be00037220 */ /* 0x040fe20000400000 */
[----:B------:R-:W-:Y:S01]  /*27dc0*/  F2FP.BF16.F32.PACK_AB R241, R5, R184 ;  /* 0x000000b805f1723e */ /* 0x000fe200000010ff */
[----:B------:R-:W-:Y:S01]  /*27dd0*/  FMUL R5, R0, R194 ;  /* 0x000000c200057220 */ /* 0x000fe20000400000 */
[----:B------:R-:W-:Y:S01]  /*27de0*/  F2FP.BF16.F32.PACK_AB R250, R191, R250 ;  /* 0x000000fabffa723e */ /* 0x000fe200000010ff */
[----:B------:R-:W-:Y:S01]  /*27df0*/  @!P3 FMUL R196, R196, 16777216 ;  /* 0x4b800000c4c4b820 */ /* 0x000fe20000400000 */
[----:B------:R-:W-:Y:S01]  /*27e00*/  F2FP.BF16.F32.PACK_AB R242, R3, R188 ;  /* 0x000000bc03f2723e */ /* 0x000fe200000010ff */
[----:B------:R-:W-:Y:S01]  /*27e10*/  @!P3 FMUL R198, R198, 16777216 ;  /* 0x4b800000c6c6b820 */ /* 0x000fe20000400000 */
[----:B------:R-:W-:Y:S01]  /*27e20*/  F2FP.BF16.F32.PACK_AB R243, R5, R192 ;  /* 0x000000c005f3723e */ /* 0x000fe200000010ff */
[----:B------:R-:W-:Y:S01]  /*27e30*/  @P1 FMUL R204, R204, 0.25 ;  /* 0x3e800000cccc1820 */ /* 0x000fe20000400000 */
[----:B------:R-:W-:Y:S01]  /*27e40*/  F2FP.BF16.F32.PACK_AB R251, R6, R251 ;  /* 0x000000fb06fb723e */ /* 0x000fe200000010ff */
[----:B------:R-:W-:Y:S01]  /*27e50*/  LDTM.x64 R132, tmem[UR6+0x40] ;  /* 0x00004006008479ee */ /* 0x000fe20008340000 */
[----:B0-----:R-:W-:Y:S01]  /*27e60*/  LDTM.x64 R68, tmem[UR6+0x80] ;  /* 0x00008006004479ee */ /* 0x001fe20008340000 */
[----:B------:R-:W0:Y:S01]  /*27e70*/  LDTM.x64 R4, tmem[UR6+0xc0] ;  /* 0x0000c006000479ee */ /* 0x000e220008340000 */
[----:B------:R-:W-:Y:S01]  /*27e80*/  NOP ;  /* 0x0000000000007918 */ /* 0x000fe20000000000 */
[----:B--2---:R-:W-:Y:S01]  /*27e90*/  STS.128 [R2], R240 ;  /* 0x000000f002007388 */ /* 0x004fe20000000c00 */
[----:B------:R-:W-:Y:S01]  /*27ea0*/  @P1 FMUL R206, R206, 0.25 ;  /* 0x3e800000cece1820 */ /* 0x000fe20000400000 */
[C---:B------:R-:W-:Y:S01]  /*27eb0*/  FMUL R196, R0.reuse, R196 ;  /* 0x000000c400c47220 */ /* 0x040fe20000400000 */
[----:B------:R-:W-:Y:S01]  /*27ec0*/  FMUL R3, R0, R198 ;  /* 0x000000c600037220 */ /* 0x000fe20000400000 */
[----:B------:R2:W-:Y:S01]  /*27ed0*/  STS.128 [R2+0x400], R248 ;  /* 0x000400f802007388 */ /* 0x0005e20000000c00 */
[----:B------:R-:W-:Y:S01]  /*27ee0*/  @!P3 FMUL R204, R204, 16777216 ;  /* 0x4b800000ccccb820 */ /* 0x000fe20000400000 */
[----:B------:R-:W-:Y:S01]  /*27ef0*/  @!P3 FMUL R206, R206, 16777216 ;  /* 0x4b800000ceceb820 */ /* 0x000fe20000400000 */
[----:B------:R-:W-:Y:S01]  /*27f00*/  @P1 FMUL R200, R200, 0.25 ;  /* 0x3e800000c8c81820 */ /* 0x000fe20000400000 */
[----:B------:R-:W-:Y:S01]  /*27f10*/  @P1 FMUL R202, R202, 0.25 ;  /* 0x3e800000caca1820 */ /* 0x000fe20000400000 */
[----:B------:R-:W-:Y:S01]  /*27f20*/  @P1 FMUL R197, R197, 0.25 ;  /* 0x3e800000c5c51820 */ /* 0x000fe20000400000 */
[----:B------:R-:W-:Y:S01]  /*27f30*/  @P1 FMUL R199, R199, 0.25 ;  /* 0x3e800000c7c71820 */ /* 0x000fe20000400000 */
[----:B------:R-:W-:Y:S01]  /*27f40*/  @!P3 FMUL R200, R200, 16777216 ;  /* 0x4b800000c8c8b820 */ /* 0x000fe20000400000 */
[----:B------:R-:W-:Y:S01]  /*27f50*/  @!P3 FMUL R202, R202, 16777216 ;  /* 0x4b800000cacab820 */ /* 0x000fe20000400000 */
[----:B------:R-:W-:Y:S01]  /*27f60*/  @P1 FMUL R201, R201, 0.25 ;  /* 0x3e800000c9c91820 */ /* 0x000fe20000400000 */
[----:B------:R-:W-:Y:S01]  /*27f70*/  @P1 FMUL R203, R203, 0.25 ;  /* 0x3e800000cbcb1820 */ /* 0x000fe20000400000 */
[----:B------:R-:W-:Y:S01]  /*27f80*/  @P1 FMUL R208, R208, 0.25 ;  /* 0x3e800000d0d01820 */ /* 0x000fe20000400000 */
[----:B------:R-:W-:Y:S01]  /*27f90*/  @P1 FMUL R210, R210, 0.25 ;  /* 0x3e800000d2d21820 */ /* 0x000fe20000400000 */
[----:B--2---:R-:W-:Y:S01]  /*27fa0*/  F2FP.BF16.F32.PACK_AB R248, R3, R196 ;  /* 0x000000c403f8723e */ /* 0x004fe200000010ff */
[C---:B------:R-:W-:Y:S01]  /*27fb0*/  FMUL R250, R0.reuse, R204 ;  /* 0x000000cc00fa7220 */ /* 0x040fe20000400000 */
[----:B------:R-:W-:Y:S01]  /*27fc0*/  FMUL R3, R0, R206 ;  /* 0x000000ce00037220 */ /* 0x000fe20000400000 */
[----:B------:R-:W-:Y:S01]  /*27fd0*/  @!P3 FMUL R197, R197, 16777216 ;  /* 0x4b800000c5c5b820 */ /* 0x000fe20000400000 */
[----:B------:R-:W-:Y:S01]  /*27fe0*/  @!P3 FMUL R199, R199, 16777216 ;  /* 0x4b800000c7c7b820 */ /* 0x000fe20000400000 */
[----:B------:R-:W-:Y:S01]  /*27ff0*/  @P1 FMUL R205, R205, 0.25 ;  /* 0x3e800000cdcd1820 */ /* 0x000fe20000400000 */
[----:B------:R-:W-:Y:S01]  /*28000*/  @P1 FMUL R207, R207, 0.25 ;  /* 0x3e800000cfcf1820 */ /* 0x000fe20000400000 */
[----:B------:R-:W-:Y:S01]  /*28010*/  F2FP.BF16.F32.PACK_AB R250, R3, R250 ;  /* 0x000000fa03fa723e */ /* 0x000fe200000010ff */
[----:B------:R-:W-:Y:S01]  /*28020*/  @P1 FMUL R209, R209, 0.25 ;  /* 0x3e800000d1d11820 */ /* 0x000fe20000400000 */
[----:B------:R-:W-:Y:S01]  /*28030*/  LOP3.LUT R3, R246, 0x7f, RZ, 0xc0, !PT ;  /* 0x0000007ff6037812 */ /* 0x000fe200078ec0ff */
[----:B------:R-:W-:Y:S01]  /*28040*/  @P1 FMUL R211, R211, 0.25 ;  /* 0x3e800000d3d31820 */ /* 0x000fe20000400000 */
[C---:B------:R-:W-:Y:S01]  /*28050*/  FMUL R249, R0.reuse, R200 ;  /* 0x000000c800f97220 */ /* 0x040fe20000400000 */
[C---:B------:R-:W-:Y:S01]  /*28060*/  FMUL R202, R0.reuse, R202 ;  /* 0x000000ca00ca7220 */ /* 0x040fe20000400000 */
[----:B------:R-:W-:Y:S01]  /*28070*/  LEA R247, R3, UR9, 0x4 ;  /* 0x0000000903f77c11 */ /* 0x000fe2000f8e20ff */
[----:B0-----:R-:W-:Y:S01]  /*28080*/  BAR.SYNC.DEFER_BLOCKING 0x0 ;  /* 0x0000000000007b1d */ /* 0x001fe20000010000 */
[C---:B------:R-:W-:Y:S01]  /*28090*/  FMUL R196, R0.reuse, R197 ;  /* 0x000000c500c47220 */ /* 0x040fe20000400000 */
[----:B------:R-:W-:Y:S01]  /*280a0*/  FMUL R199, R0, R199 ;  /* 0x000000c700c77220 */ /* 0x000fe20000400000 */
[----:B------:R-:W-:Y:S01]  /*280b0*/  @!P3 FMUL R201, R201, 16777216 ;  /* 0x4b800000c9c9b820 */ /* 0x000fe20000400000 */
[----:B------:R-:W-:Y:S01]  /*280c0*/  @!P3 FMUL R203, R203, 16777216 ;  /* 0x4b800000cbcbb820 */ /* 0x000fe20000400000 */
[----:B------:R-:W-:Y:S01]  /*280d0*/  @!P3 FMUL R208, R208, 16777216 ;  /* 0x4b800000d0d0b820 */ /* 0x000fe20000400000 */
[----:B------:R-:W-:Y:S01]  /*280e0*/  @!P3 FMUL R210, R210, 16777216 ;  /* 0x4b800000d2d2b820 */ /* 0x000fe20000400000 */
[----:B------:R-:W-:Y:S01]  /*280f0*/  @!P3 FMUL R205, R205, 16777216 ;  /* 0x4b800000cdcdb820 */ /* 0x000fe20000400000 */
[----:B------:R-:W-:Y:S01]  /*28100*/  STL [R1+0xa4], R247 ;  /* 0x0000a4f701007387 */ /* 0x000fe20000100800 */
[----:B------:R-:W-:Y:S01]  /*28110*/  @!P3 FMUL R207, R207, 16777216 ;  /* 0x4b800000cfcfb820 */ /* 0x000fe20000400000 */
[----:B------:R-:W-:Y:S01]  /*28120*/  @!P3 FMUL R209, R209, 16777216 ;  /* 0x4b800000d1d1b820 */ /* 0x000fe20000400000 */
[----:B------:R-:W-:Y:S01]  /*28130*/  @!P3 FMUL R211, R211, 16777216 ;  /* 0x4b800000d3d3b820 */ /* 0x000fe20000400000 */
[----:B------:R-:W-:Y:S01]  /*28140*/  F2FP.BF16.F32.PACK_AB R249, R202, R249 ;  /* 0x000000f9caf9723e */ /* 0x000fe200000010ff */
[----:B------:R-:W0:Y:S01]  /*28150*/  LDS.128 R240, [R247] ;  /* 0x00000000f7f07984 */ /* 0x000e220000000c00 */
[----:B------:R-:W-:Y:S01]  /*28160*/  F2FP.BF16.F32.PACK_AB R196, R199, R196 ;  /* 0x000000c4c7c4723e */ /* 0x000fe200000010ff */
        /* <DEDUP_REMOVED lines=8> */
[----:B------:R-:W-:-:S02]  /*281f0*/  F2FP.BF16.F32.PACK_AB R197, R198, R197 ;  /* 0x000000c5c6c5723e */ /* 0x000fc400000010ff */
[----:B------:R-:W-:Y:S02]  /*28200*/  F2FP.BF16.F32.PACK_AB R251, R210, R251 ;  /* 0x000000fbd2fb723e */ /* 0x000fe400000010ff */
[----:B------:R-:W-:Y:S02]  /*28210*/  F2FP.BF16.F32.PACK_AB R198, R200, R205 ;  /* 0x000000cdc8c6723e */ /* 0x000fe400000010ff */
[----:B------:R-:W-:Y:S01]  /*28220*/  F2FP.BF16.F32.PACK_AB R199, R202, R199 ;  /* 0x000000c7cac7723e */ /* 0x000fe200000010ff */
[----:B0-----:R-:W-:Y:S04]  /*28230*/  STL.64 [R1+0x10], R240 ;  /* 0x000010f001007387 */ /* 0x001fe80000100a00 */
[----:B------:R-:W-:Y:S04]  /*28240*/  STL.64 [R1+0x18], R242 ;  /* 0x000018f201007387 */ /* 0x000fe80000100a00 */
[----:B------:R-:W0:Y:S01]  /*28250*/  LDS.128 R240, [R247+0x800] ;  /* 0x00080000f7f07984 */ /* 0x000e220000000c00 */
[----:B------:R-:W-:Y:S01]  /*28260*/  BAR.SYNC.DEFER_BLOCKING 0x0 ;  /* 0x0000000000007b1d */ /* 0x000fe20000010000 */
        /* <DEDUP_REMOVED lines=8> */
[C---:B------:R-:W-:Y:S01]  /*282f0*/  FMUL R212, R0.reuse, R212 ;  /* 0x000000d400d47220 */ /* 0x040fe20000400000 */
[----:B------:R-:W-:Y:S01]  /*28300*/  FMUL R201, R0, R214 ;  /* 0x000000d600c97220 */ /* 0x000fe20000400000 */
[----:B------:R-:W-:Y:S04]  /*28310*/  STS.128 [R2], R248 ;  /* 0x000000f802007388 */ /* 0x000fe80000000c00 */
[----:B------:R2:W-:Y:S01]  /*28320*/  STS.128 [R2+0x400], R196 ;  /* 0x000400c402007388 */ /* 0x0005e20000000c00 */
[----:B------:R-:W-:Y:S01]  /*28330*/  BAR.SYNC.DEFER_BLOCKING 0x0 ;  /* 0x0000000000007b1d */ /* 0x000fe20000010000 */
[----:B------:R-:W-:Y:S01]  /*28340*/  @!P3 FMUL R220, R220, 16777216 ;  /* 0x4b800000dcdcb820 */ /* 0x000fe20000400000 */
[----:B------:R-:W-:Y:S01]  /*28350*/  @!P3 FMUL R222, R222, 16777216 ;  /* 0x4b800000dedeb820 */ /* 0x000fe20000400000 */
[----:B------:R-:W-:Y:S01]  /*28360*/  @!P3 FMUL R224, R224, 16777216 ;  /* 0x4b800000e0e0b820 */ /* 0x000fe20000400000 */
[----:B------:R-:W-:-:S03]  /*28370*/  @!P3 FMUL R226, R226, 16777216 ;  /* 0x4b800000e2e2b820 */ /* 0x000fc60000400000 */
[----:B------:R-:W-:Y:S01]  /*28380*/  FMUL R224, R0, R224 ;  /* 0x000000e000e07220 */ /* 0x000fe20000400000 */
[----:B------:R-:W-:Y:S01]  /*28390*/  @P1 FMUL R216, R216, 0.25 ;  /* 0x3e800000d8d81820 */ /* 0x000fe20000400000 */
[----:B------:R-:W-:Y:S01]  /*283a0*/  @P1 FMUL R218, R218, 0.25 ;  /* 0x3e800000dada1820 */ /* 0x000fe20000400000 */
[----:B------:R-:W-:Y:S01]  /*283b0*/  @P1 FMUL R164, R164, 0.25 ;  /* 0x3e800000a4a41820 */ /* 0x000fe20000400000 */
[----:B------:R-:W-:Y:S01]  /*283c0*/  @P1 FMUL R217, R217, 0.25 ;  /* 0x3e800000d9d91820 */ /* 0x000fe20000400000 */
[----:B--2---:R-:W-:Y:S01]  /*283d0*/  F2FP.BF16.F32.PACK_AB R196, R201, R212 ;  /* 0x000000d4c9c4723e */ /* 0x004fe200000010ff */
[C---:B------:R-:W-:Y:S01]  /*283e0*/  FMUL R198, R0.reuse, R220 ;  /* 0x000000dc00c67220 */ /* 0x040fe20000400000 */
[C---:B------:R-:W-:Y:S01]  /*283f0*/  FMUL R199, R0.reuse, R222 ;  /* 0x000000de00c77220 */ /* 0x040fe20000400000 */
[----:B------:R-:W-:Y:S01]  /*28400*/  FMUL R201, R0, R226 ;  /* 0x000000e200c97220 */ /* 0x000fe20000400000 */
[----:B------:R-:W-:Y:S01]  /*28410*/  @P1 FMUL R229, R229, 0.25 ;  /* 0x3e800000e5e51820 */ /* 0x000fe20000400000 */
[----:B------:R-:W-:Y:S01]  /*28420*/  @P1 FMUL R228, R228, 0.25 ;  /* 0x3e800000e4e41820 */ /* 0x000fe20000400000 */
[----:B------:R-:W-:Y:S01]  /*28430*/  @P1 FMUL R72, R72, 0.25 ;  /* 0x3e80000048481820 */ /* 0x000fe20000400000 */
[----:B------:R-:W-:Y:S01]  /*28440*/  F2FP.BF16.F32.PACK_AB R198, R199, R198 ;  /* 0x000000c6c7c6723e */ /* 0x000fe200000010ff */
[----:B------:R-:W-:Y:S01]  /*28450*/  @P1 FMUL R182, R182, 0.25 ;  /* 0x3e800000b6b61820 */ /* 0x000fe20000400000 */
[----:B------:R-:W-:Y:S01]  /*28460*/  F2FP.BF16.F32.PACK_AB R199, R201, R224 ;  /* 0x000000e0c9c7723e */ /* 0x000fe200000010ff */
[----:B------:R-:W-:Y:S01]  /*28470*/  @P1 FMUL R225, R225, 0.25 ;  /* 0x3e800000e1e11820 */ /* 0x000fe20000400000 */
[----:B------:R-:W-:Y:S01]  /*28480*/  @P1 FMUL R231, R231, 0.25 ;  /* 0x3e800000e7e71820 */ /* 0x000fe20000400000 */
[----:B------:R-:W2:Y:S04]  /*28490*/  LDS.128 R200, [R247] ;  /* 0x00000000f7c87984 */ /* 0x000ea80000000c00 */
[----:B------:R-:W-:Y:S01]  /*284a0*/  LDS.128 R204, [R247+0x800] ;  /* 0x00080000f7cc7984 */ /* 0x000fe20000000c00 */
[----:B------:R-:W-:Y:S01]  /*284b0*/  @!P3 FMUL R216, R216, 16777216 ;  /* 0x4b800000d8d8b820 */ /* 0x000fe20000400000 */
[----:B------:R-:W-:Y:S01]  /*284c0*/  @!P3 FMUL R218, R218, 16777216 ;  /* 0x4b800000dadab820 */ /* 0x000fe20000400000 */
[----:B------:R-:W-:Y:S01]  /*284d0*/  @P1 FMUL R92, R92, 0.25 ;  /* 0x3e8000005c5c1820 */ /* 0x000fe20000400000 */
[----:B------:R-:W-:Y:S01]  /*284e0*/  @P1 FMUL R134, R134, 0.25 ;  /* 0x3e80000086861820 */ /* 0x000fe20000400000 */
[C---:B------:R-:W-:Y:S01]  /*284f0*/  FMUL R197, R0.reuse, R216 ;  /* 0x000000d800c57220 */ /* 0x040fe20000400000 */
[----:B------:R-:W-:Y:S01]  /*28500*/  FMUL R218, R0, R218 ;  /* 0x000000da00da7220 */ /* 0x000fe20000400000 */
[----:B------:R-:W-:Y:S01]  /*28510*/  @!P3 FMUL R164, R164, 16777216 ;  /* 0x4b800000a4a4b820 */ /* 0x000fe20000400000 */
[----:B------:R-:W-:Y:S01]  /*28520*/  @!P3 FMUL R217, R217, 16777216 ;  /* 0x4b800000d9d9b820 */ /* 0x000fe20000400000 */
[----:B------:R-:W-:Y:S01]  /*28530*/  @!P3 FMUL R229, R229, 16777216 ;  /* 0x4b800000e5e5b820 */ /* 0x000fe20000400000 */
[----:B------:R-:W-:Y:S01]  /*28540*/  @P1 FMUL R69, R69, 0.25 ;  /* 0x3e80000045451820 */ /* 0x000fe20000400000 */
[----:B------:R-:W-:Y:S01]  /*28550*/  F2FP.BF16.F32.PACK_AB R197, R218, R197 ;  /* 0x000000c5dac5723e */ /* 0x000fe200000010ff */
[----:B------:R-:W-:Y:S01]  /*28560*/  BAR.SYNC.DEFER_BLOCKING 0x0 ;  /* 0x0000000000007b1d */ /* 0x000fe20000010000 */
[----:B------:R-:W-:Y:S01]  /*28570*/  @!P3 FMUL R228, R228, 16777216 ;  /* 0x4b800000e4e4b820 */ /* 0x000fe20000400000 */
[----:B------:R-:W-:Y:S01]  /*28580*/  @!P3 FMUL R72, R72, 16777216 ;  /* 0x4b8000004848b820 */ /* 0x000fe20000400000 */
[----:B------:R-:W-:Y:S01]  /*28590*/  @!P3 FMUL R182, R182, 16777216 ;  /* 0x4b800000b6b6b820 */ /* 0x000fe20000400000 */
[C---:B------:R-:W-:Y:S01]  /*285a0*/  FMUL R164, R0.reuse, R164 ;  /* 0x000000a400a47220 */ /* 0x040fe20000400000 */
[----:B------:R-:W-:Y:S01]  /*285b0*/  @!P3 FMUL R225, R225, 16777216 ;  /* 0x4b800000e1e1b820 */ /* 0x000fe20000400000 */
[----:B------:R-:W-:Y:S01]  /*285c0*/  @!P3 FMUL R231, R231, 16777216 ;  /* 0x4b800000e7e7b820 */ /* 0x000fe20000400000 */
[----:B------:R-:W-:Y:S01]  /*285d0*/  FMUL R218, R0, R229 ;  /* 0x000000e500da7220 */ /* 0x000fe20000400000 */
[----:B------:R-:W-:Y:S01]  /*285e0*/  @!P3 FMUL R92, R92, 16777216 ;  /* 0x4b8000005c5cb820 */ /* 0x000fe20000400000 */
[----:B------:R-:W-:Y:S01]  /*285f0*/  @P1 FMUL R8, R8, 0.25 ;  /* 0x3e80000008081820 */ /* 0x000fe20000400000 */
[----:B------:R-:W-:Y:S01]  /*28600*/  @!P3 FMUL R134, R134, 16777216 ;  /* 0x4b8000008686b820 */ /* 0x000fe20000400000 */
[----:B------:R-:W-:Y:S01]  /*28610*/  @!P3 FMUL R69, R69, 16777216 ;  /* 0x4b8000004545b820 */ /* 0x000fe20000400000 */
[C---:B------:R-:W-:Y:S01]  /*28620*/  FMUL R220, R0.reuse, R182 ;  /* 0x000000b600dc7220 */ /* 0x040fe20000400000 */
[----:B------:R-:W-:Y:S01]  /*28630*/  FMUL R251, R0, R231 ;  /* 0x000000e700fb7220 */ /* 0x000fe20000400000 */
[----:B------:R-:W-:Y:S01]  /*28640*/  @!P3 FMUL R8, R8, 16777216 ;  /* 0x4b8000000808b820 */ /* 0x000fe20000400000 */
[----:B0-----:R-:W-:Y:S04]  /*28650*/  STL.64 [R1], R240 ;  /* 0x000000f001007387 */ /* 0x001fe80000100a00 */
[----:B------:R0:W-:Y:S04]  /*28660*/  STL.64 [R1+0x8], R242 ;  /* 0x000008f201007387 */ /* 0x0001e80000100a00 */
[----:B------:R3:W-:Y:S04]  /*28670*/  STS.128 [R2], R196 ;  /* 0x000000c402007388 */ /* 0x0007e80000000c00 */
[----:B0-----:R-:W4:Y:S04]  /*28680*/  LDL.LU.64 R242, [R1+0x1170] ;  /* 0x0011700001f27983 */ /* 0x001f280000300a00 */
[----:B------:R-:W2:Y:S01]  /*28690*/  LDL.LU.64 R240, [R1+0x1168] ;  /* 0x0011680001f07983 */ /* 0x000ea20000300a00 */
[----:B------:R-:W-:Y:S01]  /*286a0*/  @P1 FMUL R213, R213, 0.25 ;  /* 0x3e800000d5d51820 */ /* 0x000fe20000400000 */
[----:B------:R-:W-:Y:S01]  /*286b0*/  @P1 FMUL R215, R215, 0.25 ;  /* 0x3e800000d7d71820 */ /* 0x000fe20000400000 */
[----:B------:R-:W-:Y:S01]  /*286c0*/  @P1 FMUL R219, R219, 0.25 ;  /* 0x3e800000dbdb1820 */ /* 0x000fe20000400000 */
[----:B------:R-:W-:Y:S01]  /*286d0*/  @P1 FMUL R221, R221, 0.25 ;  /* 0x3e800000dddd1820 */ /* 0x000fe20000400000 */
[C---:B---3--:R-:W-:Y:S01]  /*286e0*/  FMUL R197, R0.reuse, R217 ;  /* 0x000000d900c57220 */ /* 0x048fe20000400000 */
[C---:B------:R-:W-:Y:S01]  /*286f0*/  FMUL R217, R0.reuse, R228 ;  /* 0x000000e400d97220 */ /* 0x040fe20000400000 */
[----:B------:R-:W-:Y:S01]  /*28700*/  FMUL R228, R0, R72 ;  /* 0x0000004800e47220 */ /* 0x000fe20000400000 */
[----:B------:R-:W-:-:S02]  /*28710*/  IMAD.MOV.U32 R72, RZ, RZ, R164 ;  /* 0x000000ffff487224 */ /* 0x000fc400078e00a4 */
[C---:B------:R-:W-:Y:S01]  /*28720*/  FMUL R199, R0.reuse, R225 ;  /* 0x000000e100c77220 */ /* 0x040fe20000400000 */
[C---:B------:R-:W-:Y:S01]  /*28730*/  FMUL R164, R0.reuse, R92 ;  /* 0x0000005c00a47220 */ /* 0x040fe20000400000 */
[C---:B------:R-:W-:Y:S01]  /*28740*/  FMUL R225, R0.reuse, R134 ;  /* 0x0000008600e17220 */ /* 0x040fe20000400000 */
[----:B------:R-:W-:Y:S01]  /*28750*/  MOV R92, R218 ;  /* 0x000000da005c7202 */ /* 0x000fe20000000f00 */
[C---:B------:R-:W-:Y:S01]  /*28760*/  FMUL R134, R0.reuse, R69 ;  /* 0x0000004500867220 */ /* 0x040fe20000400000 */
[----:B------:R-:W-:Y:S02]  /*28770*/  IMAD.MOV.U32 R69, RZ, RZ, R220 ;  /* 0x000000ffff457224 */ /* 0x000fe400078e00dc */
[C---:B------:R-:W-:Y:S01]  /*28780*/  FMUL R220, R0.reuse, R8 ;  /* 0x0000000800dc7220 */ /* 0x040fe20000400000 */
[----:B------:R-:W-:Y:S01]  /*28790*/  F2FP.BF16.F32.PACK_AB R8, R251, R92 ;  /* 0x0000005cfb08723e */ /* 0x000fe200000010ff */
[----:B------:R-:W-:Y:S01]  /*287a0*/  @!P3 FMUL R213, R213, 16777216 ;  /* 0x4b800000d5d5b820 */ /* 0x000fe20000400000 */
[----:B------:R-:W3:Y:S01]  /*287b0*/  LDL.LU R251, [R1+0xa4] ;  /* 0x0000a40001fb7983 */ /* 0x000ee20000300800 */
[----:B------:R-:W-:Y:S01]  /*287c0*/  @!P3 FMUL R215, R215, 16777216 ;  /* 0x4b800000d7d7b820 */ /* 0x000fe20000400000 */
[----:B------:R-:W-:Y:S01]  /*287d0*/  @P1 FMUL R223, R223, 0.25 ;  /* 0x3e800000dfdf1820 */ /* 0x000fe20000400000 */
[C---:B------:R-:W-:Y:S01]  /*287e0*/  FMUL R213, R0.reuse, R213 ;  /* 0x000000d500d57220 */ /* 0x040fe20000400000 */
[----:B------:R-:W-:Y:S01]  /*287f0*/  @!P3 FMUL R219, R219, 16777216 ;  /* 0x4b800000dbdbb820 */ /* 0x000fe20000400000 */
[C---:B------:R-:W-:Y:S01]  /*28800*/  FMUL R208, R0.reuse, R215 ;  /* 0x000000d700d07220 */ /* 0x040fe20000400000 */
[----:B------:R-:W-:Y:S01]  /*28810*/  @!P3 FMUL R221, R221, 16777216 ;  /* 0x4b800000ddddb820 */ /* 0x000fe20000400000 */
[----:B------:R-:W-:Y:S01]  /*28820*/  @!P3 FMUL R223, R223, 16777216 ;  /* 0x4b800000dfdfb820 */ /* 0x000fe20000400000 */
[----:B------:R-:W-:Y:S01]  /*28830*/  FMUL R198, R0, R219 ;  /* 0x000000db00c67220 */ /* 0x000fe20000400000 */
[----:B------:R-:W-:Y:S01]  /*28840*/  @P1 FMUL R227, R227, 0.25 ;  /* 0x3e800000e3e31820 */ /* 0x000fe20000400000 */
[----:B------:R-:W-:Y:S01]  /*28850*/  F2FP.BF16.F32.PACK_AB R196, R208, R213 ;  /* 0x000000d5d0c4723e */ /* 0x000fe200000010ff */
[C---:B------:R-:W-:Y:S01]  /*28860*/  FMUL R221, R0.reuse, R221 ;  /* 0x000000dd00dd7220 */ /* 0x040fe20000400000 */
[----:B------:R-:W-:Y:S01]  /*28870*/  FMUL R208, R0, R223 ;  /* 0x000000df00d07220 */ /* 0x000fe20000400000 */
[----:B------:R-:W-:Y:S01]  /*28880*/  F2FP.BF16.F32.PACK_AB R197, R198, R197 ;  /* 0x000000c5c6c5723e */ /* 0x000fe200000010ff */
[----:B------:R-:W-:Y:S01]  /*28890*/  @!P3 FMUL R227, R227, 16777216 ;  /* 0x4b800000e3e3b820 */ /* 0x000fe20000400000 */
[----:B------:R-:W-:Y:S01]  /*288a0*/  @P1 FMUL R133, R133, 0.25 ;  /* 0x3e80000085851820 */ /* 0x000fe20000400000 */
[----:B------:R-:W-:Y:S01]  /*288b0*/  @P1 FMUL R166, R166, 0.25 ;  /* 0x3e800000a6a61820 */ /* 0x000fe20000400000 */
[----:B------:R-:W-:Y:S01]  /*288c0*/  F2FP.BF16.F32.PACK_AB R198, R208, R221 ;  /* 0x000000ddd0c6723e */ /* 0x000fe200000010ff */
[----:B------:R-:W-:-:S02]  /*288d0*/  VIADD R208, R245, 0xc0cafb0d ;  /* 0xc0cafb0df5d07836 */ /* 0x000fc40000000000 */
[----:B------:R-:W-:Y:S01]  /*288e0*/  FMUL R210, R0, R227 ;  /* 0x000000e300d27220 */ /* 0x000fe20000400000 */
[----:B------:R-:W-:Y:S01]  /*288f0*/  @P1 FMUL R132, R132, 0.25 ;  /* 0x3e80000084841820 */ /* 0x000fe20000400000 */
[----:B------:R-:W-:Y:S01]  /*28900*/  @P1 FMUL R139, R139, 0.25 ;  /* 0x3e8000008b8b1820 */ /* 0x000fe20000400000 */
[----:B------:R-:W-:Y:S01]  /*28910*/  @P1 FMUL R148, R148, 0.25 ;  /* 0x3e80000094941820 */ /* 0x000fe20000400000 */
[----:B------:R-:W-:Y:S01]  /*28920*/  LOP3.LUT R208, R208, 0xff800000, RZ, 0xc0, !PT ;  /* 0xff800000d0d07812 */ /* 0x000fe200078ec0ff */
[----:B------:R-:W-:Y:S01]  /*28930*/  @P1 FMUL R68, R68, 0.25 ;  /* 0x3e80000044441820 */ /* 0x000fe20000400000 */
[----:B------:R-:W-:Y:S01]  /*28940*/  F2FP.BF16.F32.PACK_AB R199, R210, R199 ;  /* 0x000000c7d2c7723e */ /* 0x000fe200000010ff */
[----:B------:R-:W-:Y:S01]  /*28950*/  IMAD.MOV.U32 R210, RZ, RZ, 0x3dc6b27f ;  /* 0x3dc6b27fffd27424 */ /* 0x000fe200078e00ff */
[----:B------:R-:W-:Y:S01]  /*28960*/  IADD3 R209, PT, PT, R245, -R208, RZ ;  /* 0x800000d0f5d17210 */ /* 0x000fe20007ffe0ff */
[----:B------:R-:W-:Y:S01]  /*28970*/  @!P3 FMUL R133, R133, 16777216 ;  /* 0x4b8000008585b820 */ /* 0x000fe20000400000 */
[----:B------:R-:W-:Y:S01]  /*28980*/  @P1 FMUL R78, R78, 0.25 ;  /* 0x3e8000004e4e1820 */ /* 0x000fe20000400000 */
[----:B------:R0:W-:Y:S01]  /*28990*/  STS.128 [R2+0x400], R196 ;  /* 0x000400c402007388 */ /* 0x0001e20000000c00 */
[----:B------:R-:W-:Y:S01]  /*289a0*/  @P1 FMUL R156, R156, 0.25 ;  /* 0x3e8000009c9c1820 */ /* 0x000fe20000400000 */
[----:B------:R-:W-:Y:S01]  /*289b0*/  FADD R209, R209, -1 ;  /* 0xbf800000d1d17421 */ /* 0x000fe20000000000 */
[----:B------:R-:W-:Y:S01]  /*289c0*/  @P1 FMUL R183, R183, 0.25 ;  /* 0x3e800000b7b71820 */ /* 0x000fe20000400000 */
[----:B------:R-:W-:Y:S01]  /*289d0*/  @!P3 FMUL R166, R166, 16777216 ;  /* 0x4b800000a6a6b820 */ /* 0x000fe20000400000 */
[----:B------:R-:W-:Y:S01]  /*289e0*/  @!P3 FMUL R132, R132, 16777216 ;  /* 0x4b8000008484b820 */ /* 0x000fe20000400000 */
[----:B------:R-:W-:Y:S01]  /*289f0*/  FFMA.FTZ R210, R209, R210, -0.16845393180847167969 ;  /* 0xbe2c7f30d1d27423 */ /* 0x000fe200000100d2 */
[----:B------:R-:W-:Y:S01]  /*28a00*/  @P1 FMUL R73, R73, 0.25 ;  /* 0x3e80000049491820 */ /* 0x000fe20000400000 */
[----:B------:R-:W-:Y:S01]  /*28a10*/  @P1 FMUL R79, R79, 0.25 ;  /* 0x3e8000004f4f1820 */ /* 0x000fe20000400000 */
[----:B------:R-:W-:Y:S01]  /*28a20*/  @P1 FMUL R107, R107, 0.25 ;  /* 0x3e8000006b6b1820 */ /* 0x000fe20000400000 */
[----:B------:R-:W-:Y:S01]  /*28a30*/  FFMA.FTZ R210, R209, R210, 0.1716887056827545166 ;  /* 0x3e2fcf2ad1d27423 */ /* 0x000fe200000100d2 */
[----:B------:R-:W-:Y:S01]  /*28a40*/  @!P3 FMUL R139, R139, 16777216 ;  /* 0x4b8000008b8bb820 */ /* 0x000fe20000400000 */
[----:B------:R-:W-:Y:S01]  /*28a50*/  @!P3 FMUL R148, R148, 16777216 ;  /* 0x4b8000009494b820 */ /* 0x000fe20000400000 */
[----:B------:R-:W-:Y:S01]  /*28a60*/  @P1 FMUL R116, R116, 0.25 ;  /* 0x3e80000074741820 */ /* 0x000fe20000400000 */
[----:B------:R-:W-:Y:S01]  /*28a70*/  FFMA.FTZ R210, R209, R210, -0.17900948226451873779 ;  /* 0xbe374e43d1d27423 */ /* 0x000fe200000100d2 */
[----:B------:R-:W-:Y:S01]  /*28a80*/  @!P3 FMUL R68, R68, 16777216 ;  /* 0x4b8000004444b820 */ /* 0x000fe20000400000 */
[----:B0-----:R-:W-:Y:S01]  /*28a90*/  I2FP.F32.S32 R197, R208 ;  /* 0x000000d000c57245 */ /* 0x001fe20000201400 */
[----:B------:R-:W-:-:S02]  /*28aa0*/  IMAD.SHL.U32 R198, R246, 0x10, RZ ;  /* 0x00000010f6c67824 */ /* 0x000fc400078e00ff */
[----:B------:R-:W-:Y:S01]  /*28ab0*/  FFMA.FTZ R210, R209, R210, 0.20512372255325317383 ;  /* 0x3e520bf4d1d27423 */ /* 0x000fe200000100d2 */
[----:B------:R-:W-:Y:S01]  /*28ac0*/  FSEL R196, RZ, -23, P2 ;  /* 0xc1b80000ffc47808 */ /* 0x000fe20001000000 */
[----:B------:R-:W-:Y:S01]  /*28ad0*/  @P1 FMUL R180, R180, 0.25 ;  /* 0x3e800000b4b41820 */ /* 0x000fe20000400000 */
[----:B------:R-:W-:Y:S01]  /*28ae0*/  @P1 FMUL R181, R181, 0.25 ;  /* 0x3e800000b5b51820 */ /* 0x000fe20000400000 */
[----:B------:R-:W-:Y:S01]  /*28af0*/  FFMA.FTZ R210, R209, R210, -0.24046532809734344482 ;  /* 0xbe763c8bd1d27423 */ /* 0x000fe200000100d2 */
[----:B------:R-:W-:Y:S01]  /*28b00*/  LOP3.LUT R198, R198, 0x30, RZ, 0xc0, !PT ;  /* 0x00000030c6c67812 */ /* 0x000fe200078ec0ff */
[----:B------:R-:W-:Y:S01]  /*28b10*/  FFMA.FTZ R196, R197, 1.1920928955078125e-07, R196 ;  /* 0x34000000c5c47823 */ /* 0x000fe200000100c4 */
[--C-:B------:R-:W-:Y:S01]  /*28b20*/  SHF.R.U32.HI R197, RZ, 0x2, R246.reuse ;  /* 0x00000002ffc57819 */ /* 0x100fe200000116f6 */
[----:B------:R-:W-:Y:S01]  /*28b30*/  FFMA.FTZ R210, R209, R210, 0.28857114911079406738 ;  /* 0x3e93bf99d1d27423 */ /* 0x000fe200000100d2 */
[----:B------:R-:W-:Y:S01]  /*28b40*/  FMUL R226, R0, R133 ;  /* 0x0000008500e27220 */ /* 0x000fe20000400000 */
[----:B------:R-:W-:Y:S01]  /*28b50*/  @P1 FMUL R95, R95, 0.25 ;  /* 0x3e8000005f5f1820 */ /* 0x000fe20000400000 */
[----:B------:R-:W-:Y:S01]  /*28b60*/  LOP3.LUT R197, R197, 0x18, RZ, 0xc0, !PT ;  /* 0x00000018c5c57812 */ /* 0x000fe200078ec0ff */
[----:B------:R-:W-:Y:S01]  /*28b70*/  FFMA.FTZ R210, R209, R210, -0.36067417263984680176 ;  /* 0xbeb8aa49d1d27423 */ /* 0x000fe200000100d2 */
[----:B------:R-:W-:Y:S01]  /*28b80*/  @P1 FMUL R119, R119, 0.25 ;  /* 0x3e80000077771820 */ /* 0x000fe20000400000 */
[----:B------:R-:W-:Y:S01]  /*28b90*/  @P1 FMUL R120, R120, 0.25 ;  /* 0x3e80000078781820 */ /* 0x000fe20000400000 */
[----:B------:R-:W-:Y:S01]  /*28ba0*/  LOP3.LUT R197, R197, 0x1f, R246, 0xf8, !PT ;  /* 0x0000001fc5c57812 */ /* 0x000fe200078ef8f6 */
[----:B------:R-:W-:Y:S01]  /*28bb0*/  FFMA.FTZ R210, R209, R210, 0.48089820146560668945 ;  /* 0x3ef6384ad1d27423 */ /* 0x000fe200000100d2 */
[----:B------:R-:W-:Y:S01]  /*28bc0*/  @!P3 FMUL R78, R78, 16777216 ;  /* 0x4b8000004e4eb820 */ /* 0x000fe20000400000 */
[----:B------:R-:W-:Y:S01]  /*28bd0*/  @P1 FMUL R152, R152, 0.25 ;  /* 0x3e80000098981820 */ /* 0x000fe20000400000 */
[----:B------:R-:W-:Y:S01]  /*28be0*/  @P1 FMUL R153, R153, 0.25 ;  /* 0x3e80000099991820 */ /* 0x000fe20000400000 */
[----:B------:R-:W-:Y:S01]  /*28bf0*/  FFMA.FTZ R210, R209, R210, -0.72134751081466674805 ;  /* 0xbf38aa3bd1d27423 */ /* 0x000fe200000100d2 */
[----:B------:R-:W-:-:S02]  /*28c00*/  IMAD.SHL.U32 R199, R197, 0x8, RZ ;  /* 0x00000008c5c77824 */ /* 0x000fc400078e00ff */
[----:B------:R-:W-:Y:S01]  /*28c10*/  @!P3 FMUL R156, R156, 16777216 ;  /* 0x4b8000009c9cb820 */ /* 0x000fe20000400000 */
[----:B------:R-:W-:Y:S01]  /*28c20*/  @!P3 FMUL R183, R183, 16777216 ;  /* 0x4b800000b7b7b820 */ /* 0x000fe20000400000 */
[----:B------:R-:W-:Y:S01]  /*28c30*/  FMUL R210, R209, R210 ;  /* 0x000000d2d1d27220 */ /* 0x000fe20000400000 */
[----:B------:R-:W-:Y:S01]  /*28c40*/  FMUL R133, R0, R166 ;  /* 0x000000a600857220 */ /* 0x000fe20000400000 */
[----:B------:R-:W-:Y:S01]  /*28c50*/  LOP3.LUT R199, R199, 0xc0, RZ, 0xc0, !PT ;  /* 0x000000c0c7c77812 */ /* 0x000fe200078ec0ff */
[----:B------:R-:W-:Y:S01]  /*28c60*/  @P1 FMUL R90, R90, 0.25 ;  /* 0x3e8000005a5a1820 */ /* 0x000fe20000400000 */
[----:B------:R-:W-:Y:S01]  /*28c70*/  FMUL R210, R209, R210 ;  /* 0x000000d2d1d27220 */ /* 0x000fe20000400000 */
[----:B------:R-:W-:Y:S01]  /*28c80*/  @P1 FMUL R89, R89, 0.25 ;  /* 0x3e80000059591820 */ /* 0x000fe20000400000 */
[----:B------:R-:W-:Y:S01]  /*28c90*/  @P1 FMUL R122, R122, 0.25 ;  /* 0x3e8000007a7a1820 */ /* 0x000fe20000400000 */
[----:B------:R-:W-:Y:S01]  /*28ca0*/  @P1 FMUL R126, R126, 0.25 ;  /* 0x3e8000007e7e1820 */ /* 0x000fe20000400000 */
[----:B------:R-:W-:Y:S01]  /*28cb0*/  FFMA.FTZ R209, R209, 1.4426950216293334961, R210 ;  /* 0x3fb8aa3bd1d17823 */ /* 0x000fe200000100d2 */
        /* <DEDUP_REMOVED lines=8> */
[----:B------:R-:W-:Y:S01]  /*28d40*/  ISETP.GE.U32.AND P0, PT, R245, 0x7f800000, PT ;  /* 0x7f800000f500780c */ /* 0x000fe20003f06070 */
[----:B------:R-:W-:Y:S01]  /*28d50*/  FADD R196, R196, R209 ;  /* 0x000000d1c4c47221 */ /* 0x000fe20000000000 */
[C---:B------:R-:W-:Y:S01]  /*28d60*/  FMUL R252, R0.reuse, R132 ;  /* 0x0000008400fc7220 */ /* 0x040fe20000400000 */
[----:B------:R-:W-:Y:S01]  /*28d70*/  @!P3 FMUL R73, R73, 16777216 ;  /* 0x4b8000004949b820 */ /* 0x000fe20000400000 */
[----:B------:R-:W-:Y:S01]  /*28d80*/  @!P3 FMUL R79, R79, 16777216 ;  /* 0x4b8000004f4fb820 */ /* 0x000fe20000400000 */
[----:B------:R-:W-:Y:S01]  /*28d90*/  @!P3 FMUL R107, R107, 16777216 ;  /* 0x4b8000006b6bb820 */ /* 0x000fe20000400000 */
[C---:B------:R-:W-:Y:S01]  /*28da0*/  FMUL R209, R0.reuse, R139 ;  /* 0x0000008b00d17220 */ /* 0x040fe20000400000 */
[----:B------:R-:W-:Y:S01]  /*28db0*/  FMUL R223, R0, R148 ;  /* 0x0000009400df7220 */ /* 0x000fe20000400000 */
[----:B------:R-:W-:Y:S01]  /*28dc0*/  @!P3 FMUL R116, R116, 16777216 ;  /* 0x4b8000007474b820 */ /* 0x000fe20000400000 */
[----:B------:R-:W-:Y:S01]  /*28dd0*/  FMUL R132, R0, R68 ;  /* 0x0000004400847220 */ /* 0x000fe20000400000 */
[----:B------:R-:W-:Y:S01]  /*28de0*/  IADD3 R3, PT, PT, R199, UR9, R198 ;  /* 0x00000009c7037c10 */ /* 0x000fe2000fffe0c6 */
[----:B------:R-:W-:Y:S01]  /*28df0*/  @!P3 FMUL R180, R180, 16777216 ;  /* 0x4b800000b4b4b820 */ /* 0x000fe20000400000 */
[----:B------:R-:W-:Y:S01]  /*28e00*/  @!P3 FMUL R181, R181, 16777216 ;  /* 0x4b800000b5b5b820 */ /* 0x000fe20000400000 */
[----:B------:R-:W-:Y:S01]  /*28e10*/  @!P3 FMUL R95, R95, 16777216 ;  /* 0x4b8000005f5fb820 */ /* 0x000fe20000400000 */
[----:B------:R-:W-:Y:S01]  /*28e20*/  @!P3 FMUL R119, R119, 16777216 ;  /* 0x4b8000007777b820 */ /* 0x000fe20000400000 */
[----:B------:R-:W-:Y:S01]  /*28e30*/  @!P3 FMUL R120, R120, 16777216 ;  /* 0x4b8000007878b820 */ /* 0x000fe20000400000 */
[----:B------:R-:W-:Y:S01]  /*28e40*/  FMUL R139, R0, R78 ;  /* 0x0000004e008b7220 */ /* 0x000fe20000400000 */
[----:B------:R-:W-:Y:S01]  /*28e50*/  @!P3 FMUL R152, R152, 16777216 ;  /* 0x4b8000009898b820 */ /* 0x000fe20000400000 */
[----:B------:R-:W-:Y:S01]  /*28e60*/  @!P3 FMUL R153, R153, 16777216 ;  /* 0x4b8000009999b820 */ /* 0x000fe20000400000 */
[C---:B------:R-:W-:Y:S01]  /*28e70*/  FMUL R198, R0.reuse, R156 ;  /* 0x0000009c00c67220 */ /* 0x040fe20000400000 */
[----:B------:R-:W-:Y:S01]  /*28e80*/  FMUL R231, R0, R183 ;  /* 0x000000b700e77220 */ /* 0x000fe20000400000 */
[----:B------:R-:W-:Y:S01]  /*28e90*/  @!P3 FMUL R90, R90, 16777216 ;  /* 0x4b8000005a5ab820 */ /* 0x000fe20000400000 */
[----:B------:R-:W-:Y:S01]  /*28ea0*/  @!P3 FMUL R89, R89, 16777216 ;  /* 0x4b8000005959b820 */ /* 0x000fe20000400000 */
[----:B------:R-:W-:Y:S01]  /*28eb0*/  @!P3 FMUL R122, R122, 16777216 ;  /* 0x4b8000007a7ab820 */ /* 0x000fe20000400000 */
[----:B------:R-:W-:Y:S01]  /*28ec0*/  @!P3 FMUL R126, R126, 16777216 ;  /* 0x4b8000007e7eb820 */ /* 0x000fe20000400000 */
[----:B------:R-:W-:-:S02]  /*28ed0*/  IMAD.MOV.U32 R78, RZ, RZ, R133 ;  /* 0x000000ffff4e7224 */ /* 0x000fc400078e0085 */
        /* <DEDUP_REMOVED lines=8> */
[C---:B------:R-:W-:Y:S01]  /*28f60*/  FMUL R183, R0.reuse, R73 ;  /* 0x0000004900b77220 */ /* 0x040fe20000400000 */
[C---:B------:R-:W-:Y:S01]  /*28f70*/  FMUL R133, R0.reuse, R79 ;  /* 0x0000004f00857220 */ /* 0x040fe20000400000 */
        /* <DEDUP_REMOVED lines=13> */
[----:B------:R-:W-:-:S02]  /*29050*/  IMAD.MOV.U32 R95, RZ, RZ, R217 ;  /* 0x000000ffff5f7224 */ /* 0x000fc400078e00d9 */
[C---:B------:R-:W-:Y:S01]  /*29060*/  FMUL R120, R0.reuse, R122 ;  /* 0x0000007a00787220 */ /* 0x040fe20000400000 */
[C---:B------:R-:W-:Y:S01]  /*29070*/  FMUL R119, R0.reuse, R126 ;  /* 0x0000007e00777220 */ /* 0x040fe20000400000 */
[C---:B------:R-:W-:Y:S01]  /*29080*/  FMUL R153, R0.reuse, R12 ;  /* 0x0000000c00997220 */ /* 0x040fe20000400000 */
[C---:B------:R-:W-:Y:S01]  /*29090*/  FMUL R152, R0.reuse, R13 ;  /* 0x0000000d00987220 */ /* 0x040fe20000400000 */
[C---:B------:R-:W-:Y:S01]  /*290a0*/  FMUL R126, R0.reuse, R14 ;  /* 0x0000000e007e7220 */ /* 0x040fe20000400000 */
[C---:B------:R-:W-:Y:S01]  /*290b0*/  FMUL R122, R0.reuse, R15 ;  /* 0x0000000f007a7220 */ /* 0x040fe20000400000 */
[----:B------:R-:W-:Y:S01]  /*290c0*/  BAR.SYNC.DEFER_BLOCKING 0x0 ;  /* 0x0000000000007b1d */ /* 0x000fe20000010000 */
[C---:B------:R-:W-:Y:S01]  /*290d0*/  FMUL R90, R0.reuse, R20 ;  /* 0x00000014005a7220 */ /* 0x040fe20000400000 */
[C---:B------:R-:W-:Y:S01]  /*290e0*/  FMUL R89, R0.reuse, R21 ;  /* 0x0000001500597220 */ /* 0x040fe20000400000 */
[C---:B------:R-:W-:Y:S01]  /*290f0*/  FMUL R218, R0.reuse, R22 ;  /* 0x0000001600da7220 */ /* 0x040fe20000400000 */
[----:B------:R-:W-:Y:S01]  /*29100*/  FMUL R217, R0, R23 ;  /* 0x0000001700d97220 */ /* 0x000fe20000400000 */
[----:B------:R-:W-:Y:S01]  /*29110*/  @P1 FMUL R230, R230, 0.25 ;  /* 0x3e800000e6e61820 */ /* 0x000fe20000400000 */
[----:B------:R-:W-:Y:S01]  /*29120*/  @P1 FMUL R136, R136, 0.25 ;  /* 0x3e80000088881820 */ /* 0x000fe20000400000 */
[----:B------:R-:W-:Y:S01]  /*29130*/  @P0 MOV R208, 0x7f800000 ;  /* 0x7f80000000d00802 */ /* 0x000fe20000000f00 */
        /* <DEDUP_REMOVED lines=14> */
[----:B------:R-:W-:Y:S01]  /*29220*/  @!P3 FMUL R230, R230, 16777216 ;  /* 0x4b800000e6e6b820 */ /* 0x000fe20000400000 */
[----:B------:R-:W-:Y:S01]  /*29230*/  @!P3 FMUL R136, R136, 16777216 ;  /* 0x4b8000008888b820 */ /* 0x000fe20000400000 */
[----:B------:R-:W-:Y:S01]  /*29240*/  @P1 FMUL R135, R135, 0.25 ;  /* 0x3e80000087871820 */ /* 0x000fe20000400000 */
[----:B------:R-:W-:Y:S01]  /*29250*/  @!P3 FMUL R137, R137, 16777216 ;  /* 0x4b8000008989b820 */ /* 0x000fe20000400000 */
[----:B------:R-:W-:Y:S01]  /*29260*/  @!P3 FMUL R109, R109, 16777216 ;  /* 0x4b8000006d6db820 */ /* 0x000fe20000400000 */
[----:B------:R-:W-:Y:S01]  /*29270*/  @P0 FFMA.FTZ R196, R245, R208, +INF ;  /* 0x7f800000f5c40423 */ /* 0x000fe200000100d0 */
[----:B------:R-:W-:Y:S01]  /*29280*/  @P1 FMUL R168, R168, 0.25 ;  /* 0x3e800000a8a81820 */ /* 0x000fe20000400000 */
[----:B------:R-:W-:Y:S01]  /*29290*/  @!P3 FMUL R149, R149, 16777216 ;  /* 0x4b8000009595b820 */ /* 0x000fe20000400000 */
[----:B------:R-:W-:Y:S01]  /*292a0*/  @P1 FMUL R70, R70, 0.25 ;  /* 0x3e80000046461820 */ /* 0x000fe20000400000 */
[----:B------:R-:W-:Y:S01]  /*292b0*/  @P1 FMUL R71, R71, 0.25 ;  /* 0x3e80000047471820 */ /* 0x000fe20000400000 */
[----:B------:R-:W-:Y:S01]  /*292c0*/  @P1 FMUL R110, R110, 0.25 ;  /* 0x3e8000006e6e1820 */ /* 0x000fe20000400000 */
[----:B------:R-:W-:Y:S01]  /*292d0*/  @!P3 FMUL R94, R94, 16777216 ;  /* 0x4b8000005e5eb820 */ /* 0x000fe20000400000 */
[----:B------:R-:W-:Y:S01]  /*292e0*/  @!P3 FMUL R5, R5, 16777216 ;  /* 0x4b8000000505b820 */ /* 0x000fe20000400000 */
[----:B------:R-:W-:Y:S01]  /*292f0*/  FSETP.NEU.AND P0, PT, R245, RZ, PT ;  /* 0x000000fff500720b */ /* 0x000fe20003f0d000 */
[----:B------:R-:W-:Y:S01]  /*29300*/  @P1 FMUL R154, R154, 0.25 ;  /* 0x3e8000009a9a1820 */ /* 0x000fe20000400000 */
[----:B------:R-:W-:Y:S01]  /*29310*/  @P1 FMUL R111, R111, 0.25 ;  /* 0x3e8000006f6f1820 */ /* 0x000fe20000400000 */
[----:B------:R-:W-:Y:S01]  /*29320*/  @P1 FMUL R121, R121, 0.25 ;  /* 0x3e80000079791820 */ /* 0x000fe20000400000 */
        /* <DEDUP_REMOVED lines=10> */
[----:B------:R-:W-:Y:S01]  /*293d0*/  FMUL R248, R0, R136 ;  /* 0x0000008800f87220 */ /* 0x000fe20000400000 */
[----:B------:R-:W-:Y:S01]  /*293e0*/  @P1 FMUL R4, R4, 0.25 ;  /* 0x3e80000004041820 */ /* 0x000fe20000400000 */
[----:B------:R-:W-:Y:S01]  /*293f0*/  @P1 FMUL R6, R6, 0.25 ;  /* 0x3e80000006061820 */ /* 0x000fe20000400000 */
[----:B------:R-:W-:Y:S01]  /*29400*/  @P1 FMUL R7, R7, 0.25 ;  /* 0x3e80000007071820 */ /* 0x000fe20000400000 */
[----:B------:R-:W-:Y:S01]  /*29410*/  @P1 FMUL R9, R9, 0.25 ;  /* 0x3e80000009091820 */ /* 0x000fe20000400000 */
[----:B------:R-:W-:Y:S01]  /*29420*/  @P1 FMUL R10, R10, 0.25 ;  /* 0x3e8000000a0a1820 */ /* 0x000fe20000400000 */
[----:B------:R-:W-:Y:S01]  /*29430*/  @P1 FMUL R11, R11, 0.25 ;  /* 0x3e8000000b0b1820 */ /* 0x000fe20000400000 */
[----:B------:R-:W-:Y:S01]  /*29440*/  @!P3 FMUL R135, R135, 16777216 ;  /* 0x4b8000008787b820 */ /* 0x000fe20000400000 */
[C---:B------:R-:W-:Y:S01]  /*29450*/  FMUL R215, R0.reuse, R137 ;  /* 0x0000008900d77220 */ /* 0x040fe20000400000 */
[----:B------:R-:W-:Y:S01]  /*29460*/  FMUL R136, R0, R109 ;  /* 0x0000006d00887220 */ /* 0x000fe20000400000 */
[----:B------:R-:W-:Y:S01]  /*29470*/  @!P3 FMUL R168, R168, 16777216 ;  /* 0x4b800000a8a8b820 */ /* 0x000fe20000400000 */
[----:B------:R-:W-:Y:S01]  /*29480*/  FMUL R222, R0, R149 ;  /* 0x0000009500de7220 */ /* 0x000fe20000400000 */
[----:B------:R-:W-:Y:S01]  /*29490*/  @!P3 FMUL R70, R70, 16777216 ;  /* 0x4b8000004646b820 */ /* 0x000fe20000400000 */
[----:B------:R-:W-:Y:S01]  /*294a0*/  @!P3 FMUL R71, R71, 16777216 ;  /* 0x4b8000004747b820 */ /* 0x000fe20000400000 */
[----:B------:R-:W-:Y:S01]  /*294b0*/  @!P3 FMUL R110, R110, 16777216 ;  /* 0x4b8000006e6eb820 */ /* 0x000fe20000400000 */
[C---:B------:R-:W-:Y:S01]  /*294c0*/  FMUL R137, R0.reuse, R94 ;  /* 0x0000005e00897220 */ /* 0x040fe20000400000 */
[----:B------:R-:W-:Y:S01]  /*294d0*/  FMUL R109, R0, R5 ;  /* 0x00000005006d7220 */ /* 0x000fe20000400000 */
[----:B------:R-:W-:Y:S01]  /*294e0*/  @!P3 FMUL R154, R154, 16777216 ;  /* 0x4b8000009a9ab820 */ /* 0x000fe20000400000 */
[----:B------:R-:W-:Y:S01]  /*294f0*/  @!P3 FMUL R111, R111, 16777216 ;  /* 0x4b8000006f6fb820 */ /* 0x000fe20000400000 */
[----:B------:R-:W-:Y:S01]  /*29500*/  @!P3 FMUL R121, R121, 16777216 ;  /* 0x4b8000007979b820 */ /* 0x000fe20000400000 */
[----:B------:R-:W-:Y:S01]  /*29510*/  FMUL R94, R0, R100 ;  /* 0x00000064005e7220 */ /* 0x000fe20000400000 */
[----:B------:R-:W-:Y:S01]  /*29520*/  FSEL R5, R196, -INF , P0 ;  /* 0xff800000c4057808 */ /* 0x000fe20000000000 */
        /* <DEDUP_REMOVED lines=17> */
[C---:B------:R-:W-:Y:S01]  /*29640*/  FMUL R227, R0.reuse, R70 ;  /* 0x0000004600e37220 */ /* 0x040fe20000400000 */
[C---:B------:R-:W-:Y:S01]  /*29650*/  FMUL R229, R0.reuse, R71 ;  /* 0x0000004700e57220 */ /* 0x040fe20000400000 */
[C---:B------:R-:W-:Y:S01]  /*29660*/  FMUL R135, R0.reuse, R110 ;  /* 0x0000006e00877220 */ /* 0x040fe20000400000 */
[----:B------:R-:W-:Y:S01]  /*29670*/  FMUL R212, R0, R154 ;  /* 0x0000009a00d47220 */ /* 0x000fe20000400000 */
[----:B------:R-:W-:Y:S01]  /*29680*/  MOV R68, R222 ;  /* 0x000000de00447202 */ /* 0x000fe20000000f00 */
        /* <DEDUP_REMOVED lines=9> */
[----:B------:R-:W-:Y:S01]  /*29720*/  FMUL R121, R0, R11 ;  /* 0x0000000b00797220 */ /* 0x000fe20000400000 */
[----:B------:R-:W-:Y:S01]  /*29730*/  FFMA R244, R5, 0.69314718246459960938, R244 ;  /* 0x3f31721805f47823 */ /* 0x000fe200000000f4 */
[----:B------:R-:W-:Y:S01]  /*29740*/  F2FP.BF16.F32.PACK_AB R4, R100, R95 ;  /* 0x0000005f6404723e */ /* 0x000fe200000010ff */
[----:B------:R-:W-:Y:S01]  /*29750*/  @P1 FMUL R165, R165, 0.25 ;  /* 0x3e800000a5a51820 */ /* 0x000fe20000400000 */
[----:B------:R-:W-:Y:S01]  /*29760*/  F2FP.BF16.F32.PACK_AB R5, R234, R250 ;  /* 0x000000faea05723e */ /* 0x000fe200000010ff */
[----:B------:R-:W-:Y:S01]  /*29770*/  @P1 FMUL R74, R74, 0.25 ;  /* 0x3e8000004a4a1820 */ /* 0x000fe20000400000 */
[----:B------:R-:W-:Y:S01]  /*29780*/  F2FP.BF16.F32.PACK_AB R9, R235, R233 ;  /* 0x000000e9eb09723e */ /* 0x000fe200000010ff */
[----:B------:R-:W-:Y:S01]  /*29790*/  @P1 FMUL R76, R76, 0.25 ;  /* 0x3e8000004c4c1820 */ /* 0x000fe20000400000 */
[----:B------:R-:W-:Y:S01]  /*297a0*/  F2FP.BF16.F32.PACK_AB R6, R238, R236 ;  /* 0x000000ecee06723e */ /* 0x000fe200000010ff */
[----:B------:R-:W-:Y:S01]  /*297b0*/  @!P3 FMUL R165, R165, 16777216 ;  /* 0x4b800000a5a5b820 */ /* 0x000fe20000400000 */
[----:B------:R-:W-:Y:S01]  /*297c0*/  F2FP.BF16.F32.PACK_AB R10, R239, R237 ;  /* 0x000000edef0a723e */ /* 0x000fe200000010ff */
        /* <DEDUP_REMOVED lines=17> */
[----:B------:R-:W-:Y:S01]  /*298e0*/  @P1 FMUL R118, R118, 0.25 ;  /* 0x3e80000076761820 */ /* 0x000fe20000400000 */
[----:B------:R-:W-:Y:S01]  /*298f0*/  @P1 FMUL R117, R117, 0.25 ;  /* 0x3e80000075751820 */ /* 0x000fe20000400000 */
[----:B------:R-:W-:Y:S01]  /*29900*/  @!P3 FMUL R76, R76, 16777216 ;  /* 0x4b8000004c4cb820 */ /* 0x000fe20000400000 */
[----:B----4-:R-:W-:Y:S01]  /*29910*/  @P1 FMUL R242, R242, 0.25 ;  /* 0x3e800000f2f21820 */ /* 0x010fe20000400000 */
[----:B------:R-:W-:Y:S01]  /*29920*/  @P1 FMUL R243, R243, 0.25 ;  /* 0x3e800000f3f31820 */ /* 0x000fe20000400000 */
[----:B------:R-:W-:Y:S01]  /*29930*/  FMUL R165, R0, R165 ;  /* 0x000000a500a57220 */ /* 0x000fe20000400000 */
[----:B------:R-:W-:Y:S01]  /*29940*/  @P1 FMUL R123, R123, 0.25 ;  /* 0x3e8000007b7b1820 */ /* 0x000fe20000400000 */
[----:B--2---:R-:W-:Y:S01]  /*29950*/  @P1 FMUL R240, R240, 0.25 ;  /* 0x3e800000f0f01820 */ /* 0x004fe20000400000 */
[----:B------:R-:W-:Y:S01]  /*29960*/  @P1 FMUL R241, R241, 0.25 ;  /* 0x3e800000f1f11820 */ /* 0x000fe20000400000 */
[----:B------:R-:W-:Y:S01]  /*29970*/  @!P3 FMUL R242, R242, 16777216 ;  /* 0x4b800000f2f2b820 */ /* 0x000fe20000400000 */
[----:B------:R-:W-:Y:S01]  /*29980*/  @!P3 FMUL R243, R243, 16777216 ;  /* 0x4b800000f3f3b820 */ /* 0x000fe20000400000 */
[----:B------:R-:W-:Y:S01]  /*29990*/  @!P3 FMUL R240, R240, 16777216 ;  /* 0x4b800000f0f0b820 */ /* 0x000fe20000400000 */
[----:B------:R-:W-:Y:S01]  /*299a0*/  @!P3 FMUL R241, R241, 16777216 ;  /* 0x4b800000f1f1b820 */ /* 0x000fe20000400000 */
[C---:B------:R-:W-:Y:S01]  /*299b0*/  FMUL R242, R0.reuse, R242 ;  /* 0x000000f200f27220 */ /* 0x040fe20000400000 */
[C---:B------:R-:W-:Y:S01]  /*299c0*/  FMUL R243, R0.reuse, R243 ;  /* 0x000000f300f37220 */ /* 0x040fe20000400000 */
[C---:B------:R-:W-:Y:S01]  /*299d0*/  FMUL R240, R0.reuse, R240 ;  /* 0x000000f000f07220 */ /* 0x040fe20000400000 */
[----:B------:R-:W-:Y:S01]  /*299e0*/  FMUL R241, R0, R241 ;  /* 0x000000f100f17220 */ /* 0x000fe20000400000 */
[----:B------:R-:W-:Y:S01]  /*299f0*/  @P1 FMUL R127, R127, 0.25 ;  /* 0x3e8000007f7f1820 */ /* 0x000fe20000400000 */
[----:B------:R-:W-:Y:S01]  /*29a00*/  @!P3 FMUL R87, R87, 16777216 ;  /* 0x4b8000005757b820 */ /* 0x000fe20000400000 */
[----:B------:R-:W-:Y:S01]  /*29a10*/  @P1 FMUL R150, R150, 0.25 ;  /* 0x3e80000096961820 */ /* 0x000fe20000400000 */
[----:B------:R-:W-:Y:S01]  /*29a20*/  @P1 FMUL R151, R151, 0.25 ;  /* 0x3e80000097971820 */ /* 0x000fe20000400000 */
[----:B------:R-:W-:Y:S01]  /*29a30*/  @P1 FMUL R184, R184, 0.25 ;  /* 0x3e800000b8b81820 */ /* 0x000fe20000400000 */
[----:B------:R-:W-:Y:S01]  /*29a40*/  @P1 FMUL R16, R16, 0.25 ;  /* 0x3e80000010101820 */ /* 0x000fe20000400000 */
[----:B------:R-:W-:Y:S01]  /*29a50*/  @P1 FMUL R17, R17, 0.25 ;  /* 0x3e80000011111820 */ /* 0x000fe20000400000 */
[----:B------:R-:W-:Y:S01]  /*29a60*/  @P1 FMUL R28, R28, 0.25 ;  /* 0x3e8000001c1c1820 */ /* 0x000fe20000400000 */
[----:B---3--:R-:W0:Y:S01]  /*29a70*/  LDS.128 R20, [R251] ;  /* 0x00000000fb147984 */ /* 0x008e220000000c00 */
[----:B------:R-:W-:Y:S01]  /*29a80*/  @P1 FMUL R29, R29, 0.25 ;  /* 0x3e8000001d1d1820 */ /* 0x000fe20000400000 */
[----:B------:R-:W-:Y:S01]  /*29a90*/  @P1 FMUL R24, R24, 0.25 ;  /* 0x3e80000018181820 */ /* 0x000fe20000400000 */
[----:B------:R-:W-:Y:S01]  /*29aa0*/  @P1 FMUL R25, R25, 0.25 ;  /* 0x3e80000019191820 */ /* 0x000fe20000400000 */
[----:B------:R-:W-:Y:S01]  /*29ab0*/  LDS.128 R12, [R251+0x800] ;  /* 0x00080000fb0c7984 */ /* 0x000fe20000000c00 */
[----:B------:R-:W-:Y:S01]  /*29ac0*/  F2FP.BF16.F32.PACK_AB R7, R242, R240 ;  /* 0x000000f0f207723e */ /* 0x000fe200000010ff */
[----:B------:R-:W-:Y:S01]  /*29ad0*/  @!P3 FMUL R170, R170, 16777216 ;  /* 0x4b800000aaaab820 */ /* 0x000fe20000400000 */
[----:B------:R-:W-:Y:S01]  /*29ae0*/  F2FP.BF16.F32.PACK_AB R11, R243, R241 ;  /* 0x000000f1f30b723e */ /* 0x000fe200000010ff */
[----:B------:R-:W-:Y:S01]  /*29af0*/  BAR.SYNC.DEFER_BLOCKING 0x0 ;  /* 0x0000000000007b1d */ /* 0x000fe20000010000 */
        /* <DEDUP_REMOVED lines=23> */
[----:B------:R-:W-:Y:S01]  /*29c70*/  STS.128 [R2], R4 ;  /* 0x0000000402007388 */ /* 0x000fe20000000c00 */
[----:B------:R-:W-:Y:S01]  /*29c80*/  FMUL R166, R0, R76 ;  /* 0x0000004c00a67220 */ /* 0x000fe20000400000 */
[----:B------:R-:W-:-:S02]  /*29c90*/  IMAD.MOV.U32 R74, RZ, RZ, R227 ;  /* 0x000000ffff4a7224 */ /* 0x000fc400078e00e3 */
[----:B------:R-:W-:Y:S01]  /*29ca0*/  @!P3 FMUL R123, R123, 16777216 ;  /* 0x4b8000007b7bb820 */ /* 0x000fe20000400000 */
[----:B------:R-:W-:Y:S01]  /*29cb0*/  STS.128 [R2+0x400], R8 ;  /* 0x0004000802007388 */ /* 0x000fe20000000c00 */
[----:B------:R-:W-:Y:S01]  /*29cc0*/  @!P3 FMUL R127, R127, 16777216 ;  /* 0x4b8000007f7fb820 */ /* 0x000fe20000400000 */
[----:B------:R-:W-:Y:S02]  /*29cd0*/  IMAD.MOV.U32 R76, RZ, RZ, R165 ;  /* 0x000000ffff4c7224 */ /* 0x000fe400078e00a5 */
[----:B------:R-:W-:Y:S01]  /*29ce0*/  FMUL R227, R0, R87 ;  /* 0x0000005700e37220 */ /* 0x000fe20000400000 */
[----:B------:R-:W-:Y:S01]  /*29cf0*/  BAR.SYNC.DEFER_BLOCKING 0x0 ;  /* 0x0000000000007b1d */ /* 0x000fe20000010000 */
[----:B------:R-:W-:Y:S01]  /*29d00*/  @!P3 FMUL R150, R150, 16777216 ;  /* 0x4b8000009696b820 */ /* 0x000fe20000400000 */
[----:B------:R-:W-:Y:S01]  /*29d10*/  @!P3 FMUL R151, R151, 16777216 ;  /* 0x4b8000009797b820 */ /* 0x000fe20000400000 */
[----:B------:R-:W-:Y:S01]  /*29d20*/  @!P3 FMUL R184, R184, 16777216 ;  /* 0x4b800000b8b8b820 */ /* 0x000fe20000400000 */
[C---:B------:R-:W-:Y:S01]  /*29d30*/  FMUL R210, R0.reuse, R170 ;  /* 0x000000aa00d27220 */ /* 0x040fe20000400000 */
[----:B------:R-:W-:Y:S01]  /*29d40*/  FMUL R211, R0, R169 ;  /* 0x000000a900d37220 */ /* 0x000fe20000400000 */
[----:B------:R-:W-:-:S02]  /*29d50*/  IMAD.MOV.U32 R87, RZ, RZ, R226 ;  /* 0x000000ffff577224 */ /* 0x000fc400078e00e2 */
[----:B------:R-:W-:Y:S01]  /*29d60*/  FMUL R165, R0, R91 ;  /* 0x0000005b00a57220 */ /* 0x000fe20000400000 */
        /* <DEDUP_REMOVED lines=16> */
[----:B------:R-:W2:Y:S01]  /*29e70*/  LDS.128 R8, [R251] ;  /* 0x00000000fb087984 */ /* 0x000ea20000000c00 */
[----:B------:R-:W-:Y:S01]  /*29e80*/  FMUL R170, R0, R105 ;  /* 0x0000006900aa7220 */ /* 0x000fe20000400000 */
[----:B------:R-:W-:Y:S01]  /*29e90*/  @!P3 FMUL R24, R24, 16777216 ;  /* 0x4b8000001818b820 */ /* 0x000fe20000400000 */
[----:B------:R-:W-:Y:S01]  /*29ea0*/  @!P3 FMUL R25, R25, 16777216 ;  /* 0x4b8000001919b820 */ /* 0x000fe20000400000 */
[----:B------:R-:W-:Y:S01]  /*29eb0*/  LDS.128 R4, [R251+0x800] ;  /* 0x00080000fb047984 */ /* 0x000fe20000000c00 */
[----:B------:R-:W-:Y:S01]  /*29ec0*/  @!P3 FMUL R26, R26, 16777216 ;  /* 0x4b8000001a1ab820 */ /* 0x000fe20000400000 */
[----:B------:R-:W-:Y:S01]  /*29ed0*/  @!P3 FMUL R27, R27, 16777216 ;  /* 0x4b8000001b1bb820 */ /* 0x000fe20000400000 */
[----:B------:R-:W-:Y:S01]  /*29ee0*/  @!P3 FMUL R60, R60, 16777216 ;  /* 0x4b8000003c3cb820 */ /* 0x000fe20000400000 */
[----:B------:R-:W-:Y:S01]  /*29ef0*/  @!P3 FMUL R61, R61, 16777216 ;  /* 0x4b8000003d3db820 */ /* 0x000fe20000400000 */
[----:B------:R-:W-:Y:S01]  /*29f00*/  @!P3 FMUL R62, R62, 16777216 ;  /* 0x4b8000003e3eb820 */ /* 0x000fe20000400000 */
[----:B------:R-:W-:Y:S01]  /*29f10*/  @!P3 FMUL R63, R63, 16777216 ;  /* 0x4b8000003f3fb820 */ /* 0x000fe20000400000 */
[----:B------:R-:W-:Y:S01]  /*29f20*/  MOV R88, R252 ;  /* 0x000000fc00587202 */ /* 0x000fe20000000f00 */
        /* <DEDUP_REMOVED lines=32> */
[----:B------:R-:W-:Y:S01]  /*2a130*/  BAR.SYNC.DEFER_BLOCKING 0x0 ;  /* 0x0000000000007b1d */ /* 0x000fe20000010000 */
        /* <DEDUP_REMOVED lines=11> */
[----:B------:R-:W-:Y:S01]  /*2a1f0*/  @!P3 FMUL R167, R167, 16777216 ;  /* 0x4b800000a7a7b820 */ /* 0x000fe20000400000 */
[----:B------:R-:W-:Y:S01]  /*2a200*/  @P1 FMUL R93, R93, 0.25 ;  /* 0x3e8000005d5d1820 */ /* 0x000fe20000400000 */
        /* <DEDUP_REMOVED lines=10> */
[----:B------:R-:W-:Y:S01]  /*2a2b0*/  STS.128 [R2], R24 ;  /* 0x0000001802007388 */ /* 0x000fe20000000c00 */
[----:B------:R-:W-:Y:S01]  /*2a2c0*/  @P1 FMUL R178, R178, 0.25 ;  /* 0x3e800000b2b21820 */ /* 0x000fe20000400000 */
[----:B------:R-:W-:Y:S01]  /*2a2d0*/  @P1 FMUL R177, R177, 0.25 ;  /* 0x3e800000b1b11820 */ /* 0x000fe20000400000 */
[----:B------:R-:W-:Y:S01]  /*2a2e0*/  @P1 FMUL R179, R179, 0.25 ;  /* 0x3e800000b3b31820 */ /* 0x000fe20000400000 */
[----:B------:R-:W-:Y:S01]  /*2a2f0*/  STS.128 [R2+0x400], R60 ;  /* 0x0004003c02007388 */ /* 0x000fe20000000c00 */
[----:B------:R-:W-:Y:S01]  /*2a300*/  @P1 FMUL R186, R186, 0.25 ;  /* 0x3e800000baba1820 */ /* 0x000fe20000400000 */
[----:B------:R-:W-:Y:S01]  /*2a310*/  @P1 FMUL R185, R185, 0.25 ;  /* 0x3e800000b9b91820 */ /* 0x000fe20000400000 */
[----:B------:R-:W-:Y:S01]  /*2a320*/  @P1 FMUL R187, R187, 0.25 ;  /* 0x3e800000bbbb1820 */ /* 0x000fe20000400000 */
[----:B------:R-:W-:Y:S01]  /*2a330*/  BAR.SYNC.DEFER_BLOCKING 0x0 ;  /* 0x0000000000007b1d */ /* 0x000fe20000010000 */
        /* <DEDUP_REMOVED lines=23> */
[----:B------:R-:W3:Y:S01]  /*2a4b0*/  LDS.128 R60, [R251] ;  /* 0x00000000fb3c7984 */ /* 0x000ee20000000c00 */
[----:B------:R-:W-:Y:S01]  /*2a4c0*/  @P1 FMUL R114, R114, 0.25 ;  /* 0x3e80000072721820 */ /* 0x000fe20000400000 */
[----:B------:R-:W-:Y:S01]  /*2a4d0*/  @P1 FMUL R113, R113, 0.25 ;  /* 0x3e80000071711820 */ /* 0x000fe20000400000 */
[----:B------:R-:W-:Y:S01]  /*2a4e0*/  @P1 FMUL R115, R115, 0.25 ;  /* 0x3e80000073731820 */ /* 0x000fe20000400000 */
[----:B------:R-:W-:Y:S01]  /*2a4f0*/  LDS.128 R24, [R251+0x800] ;  /* 0x00080000fb187984 */ /* 0x000fe20000000c00 */
[----:B------:R-:W-:Y:S01]  /*2a500*/  @P1 FMUL R124, R124, 0.25 ;  /* 0x3e8000007c7c1820 */ /* 0x000fe20000400000 */
[----:B------:R-:W-:Y:S01]  /*2a510*/  @P1 FMUL R125, R125, 0.25 ;  /* 0x3e8000007d7d1820 */ /* 0x000fe20000400000 */
[----:B------:R-:W-:Y:S01]  /*2a520*/  @P1 FMUL R128, R128, 0.25 ;  /* 0x3e80000080801820 */ /* 0x000fe20000400000 */
[----:B------:R-:W-:Y:S01]  /*2a530*/  @P1 FMUL R130, R130, 0.25 ;  /* 0x3e80000082821820 */ /* 0x000fe20000400000 */
[----:B------:R-:W-:Y:S01]  /*2a540*/  @P1 FMUL R129, R129, 0.25 ;  /* 0x3e80000081811820 */ /* 0x000fe20000400000 */
[----:B------:R-:W-:Y:S01]  /*2a550*/  @P1 FMUL R131, R131, 0.25 ;  /* 0x3e80000083831820 */ /* 0x000fe20000400000 */
        /* <DEDUP_REMOVED lines=43> */
[----:B------:R-:W-:Y:S01]  /*2a810*/  @!P3 FMUL R30, R30, 16777216 ;  /* 0x4b8000001e1eb820 */ /* 0x000fe20000400000 */
[----:B------:R-:W-:Y:S01]  /*2a820*/  FMUL R245, R0, R167 ;  /* 0x000000a700f57220 */ /* 0x000fe20000400000 */
[----:B------:R-:W-:Y:S01]  /*2a830*/  @!P3 FMUL R93, R93, 16777216 ;  /* 0x4b8000005d5db820 */ /* 0x000fe20000400000 */
[----:B------:R-:W-:-:S02]  /*2a840*/  IMAD.MOV.U32 R85, RZ, RZ, R224 ;  /* 0x000000ffff557224 */ /* 0x000fc400078e00e0 */
[----:B------:R-:W-:Y:S01]  /*2a850*/  @!P3 FMUL R64, R64, 16777216 ;  /* 0x4b8000004040b820 */ /* 0x000fe20000400000 */
        /* <DEDUP_REMOVED lines=47> */
[----:B------:R-:W-:Y:S01]  /*2ab50*/  MOV R75, R134 ;  /* 0x00000086004b7202 */ /* 0x000fe20000000f00 */
        /* <DEDUP_REMOVED lines=40> */
[----:B------:R-:W-:Y:S01]  /*2ade0*/  @!P3 FMUL R67, R67, 16777216 ;  /* 0x4b8000004343b820 */ /* 0x000fe20000400000 */
[C---:B------:R-:W-:Y:S01]  /*2adf0*/  FMUL R134, R0.reuse, R30 ;  /* 0x0000001e00867220 */ /* 0x040fe20000400000 */
[C---:B------:R-:W-:Y:S01]  /*2ae00*/  FMUL R138, R0.reuse, R93 ;  /* 0x0000005d008a7220 */ /* 0x040fe20000400000 */
[C---:B------:R-:W-:Y:S01]  /*2ae10*/  FMUL R30, R0.reuse, R64 ;  /* 0x00000040001e7220 */ /* 0x040fe20000400000 */
[C---:B------:R-:W-:Y:S01]  /*2ae20*/  FMUL R93, R0.reuse, R36 ;  /* 0x00000024005d7220 */ /* 0x040fe20000400000 */
[C---:B------:R-:W-:Y:S01]  /*2ae30*/  FMUL R252, R0.reuse, R37 ;  /* 0x0000002500fc7220 */ /* 0x040fe20000400000 */
        /* <DEDUP_REMOVED lines=77> */
[----:B------:R-:W-:Y:S01]  /*2b310*/  FMUL R0, R0, R67 ;  /* 0x0000004300007220 */ /* 0x000fe20000400000 */
[----:B------:R-:W-:Y:S01]  /*2b320*/  IMAD.MOV.U32 R84, RZ, RZ, R71 ;  /* 0x000000ffff547224 */ /* 0x000fe200078e0047 */
[----:B------:R-:W-:Y:S01]  /*2b330*/  F2FP.BF16.F32.PACK_AB R68, R247, R68 ;  /* 0x00000044f744723e */ /* 0x000fe200000010ff */
[----:B------:R-:W-:Y:S01]  /*2b340*/  IMAD.MOV.U32 R91, RZ, RZ, R69 ;  /* 0x000000ffff5b7224 */ /* 0x000fe200078e0045 */
[----:B------:R-:W-:Y:S01]  /*2b350*/  F2FP.BF16.F32.PACK_AB R65, R212, R246 ;  /* 0x000000f6d441723e */ /* 0x000fe200000010ff */
[----:B------:R-:W-:Y:S01]  /*2b360*/  IMAD.MOV.U32 R88, RZ, RZ, R70 ;  /* 0x000000ffff587224 */ /* 0x000fe200078e0046 */
[----:B------:R-:W-:Y:S02]  /*2b370*/  F2FP.BF16.F32.PACK_AB R69, R199, R213 ;  /* 0x000000d5c745723e */ /* 0x000fe400000010ff */
[----:B------:R-:W-:Y:S02]  /*2b380*/  F2FP.BF16.F32.PACK_AB R66, R158, R198 ;  /* 0x000000c69e42723e */ /* 0x000fe400000010ff */
[----:B------:R-:W-:-:S02]  /*2b390*/  F2FP.BF16.F32.PACK_AB R70, R159, R157 ;  /* 0x0000009d9f46723e */ /* 0x000fc400000010ff */
[----:B------:R-:W-:Y:S01]  /*2b3a0*/  F2FP.BF16.F32.PACK_AB R67, R162, R160 ;  /* 0x000000a0a243723e */ /* 0x000fe200000010ff */
[----:B------:R-:W-:Y:S01]  /*2b3b0*/  BAR.SYNC.DEFER_BLOCKING 0x0 ;  /* 0x0000000000007b1d */ /* 0x000fe20000010000 */
[----:B------:R-:W-:-:S05]  /*2b3c0*/  F2FP.BF16.F32.PACK_AB R71, R163, R161 ;  /* 0x000000a1a347723e */ /* 0x000fca00000010ff */
[----:B------:R-:W-:Y:S04]  /*2b3d0*/  STS.128 [R2], R64 ;  /* 0x0000004002007388 */ /* 0x000fe80000000c00 */
[----:B------:R-:W-:Y:S01]  /*2b3e0*/  STS.128 [R2+0x400], R68 ;  /* 0x0004004402007388 */ /* 0x000fe20000000c00 */
[----:B------:R-:W-:Y:S01]  /*2b3f0*/  BAR.SYNC.DEFER_BLOCKING 0x0 ;  /* 0x0000000000007b1d */ /* 0x000fe20000010000 */
[----:B------:R-:W-:Y:S01]  /*2b400*/  MOV R87, R77 ;  /* 0x0000004d00577202 */ /* 0x000fe20000000f00 */
[----:B------:R-:W-:Y:S01]  /*2b410*/  IMAD.MOV.U32 R92, RZ, RZ, R73 ;  /* 0x000000ffff5c7224 */ /* 0x000fe200078e0049 */
[----:B------:R-:W-:Y:S01]  /*2b420*/  F2FP.BF16.F32.PACK_AB R72, R78, R72 ;  /* 0x000000484e48723e */ /* 0x000fe200000010ff */
[----:B------:R-:W-:Y:S01]  /*2b430*/  IMAD.MOV.U32 R100, RZ, RZ, R74 ;  /* 0x000000ffff647224 */ /* 0x000fe200078e004a */
[----:B------:R-:W-:Y:S01]  /*2b440*/  MOV R95, R75 ;  /* 0x0000004b005f7202 */ /* 0x000fe20000000f00 */
[----:B------:R-:W4:Y:S04]  /*2b450*/  LDS.128 R68, [R251] ;  /* 0x00000000fb447984 */ /* 0x000f280000000c00 */
[----:B------:R-:W-:Y:S01]  /*2b460*/  LDS.128 R64, [R251+0x800] ;  /* 0x00080000fb407984 */ /* 0x000fe20000000c00 */
[----:B------:R-:W-:-:S02]  /*2b470*/  F2FP.BF16.F32.PACK_AB R76, R245, R76 ;  /* 0x0000004cf54c723e */ /* 0x000fc400000010ff */
[----:B------:R-:W-:Y:S02]  /*2b480*/  F2FP.BF16.F32.PACK_AB R73, R210, R232 ;  /* 0x000000e8d249723e */ /* 0x000fe400000010ff */
[----:B------:R-:W-:Y:S02]  /*2b490*/  F2FP.BF16.F32.PACK_AB R77, R171, R211 ;  /* 0x000000d3ab4d723e */ /* 0x000fe400000010ff */
[----:B------:R-:W-:Y:S02]  /*2b4a0*/  F2FP.BF16.F32.PACK_AB R74, R174, R172 ;  /* 0x000000acae4a723e */ /* 0x000fe400000010ff */
[----:B------:R-:W-:Y:S02]  /*2b4b0*/  F2FP.BF16.F32.PACK_AB R78, R175, R173 ;  /* 0x000000adaf4e723e */ /* 0x000fe400000010ff */
[----:B------:R-:W-:Y:S01]  /*2b4c0*/  F2FP.BF16.F32.PACK_AB R75, R178, R176 ;  /* 0x000000b0b24b723e */ /* 0x000fe200000010ff */
[----:B------:R-:W-:Y:S01]  /*2b4d0*/  BAR.SYNC.DEFER_BLOCKING 0x0 ;  /* 0x0000000000007b1d */ /* 0x000fe20000010000 */
[----:B------:R-:W-:-:S05]  /*2b4e0*/  F2FP.BF16.F32.PACK_AB R79, R179, R177 ;  /* 0x000000b1b34f723e */ /* 0x000fca00000010ff */
[----:B------:R-:W-:Y:S04]  /*2b4f0*/  STS.128 [R2], R72 ;  /* 0x0000004802007388 */ /* 0x000fe80000000c00 */
[----:B------:R-:W-:Y:S01]  /*2b500*/  STS.128 [R2+0x400], R76 ;  /* 0x0004004c02007388 */ /* 0x000fe20000000c00 */
[----:B------:R-:W-:Y:S01]  /*2b510*/  BAR.SYNC.DEFER_BLOCKING 0x0 ;  /* 0x0000000000007b1d */ /* 0x000fe20000010000 */
[----:B------:R-:W-:Y:S01]  /*2b520*/  F2FP.BF16.F32.PACK_AB R84, R91, R84 ;  /* 0x000000545b54723e */ /* 0x000fe200000010ff */
[----:B------:R-:W-:Y:S01]  /*2b530*/  IMAD.MOV.U32 R250, RZ, RZ, R89 ;  /* 0x000000fffffa7224 */ /* 0x000fe200078e0059 */
[----:B------:R-:W-:Y:S01]  /*2b540*/  MOV R235, R90 ;  /* 0x0000005a00eb7202 */ /* 0x000fe20000000f00 */
[----:B------:R-:W-:Y:S02]  /*2b550*/  IMAD.MOV.U32 R104, RZ, RZ, R87 ;  /* 0x000000ffff687224 */ /* 0x000fe400078e0057 */
[----:B------:R-:W1:Y:S04]  /*2b560*/  LDS.128 R76, [R251] ;  /* 0x00000000fb4c7984 */ /* 0x000e680000000c00 */
[----:B------:R-:W-:Y:S01]  /*2b570*/  LDS.128 R72, [R251+0x800] ;  /* 0x00080000fb487984 */ /* 0x000fe20000000c00 */
[----:B------:R-:W-:Y:S01]  /*2b580*/  IMAD.MOV.U32 R238, RZ, RZ, R85 ;  /* 0x000000ffffee7224 */ /* 0x000fe200078e0055 */
[----:B------:R-:W-:Y:S01]  /*2b590*/  F2FP.BF16.F32.PACK_AB R88, R231, R88 ;  /* 0x00000058e758723e */ /* 0x000fe200000010ff */
[----:B------:R-:W-:Y:S01]  /*2b5a0*/  IMAD.MOV.U32 R236, RZ, RZ, R86 ;  /* 0x000000ffffec7224 */ /* 0x000fe200078e0056 */
[----:B------:R-:W-:-:S02]  /*2b5b0*/  F2FP.BF16.F32.PACK_AB R85, R186, R230 ;  /* 0x000000e6ba55723e */ /* 0x000fc400000010ff */
[----:B------:R-:W-:Y:S02]  /*2b5c0*/  F2FP.BF16.F32.PACK_AB R89, R187, R185 ;  /* 0x000000b9bb59723e */ /* 0x000fe400000010ff */
[----:B------:R-:W-:Y:S02]  /*2b5d0*/  F2FP.BF16.F32.PACK_AB R86, R190, R188 ;  /* 0x000000bcbe56723e */ /* 0x000fe400000010ff */
[----:B------:R-:W-:Y:S02]  /*2b5e0*/  F2FP.BF16.F32.PACK_AB R90, R191, R189 ;  /* 0x000000bdbf5a723e */ /* 0x000fe400000010ff */
[----:B------:R-:W-:Y:S01]  /*2b5f0*/  F2FP.BF16.F32.PACK_AB R87, R194, R192 ;  /* 0x000000c0c257723e */ /* 0x000fe200000010ff */
[----:B------:R-:W-:Y:S01]  /*2b600*/  BAR.SYNC.DEFER_BLOCKING 0x0 ;  /* 0x0000000000007b1d */ /* 0x000fe20000010000 */
[----:B------:R-:W-:-:S05]  /*2b610*/  F2FP.BF16.F32.PACK_AB R91, R195, R193 ;  /* 0x000000c1c35b723e */ /* 0x000fca00000010ff */
[----:B------:R-:W-:Y:S04]  /*2b620*/  STS.128 [R2], R84 ;  /* 0x0000005402007388 */ /* 0x000fe80000000c00 */
[----:B------:R0:W-:Y:S01]  /*2b630*/  STS.128 [R2+0x400], R88 ;  /* 0x0004005802007388 */ /* 0x0001e20000000c00 */
[----:B------:R-:W-:Y:S01]  /*2b640*/  BAR.SYNC.DEFER_BLOCKING 0x0 ;  /* 0x0000000000007b1d */ /* 0x000fe20000010000 */
[----:B------:R-:W-:Y:S02]  /*2b650*/  F2FP.BF16.F32.PACK_AB R92, R100, R92 ;  /* 0x0000005c645c723e */ /* 0x000fe400000010ff */
[----:B------:R-:W-:Y:S02]  /*2b660*/  F2FP.BF16.F32.PACK_AB R100, R229, R95 ;  /* 0x0000005fe564723e */ /* 0x000fe400000010ff */
[----:B------:R-:W-:-:S02]  /*2b670*/  F2FP.BF16.F32.PACK_AB R95, R82, R80 ;  /* 0x00000050525f723e */ /* 0x000fc400000010ff */
[----:B------:R-:W-:Y:S01]  /*2b680*/  F2FP.BF16.F32.PACK_AB R103, R83, R81 ;  /* 0x000000515367723e */ /* 0x000fe200000010ff */
[----:B------:R-:W1:Y:S04]  /*2b690*/  LDS.128 R84, [R251] ;  /* 0x00000000fb547984 */ /* 0x000e680000000c00 */
[----:B------:R-:W-:Y:S01]  /*2b6a0*/  LDS.128 R80, [R251+0x800] ;  /* 0x00080000fb507984 */ /* 0x000fe20000000c00 */
[----:B------:R-:W-:Y:S01]  /*2b6b0*/  MOV R196, R93 ;  /* 0x0000005d00c47202 */ /* 0x000fe20000000f00 */
[----:B------:R-:W-:Y:S01]  /*2b6c0*/  IMAD.MOV.U32 R108, RZ, RZ, R101 ;  /* 0x000000ffff6c7224 */ /* 0x000fe200078e0065 */
[----:B------:R-:W-:Y:S01]  /*2b6d0*/  F2FP.BF16.F32.PACK_AB R93, R182, R228 ;  /* 0x000000e4b65d723e */ /* 0x000fe200000010ff */
[----:B------:R-:W-:Y:S01]  /*2b6e0*/  IMAD.MOV.U32 R234, RZ, RZ, R94 ;  /* 0x000000ffffea7224 */ /* 0x000fe200078e005e */
[----:B------:R-:W-:Y:S01]  /*2b6f0*/  F2FP.BF16.F32.PACK_AB R101, R167, R183 ;  /* 0x000000b7a765723e */ /* 0x000fe200000010ff */
[----:B------:R-:W-:Y:S01]  /*2b700*/  IMAD.MOV.U32 R233, RZ, RZ, R102 ;  /* 0x000000ffffe97224 */ /* 0x000fe200078e0066 */
[----:B------:R-:W-:Y:S01]  /*2b710*/  F2FP.BF16.F32.PACK_AB R94, R139, R166 ;  /* 0x000000a68b5e723e */ /* 0x000fe200000010ff */
[----:B------:R-:W-:Y:S01]  /*2b720*/  BAR.SYNC.DEFER_BLOCKING 0x0 ;  /* 0x0000000000007b1d */ /* 0x000fe20000010000 */
[----:B------:R-:W-:-:S05]  /*2b730*/  F2FP.BF16.F32.PACK_AB R102, R133, R140 ;  /* 0x0000008c8566723e */ /* 0x000fca00000010ff */
[----:B------:R-:W-:Y:S04]  /*2b740*/  STS.128 [R2], R92 ;  /* 0x0000005c02007388 */ /* 0x000fe80000000c00 */
[----:B------:R2:W-:Y:S01]  /*2b750*/  STS.128 [R2+0x400], R100 ;  /* 0x0004006402007388 */ /* 0x0005e20000000c00 */
[----:B------:R-:W-:Y:S01]  /*2b760*/  BAR.SYNC.DEFER_BLOCKING 0x0 ;  /* 0x0000000000007b1d */ /* 0x000fe20000010000 */
[----:B0-----:R-:W-:Y:S02]  /*2b770*/  F2FP.BF16.F32.PACK_AB R88, R236, R238 ;  /* 0x000000eeec58723e */ /* 0x001fe400000010ff */
[----:B------:R-:W-:Y:S02]  /*2b780*/  MOV R236, R107 ;  /* 0x0000006b00ec7202 */ /* 0x000fe40000000f00 */
[----:B------:R-:W-:-:S02]  /*2b790*/  F2FP.BF16.F32.PACK_AB R91, R98, R96 ;  /* 0x00000060625b723e */ /* 0x000fc400000010ff */
[----:B------:R-:W-:Y:S02]  /*2b7a0*/  F2FP.BF16.F32.PACK_AB R107, R99, R97 ;  /* 0x00000061636b723e */ /* 0x000fe400000010ff */
[----:B--2---:R-:W-:Y:S01]  /*2b7b0*/  F2FP.BF16.F32.PACK_AB R100, R233, R234 ;  /* 0x000000eae964723e */ /* 0x004fe200000010ff */
[----:B------:R-:W-:Y:S01]  /*2b7c0*/  IMAD.MOV.U32 R233, RZ, RZ, R111 ;  /* 0x000000ffffe97224 */ /* 0x000fe200078e006f */
[----:B------:R-:W-:Y:S01]  /*2b7d0*/  F2FP.BF16.F32.PACK_AB R103, R114, R112 ;  /* 0x000000707267723e */ /* 0x000fe200000010ff */
[----:B------:R-:W0:Y:S04]  /*2b7e0*/  LDS.128 R96, [R251] ;  /* 0x00000000fb607984 */ /* 0x000e280000000c00 */
[----:B------:R-:W-:Y:S01]  /*2b7f0*/  LDS.128 R92, [R251+0x800] ;  /* 0x00080000fb5c7984 */ /* 0x000fe20000000c00 */
[----:B------:R-:W-:Y:S01]  /*2b800*/  F2FP.BF16.F32.PACK_AB R114, R119, R124 ;  /* 0x0000007c7772723e */ /* 0x000fe200000010ff */
[----:B------:R-:W-:Y:S01]  /*2b810*/  IMAD.MOV.U32 R238, RZ, RZ, R106 ;  /* 0x000000ffffee7224 */ /* 0x000fe200078e006a */
[----:B------:R-:W-:-:S02]  /*2b820*/  F2FP.BF16.F32.PACK_AB R124, R222, R233 ;  /* 0x000000e9de7c723e */ /* 0x000fc400000010ff */
[----:B------:R-:W2:Y:S02]  /*2b830*/  S2R R233, SR_CTAID.X ;  /* 0x0000000000e97919 */ /* 0x000ea40000002500 */
[----:B------:R-:W-:Y:S02]  /*2b840*/  F2FP.BF16.F32.PACK_AB R116, R116, R238 ;  /* 0x000000ee7474723e */ /* 0x000fe400000010ff */
[----:B------:R-:W0:Y:S01]  /*2b850*/  S2R R238, SR_TID.X ;  /* 0x0000000000ee7919 */ /* 0x000e220000002100 */
[----:B------:R-:W-:Y:S01]  /*2b860*/  IMAD.MOV.U32 R239, RZ, RZ, R105 ;  /* 0x000000ffffef7224 */ /* 0x000fe200078e0069 */
[----:B------:R-:W-:Y:S02]  /*2b870*/  F2FP.BF16.F32.PACK_AB R104, R227, R104 ;  /* 0x00000068e368723e */ /* 0x000fe400000010ff */
[----:B------:R-:W-:Y:S02]  /*2b880*/  F2FP.BF16.F32.PACK_AB R89, R180, R226 ;  /* 0x000000e2b459723e */ /* 0x000fe400000010ff */
[----:B------:R-:W-:-:S02]  /*2b890*/  F2FP.BF16.F32.PACK_AB R105, R165, R181 ;  /* 0x000000b5a569723e */ /* 0x000fc400000010ff */
[----:B------:R-:W-:Y:S01]  /*2b8a0*/  F2FP.BF16.F32.PACK_AB R90, R137, R164 ;  /* 0x000000a4895a723e */ /* 0x000fe200000010ff */
[----:B------:R-:W-:Y:S01]  /*2b8b0*/  BAR.SYNC.DEFER_BLOCKING 0x0 ;  /* 0x0000000000007b1d */ /* 0x000fe20000010000 */
[----:B------:R-:W-:Y:S02]  /*2b8c0*/  F2FP.BF16.F32.PACK_AB R106, R132, R138 ;  /* 0x0000008a846a723e */ /* 0x000fe400000010ff */
[----:B------:R-:W-:Y:S02]  /*2b8d0*/  MOV R234, R109 ;  /* 0x0000006d00ea7202 */ /* 0x000fe40000000f00 */
[----:B------:R-:W-:-:S03]  /*2b8e0*/  F2FP.BF16.F32.PACK_AB R111, R115, R113 ;  /* 0x00000071736f723e */ /* 0x000fc600000010ff */
[----:B------:R-:W1:Y:S01]  /*2b8f0*/  LDC.64 R132, c[0x0][0x3e0] ;  /* 0x0000f800ff847b82 */ /* 0x000e620000000a00 */
[----:B------:R-:W-:Y:S04]  /*2b900*/  STS.128 [R2], R88 ;  /* 0x0000005802007388 */ /* 0x000fe80000000c00 */
[----:B------:R-:W-:Y:S03]  /*2b910*/  STS.128 [R2+0x400], R104 ;  /* 0x0004006802007388 */ /* 0x000fe60000000c00 */
[----:B------:R-:W-:Y:S01]  /*2b920*/  BAR.SYNC.DEFER_BLOCKING 0x0 ;  /* 0x0000000000007b1d */ /* 0x000fe20000010000 */
[----:B--2---:R-:W-:Y:S01]  /*2b930*/  IMAD.SHL.U32 R233, R233, 0x40, RZ ;  /* 0x00000040e9e97824 */ /* 0x004fe200078e00ff */
[----:B------:R-:W-:-:S02]  /*2b940*/  F2FP.BF16.F32.PACK_AB R113, R120, R223 ;  /* 0x000000df7871723e */ /* 0x000fc400000010ff */
[----:B------:R-:W-:Y:S02]  /*2b950*/  F2FP.BF16.F32.PACK_AB R120, R221, R234 ;  /* 0x000000eadd78723e */ /* 0x000fe400000010ff */
[----:B0-----:R-:W-:Y:S01]  /*2b960*/  LOP3.LUT R232, R233, 0x3f, R238, 0xf8, !PT ;  /* 0x0000003fe9e87812 */ /* 0x001fe200078ef8ee */
[----:B------:R-:W1:Y:S01]  /*2b970*/  S2R R234, SR_CTAID.Y ;  /* 0x0000000000ea7919 */ /* 0x000e620000002600 */
[----:B------:R-:W2:Y:S04]  /*2b980*/  LDL.LU R238, [R1+0x10] ;  /* 0x0000100001ee7983 */ /* 0x000ea80000300800 */
[----:B------:R-:W3:Y:S04]  /*2b990*/  LDL.LU R233, [R1+0x14] ;  /* 0x0000140001e97983 */ /* 0x000ee80000300800 */
[----:B------:R-:W0:Y:S04]  /*2b9a0*/  LDS.128 R104, [R251] ;  /* 0x00000000fb687984 */ /* 0x000e280000000c00 */
[----:B------:R-:W-:Y:S01]  /*2b9b0*/  LDS.128 R88, [R251+0x800] ;  /* 0x00080000fb587984 */ /* 0x000fe20000000c00 */
[----:B------:R-:W-:-:S02]  /*2b9c0*/  F2FP.BF16.F32.PACK_AB R108, R225, R108 ;  /* 0x0000006ce16c723e */ /* 0x000fc400000010ff */
[----:B------:R-:W-:Y:S02]  /*2b9d0*/  F2FP.BF16.F32.PACK_AB R101, R169, R224 ;  /* 0x000000e0a965723e */ /* 0x000fe400000010ff */
[----:B------:R-:W-:Y:S02]  /*2b9e0*/  F2FP.BF16.F32.PACK_AB R109, R156, R170 ;  /* 0x000000aa9c6d723e */ /* 0x000fe400000010ff */
[----:B------:R-:W-:Y:S01]  /*2b9f0*/  F2FP.BF16.F32.PACK_AB R102, R135, R155 ;  /* 0x0000009b8766723e */ /* 0x000fe200000010ff */
[----:B------:R-:W-:Y:S01]  /*2ba00*/  BAR.SYNC.DEFER_BLOCKING 0x0 ;  /* 0x0000000000007b1d */ /* 0x000fe20000010000 */
[----:B------:R-:W-:Y:S02]  /*2ba10*/  F2FP.BF16.F32.PACK_AB R110, R110, R136 ;  /* 0x000000886e6e723e */ /* 0x000fe400000010ff */
[----:B------:R-:W-:Y:S02]  /*2ba20*/  F2FP.BF16.F32.PACK_AB R115, R130, R128 ;  /* 0x000000808273723e */ /* 0x000fe400000010ff */
[----:B------:R-:W-:-:S02]  /*2ba30*/  F2FP.BF16.F32.PACK_AB R128, R218, R235 ;  /* 0x000000ebda80723e */ /* 0x000fc400000010ff */
[----:B------:R-:W4:Y:S01]  /*2ba40*/  LDL.LU R235, [R1+0x18] ;  /* 0x0000180001eb7983 */ /* 0x000f220000300800 */
[----:B-1----:R-:W-:Y:S01]  /*2ba50*/  IMAD R141, R234, R132, RZ ;  /* 0x00000084ea8d7224 */ /* 0x002fe200078e02ff */
[----:B------:R-:W-:Y:S02]  /*2ba60*/  F2FP.BF16.F32.PACK_AB R132, R217, R250 ;  /* 0x000000fad984723e */ /* 0x000fe400000010ff */
[----:B------:R-:W4:Y:S04]  /*2ba70*/  LDL.LU R250, [R1+0x1c] ;  /* 0x00001c0001fa7983 */ /* 0x000f280000300800 */
[----:B------:R-:W-:Y:S04]  /*2ba80*/  STS.128 [R2], R100 ;  /* 0x0000006402007388 */ /* 0x000fe80000000c00 */
[----:B------:R-:W-:Y:S01]  /*2ba90*/  STS.128 [R2+0x400], R108 ;  /* 0x0004006c02007388 */ /* 0x000fe20000000c00 */
[----:B------:R-:W-:Y:S01]  /*2baa0*/  BAR.SYNC.DEFER_BLOCKING 0x0 ;  /* 0x0000000000007b1d */ /* 0x000fe20000010000 */
[----:B------:R-:W-:-:S02]  /*2bab0*/  F2FP.BF16.F32.PACK_AB R112, R239, R236 ;  /* 0x000000ecef70723e */ /* 0x000fc400000010ff */
[----:B------:R-:W-:-:S03]  /*2bac0*/  F2FP.BF16.F32.PACK_AB R117, R117, R168 ;  /* 0x000000a87575723e */ /* 0x000fc600000010ff */
[----:B------:R-:W1:Y:S04]  /*2bad0*/  LDS.128 R108, [R251] ;  /* 0x00000000fb6c7984 */ /* 0x000e680000000c00 */
[----:B------:R-:W-:Y:S01]  /*2bae0*/  LDS.128 R100, [R251+0x800] ;  /* 0x00080000fb647984 */ /* 0x000fe20000000c00 */
[----:B------:R-:W-:Y:S01]  /*2baf0*/  BAR.SYNC.DEFER_BLOCKING 0x0 ;  /* 0x0000000000007b1d */ /* 0x000fe20000010000 */
[----:B------:R-:W-:Y:S02]  /*2bb00*/  F2FP.BF16.F32.PACK_AB R118, R118, R125 ;  /* 0x0000007d7676723e */ /* 0x000fe400000010ff */
[----:B------:R-:W-:-:S03]  /*2bb10*/  F2FP.BF16.F32.PACK_AB R119, R131, R129 ;  /* 0x000000818377723e */ /* 0x000fc600000010ff */
[----:B------:R-:W-:Y:S04]  /*2bb20*/  STS.128 [R2], R112 ;  /* 0x0000007002007388 */ /* 0x000fe80000000c00 */
[----:B------:R-:W-:Y:S01]  /*2bb30*/  STS.128 [R2+0x400], R116 ;  /* 0x0004007402007388 */ /* 0x000fe20000000c00 */
[----:B------:R-:W-:Y:S01]  /*2bb40*/  BAR.SYNC.DEFER_BLOCKING 0x0 ;  /* 0x0000000000007b1d */ /* 0x000fe20000010000 */
[----:B------:R-:W-:Y:S02]  /*2bb50*/  F2FP.BF16.F32.PACK_AB R125, R154, R220 ;  /* 0x000000dc9a7d723e */ /* 0x000fe400000010ff */
[----:B------:R-:W-:-:S03]  /*2bb60*/  F2FP.BF16.F32.PACK_AB R121, R121, R219 ;  /* 0x000000db7979723e */ /* 0x000fc600000010ff */
[----:B------:R-:W0:Y:S04]  /*2bb70*/  LDS.128 R116, [R251] ;  /* 0x00000000fb747984 */ /* 0x000e280000000c00 */
[----:B------:R-:W-:Y:S01]  /*2bb80*/  LDS.128 R112, [R251+0x800] ;  /* 0x00080000fb707984 */ /* 0x000fe20000000c00 */
[----:B------:R-:W-:Y:S02]  /*2bb90*/  F2FP.BF16.F32.PACK_AB R126, R126, R153 ;  /* 0x000000997e7e723e */ /* 0x000fe400000010ff */
[----:B------:R-:W-:Y:S02]  /*2bba0*/  F2FP.BF16.F32.PACK_AB R122, R122, R152 ;  /* 0x000000987a7a723e */ /* 0x000fe400000010ff */
[----:B------:R-:W-:Y:S01]  /*2bbb0*/  F2FP.BF16.F32.PACK_AB R127, R18, R127 ;  /* 0x0000007f127f723e */ /* 0x000fe200000010ff */
[----:B------:R-:W-:Y:S01]  /*2bbc0*/  BAR.SYNC.DEFER_BLOCKING 0x0 ;  /* 0x0000000000007b1d */ /* 0x000fe20000010000 */
[----:B------:R-:W-:-:S02]  /*2bbd0*/  F2FP.BF16.F32.PACK_AB R123, R19, R123 ;  /* 0x0000007b137b723e */ /* 0x000fc400000010ff */
[----:B------:R-:W-:Y:S02]  /*2bbe0*/  F2FP.BF16.F32.PACK_AB R131, R34, R32 ;  /* 0x000000202283723e */ /* 0x000fe400000010ff */
[----:B------:R-:W-:Y:S01]  /*2bbf0*/  F2FP.BF16.F32.PACK_AB R135, R35, R33 ;  /* 0x000000212387723e */ /* 0x000fe200000010ff */
[----:B------:R-:W-:Y:S01]  /*2bc00*/  IMAD R142, R232, R133, RZ ;  /* 0x00000085e88e7224 */ /* 0x000fe200078e02ff */
[----:B------:R-:W-:Y:S01]  /*2bc10*/  F2FP.BF16.F32.PACK_AB R130, R134, R149 ;  /* 0x000000958682723e */ /* 0x000fe200000010ff */
[----:B------:R-:W0:Y:S01]  /*2bc20*/  LDC.64 R18, c[0x0][0x398] ;  /* 0x0000e600ff127b82 */ /* 0x000e220000000a00 */
[----:B------:R1:W-:Y:S04]  /*2bc30*/  STS.128 [R2], R124 ;  /* 0x0000007c02007388 */ /* 0x0003e80000000c00 */
[----:B------:R-:W-:Y:S03]  /*2bc40*/  STS.128 [R2+0x400], R120 ;  /* 0x0004007802007388 */ /* 0x000fe60000000c00 */
[----:B------:R-:W-:Y:S01]  /*2bc50*/  BAR.SYNC.DEFER_BLOCKING 0x0 ;  /* 0x0000000000007b1d */ /* 0x000fe20000010000 */
[----:B------:R-:W-:-:S02]  /*2bc60*/  F2FP.BF16.F32.PACK_AB R129, R151, R216 ;  /* 0x000000d89781723e */ /* 0x000fc400000010ff */
[----:B------:R-:W-:-:S03]  /*2bc70*/  F2FP.BF16.F32.PACK_AB R133, R150, R184 ;  /* 0x000000b89685723e */ /* 0x000fc600000010ff */
[----:B------:R-:W2:Y:S04]  /*2bc80*/  LDS.128 R32, [R251] ;  /* 0x00000000fb207984 */ /* 0x000ea80000000c00 */
[----:B------:R-:W-:Y:S01]  /*2bc90*/  LDS.128 R120, [R251+0x800] ;  /* 0x00080000fb787984 */ /* 0x000fe20000000c00 */
[----:B------:R-:W-:Y:S01]  /*2bca0*/  BAR.SYNC.DEFER_BLOCKING 0x0 ;  /* 0x0000000000007b1d */ /* 0x000fe20000010000 */
[----:B------:R-:W-:Y:S01]  /*2bcb0*/  F2FP.BF16.F32.PACK_AB R134, R31, R148 ;  /* 0x000000941f86723e */ /* 0x000fe200000010ff */
[----:B-1----:R-:W-:Y:S02]  /*2bcc0*/  IMAD.SHL.U32 R125, R141, 0x2, RZ ;  /* 0x000000028d7d7824 */ /* 0x002fe400078e00ff */
[----:B------:R-:W-:Y:S01]  /*2bcd0*/  IMAD.SHL.U32 R140, R142, 0x2, RZ ;  /* 0x000000028e8c7824 */ /* 0x000fe200078e00ff */
[----:B------:R-:W-:-:S03]  /*2bce0*/  F2FP.BF16.F32.PACK_AB R124, R38, R196 ;  /* 0x000000c4267c723e */ /* 0x000fc600000010ff */
[----:B------:R-:W1:Y:S01]  /*2bcf0*/  LDC R31, c[0x0][0x3e8] ;  /* 0x0000fa00ff1f7b82 */ /* 0x000e620000000800 */
[----:B------:R0:W-:Y:S04]  /*2bd00*/  STS.128 [R2], R128 ;  /* 0x0000008002007388 */ /* 0x0001e80000000c00 */
[----:B------:R-:W-:Y:S01]  /*2bd10*/  STS.128 [R2+0x400], R132 ;  /* 0x0004008402007388 */ /* 0x000fe20000000c00 */
[----:B0-----:R-:W-:Y:S02]  /*2bd20*/  IADD3 R140, P0, P1, R140, R18, R125 ;  /* 0x000000128c8c7210 */ /* 0x001fe4000791e07d */
[----:B------:R-:W-:Y:S01]  /*2bd30*/  F2FP.BF16.F32.PACK_AB R125, R42, R40 ;  /* 0x000000282a7d723e */ /* 0x000fe200000010ff */
[----:B------:R-:W0:Y:S01]  /*2bd40*/  S2R R196, SR_TID.X ;  /* 0x0000000000c47919 */ /* 0x000e220000002100 */
[----:B------:R-:W-:Y:S01]  /*2bd50*/  F2FP.BF16.F32.PACK_AB R137, R43, R41 ;  /* 0x000000292b89723e */ /* 0x000fe200000010ff */
[----:B------:R-:W-:Y:S01]  /*2bd60*/  BAR.SYNC.DEFER_BLOCKING 0x0 ;  /* 0x0000000000007b1d */ /* 0x000fe20000010000 */
[----:B------:R-:W-:-:S02]  /*2bd70*/  F2FP.BF16.F32.PACK_AB R126, R46, R44 ;  /* 0x0000002c2e7e723e */ /* 0x000fc400000010ff */
[----:B------:R-:W-:-:S03]  /*2bd80*/  F2FP.BF16.F32.PACK_AB R138, R47, R45 ;  /* 0x0000002d2f8a723e */ /* 0x000fc600000010ff */
[----:B------:R-:W2:Y:S04]  /*2bd90*/  LDS.128 R44, [R251] ;  /* 0x00000000fb2c7984 */ /* 0x000ea80000000c00 */
[----:B------:R-:W-:Y:S01]  /*2bda0*/  LDS.128 R40, [R251+0x800] ;  /* 0x00080000fb287984 */ /* 0x000fe20000000c00 */
[----:B------:R-:W-:Y:S02]  /*2bdb0*/  F2FP.BF16.F32.PACK_AB R136, R39, R252 ;  /* 0x000000fc2788723e */ /* 0x000fe400000010ff */
[----:B------:R-:W-:Y:S01]  /*2bdc0*/  F2FP.BF16.F32.PACK_AB R127, R50, R48 ;  /* 0x00000030327f723e */ /* 0x000fe200000010ff */
[----:B------:R-:W-:Y:S01]  /*2bdd0*/  BAR.SYNC.DEFER_BLOCKING 0x0 ;  /* 0x0000000000007b1d */ /* 0x000fe20000010000 */
[----:B------:R-:W-:Y:S02]  /*2bde0*/  F2FP.BF16.F32.PACK_AB R139, R51, R49 ;  /* 0x00000031338b723e */ /* 0x000fe400000010ff */
[----:B0-----:R-:W-:Y:S01]  /*2bdf0*/  SHF.R.U32.HI R18, RZ, 0x6, R196 ;  /* 0x00000006ff127819 */ /* 0x001fe200000116c4 */
[----:B------:R-:W-:-:S03]  /*2be00*/  IMAD.HI R38, R141, 0x2, RZ ;  /* 0x000000028d267827 */ /* 0x000fc600078e02ff */
[----:B------:R-:W-:Y:S01]  /*2be10*/  SGXT.U32 R18, R18, 0x1 ;  /* 0x000000011212781a */ /* 0x000fe20000000000 */
[----:B------:R-:W-:Y:S01]  /*2be20*/  IMAD.HI R142, R142, 0x2, RZ ;  /* 0x000000028e8e7827 */ /* 0x000fe200078e02ff */
[----:B------:R0:W-:Y:S04]  /*2be30*/  STS.128 [R2], R124 ;  /* 0x0000007c02007388 */ /* 0x0001e80000000c00 */
[----:B------:R-:W-:Y:S01]  /*2be40*/  STS.128 [R2+0x400], R136 ;  /* 0x0004008802007388 */ /* 0x000fe20000000c00 */
[----:B------:R-:W-:Y:S01]  /*2be50*/  BAR.SYNC.DEFER_BLOCKING 0x0 ;  /* 0x0000000000007b1d */ /* 0x000fe20000010000 */
[----:B------:R-:W-:Y:S01]  /*2be60*/  IADD3.X R38, PT, PT, R142, R19, R38, P0, P1 ;  /* 0x000000138e267210 */ /* 0x000fe200007e2426 */
[----:B-1----:R-:W-:Y:S01]  /*2be70*/  IMAD R19, R18, R31, RZ ;  /* 0x0000001f12137224 */ /* 0x002fe200078e02ff */
[----:B------:R-:W-:-:S02]  /*2be80*/  F2FP.BF16.F32.PACK_AB R52, R54, R52 ;  /* 0x000000343634723e */ /* 0x000fc400000010ff */
[----:B------:R-:W-:Y:S02]  /*2be90*/  F2FP.BF16.F32.PACK_AB R54, R28, R16 ;  /* 0x000000101c36723e */ /* 0x000fe400000010ff */
[----:B------:R-:W-:Y:S02]  /*2bea0*/  LEA R28, P0, R19, R140, 0x1 ;  /* 0x0000008c131c7211 */ /* 0x000fe400078008ff */
[----:B------:R-:W-:Y:S02]  /*2beb0*/  F2FP.BF16.F32.PACK_AB R130, R29, R17 ;  /* 0x000000111d82723e */ /* 0x000fe400000010ff */
[----:B------:R-:W-:Y:S02]  /*2bec0*/  LEA R39, R31, R19, 0x1 ;  /* 0x000000131f277211 */ /* 0x000fe400078e08ff */
[----:B------:R-:W-:Y:S01]  /*2bed0*/  LEA.HI.X.SX32 R29, R19, R38, 0x1, P0 ;  /* 0x00000026131d7211 */ /* 0x000fe200000f0eff */
[----:B------:R-:W1:Y:S04]  /*2bee0*/  LDS.128 R48, [R251] ;  /* 0x00000000fb307984 */ /* 0x000e680000000c00 */
[----:B------:R-:W-:Y:S01]  /*2bef0*/  LDS.128 R16, [R251+0x800] ;  /* 0x00080000fb107984 */ /* 0x000fe20000000c00 */
[----:B------:R-:W-:-:S02]  /*2bf00*/  F2FP.BF16.F32.PACK_AB R128, R55, R53 ;  /* 0x000000353780723e */ /* 0x000fc400000010ff */
[----:B------:R-:W-:Y:S02]  /*2bf10*/  F2FP.BF16.F32.PACK_AB R53, R58, R56 ;  /* 0x000000383a35723e */ /* 0x000fe400000010ff */
[----:B------:R-:W-:Y:S02]  /*2bf20*/  F2FP.BF16.F32.PACK_AB R129, R59, R57 ;  /* 0x000000393b81723e */ /* 0x000fe400000010ff */
[----:B------:R-:W-:Y:S01]  /*2bf30*/  F2FP.BF16.F32.PACK_AB R55, R37, R30 ;  /* 0x0000001e2537723e */ /* 0x000fe200000010ff */
[----:B------:R-:W-:Y:S01]  /*2bf40*/  BAR.SYNC.DEFER_BLOCKING 0x0 ;  /* 0x0000000000007b1d */ /* 0x000fe20000010000 */
[----:B------:R-:W-:Y:S01]  /*2bf50*/  F2FP.BF16.F32.PACK_AB R131, R0, R36 ;  /* 0x000000240083723e */ /* 0x000fe200000010ff */
[----:B------:R-:W-:Y:S01]  /*2bf60*/  IMAD R57, R31, 0x2, R39 ;  /* 0x000000021f397824 */ /* 0x000fe200078e0227 */
[----:B------:R-:W-:-:S04]  /*2bf70*/  LEA R36, P1, R39, R140, 0x1 ;  /* 0x0000008c27247211 */ /* 0x000fc800078208ff */
[----:B------:R-:W-:Y:S01]  /*2bf80*/  LEA.HI.X.SX32 R37, R39, R38, 0x1, P1 ;  /* 0x0000002627257211 */ /* 0x000fe200008f0eff */
[----:B------:R-:W-:Y:S01]  /*2bf90*/  IMAD R39, R31, 0x2, R57 ;  /* 0x000000021f277824 */ /* 0x000fe200078e0239 */
[C---:B------:R-:W-:Y:S01]  /*2bfa0*/  LEA R56, P0, R57.reuse, R140, 0x1 ;  /* 0x0000008c39387211 */ /* 0x040fe200078008ff */
[----:B------:R1:W-:Y:S04]  /*2bfb0*/  STS.128 [R2], R52 ;  /* 0x0000003402007388 */ /* 0x0003e80000000c00 */
[----:B------:R-:W-:Y:S01]  /*2bfc0*/  STS.128 [R2+0x400], R128 ;  /* 0x0004008002007388 */ /* 0x000fe20000000c00 */
[----:B------:R-:W-:Y:S01]  /*2bfd0*/  BAR.SYNC.DEFER_BLOCKING 0x0 ;  /* 0x0000000000007b1d */ /* 0x000fe20000010000 */
[----:B------:R-:W-:Y:S01]  /*2bfe0*/  LEA.HI.X.SX32 R57, R57, R38, 0x1, P0 ;  /* 0x0000002639397211 */ /* 0x000fe200000f0eff */
[----:B0-----:R-:W-:Y:S01]  /*2bff0*/  IMAD R125, R31, 0x2, R39 ;  /* 0x000000021f7d7824 */ /* 0x001fe200078e0227 */
[----:B------:R-:W-:-:S02]  /*2c000*/  LEA R58, P0, R39, R140, 0x1 ;  /* 0x0000008c273a7211 */ /* 0x000fc400078008ff */
[----:B--2---:R-:W-:Y:S02]  /*2c010*/  PRMT R0, R238, 0x7632, R0 ;  /* 0x00007632ee007816 */ /* 0x004fe40000000000 */
[----:B------:R-:W-:Y:S02]  /*2c020*/  LEA.HI.X.SX32 R59, R39, R38, 0x1, P0 ;  /* 0x00000026273b7211 */ /* 0x000fe400000f0eff */
[----:B-1----:R-:W-:Y:S02]  /*2c030*/  LEA R52, P0, R125, R140, 0x1 ;  /* 0x0000008c7d347211 */ /* 0x002fe400078008ff */
[----:B------:R-:W-:Y:S02]  /*2c040*/  LEA R39, R31, R125, 0x1 ;  /* 0x0000007d1f277211 */ /* 0x000fe400078e08ff */
[----:B------:R-:W-:-:S03]  /*2c050*/  LEA.HI.X.SX32 R53, R125, R38, 0x1, P0 ;  /* 0x000000267d357211 */ /* 0x000fc600000f0eff */
[----:B------:R-:W-:Y:S01]  /*2c060*/  IMAD R55, R31, 0x2, R39 ;  /* 0x000000021f377824 */ /* 0x000fe200078e0227 */
[----:B------:R0:W-:Y:S04]  /*2c070*/  STG.E.U16 desc[UR10][R28.64], R238 ;  /* 0x000000ee1c007986 */ /* 0x0001e8000c10150a */
[----:B------:R4:W-:Y:S04]  /*2c080*/  STG.E.U16 desc[UR10][R36.64], R0 ;  /* 0x0000000024007986 */ /* 0x0009e8000c10150a */
[----:B---3--:R1:W-:Y:S01]  /*2c090*/  STG.E.U16 desc[UR10][R56.64], R233 ;  /* 0x000000e938007986 */ /* 0x0083e2000c10150a */
[----:B0-----:R-:W-:-:S03]  /*2c0a0*/  PRMT R29, R233, 0x7632, R29 ;  /* 0x00007632e91d7816 */ /* 0x001fc6000000001d */
[----:B------:R-:W2:Y:S01]  /*2c0b0*/  LDL.LU R238, [R1] ;  /* 0x0000000001ee7983 */ /* 0x000ea20000300800 */
[----:B------:R-:W-:-:S03]  /*2c0c0*/  LEA R28, P0, R39, R140, 0x1 ;  /* 0x0000008c271c7211 */ /* 0x000fc600078008ff */
[----:B------:R0:W-:Y:S01]  /*2c0d0*/  STG.E.U16 desc[UR10][R58.64], R29 ;  /* 0x0000001d3a007986 */ /* 0x0001e2000c10150a */
[----:B----4-:R-:W-:Y:S02]  /*2c0e0*/  PRMT R0, R235, 0x7632, R0 ;  /* 0x00007632eb007816 */ /* 0x010fe40000000000 */
[----:B------:R-:W-:Y:S01]  /*2c0f0*/  PRMT R2, R250, 0x7632, R2 ;  /* 0x00007632fa027816 */ /* 0x000fe20000000002 */
[----:B-1----:R-:W3:Y:S01]  /*2c100*/  LDL.LU R233, [R1+0x4] ;  /* 0x0000040001e97983 */ /* 0x002ee20000300800 */
[----:B0-----:R-:W-:Y:S01]  /*2c110*/  LEA.HI.X.SX32 R29, R39, R38, 0x1, P0 ;  /* 0x00000026271d7211 */ /* 0x001fe200000f0eff */
[----:B------:R-:W-:Y:S01]  /*2c120*/  IMAD R39, R31, 0x2, R55 ;  /* 0x000000021f277824 */ /* 0x000fe200078e0237 */
[----:B------:R-:W-:-:S03]  /*2c130*/  LEA R36, P0, R55, R140, 0x1 ;  /* 0x0000008c37247211 */ /* 0x000fc600078008ff */
[----:B------:R-:W-:Y:S01]  /*2c140*/  IMAD R57, R31, 0x2, R39 ;  /* 0x000000021f397824 */ /* 0x000fe200078e0227 */
[----:B------:R-:W-:Y:S02]  /*2c150*/  LEA.HI.X.SX32 R37, R55, R38, 0x1, P0 ;  /* 0x0000002637257211 */ /* 0x000fe400000f0eff */
[----:B------:R-:W-:-:S04]  /*2c160*/  LEA R54, P0, R39, R140, 0x1 ;  /* 0x0000008c27367211 */ /* 0x000fc800078008ff */
[----:B------:R-:W-:Y:S02]  /*2c170*/  LEA.HI.X.SX32 R55, R39, R38, 0x1, P0 ;  /* 0x0000002627377211 */ /* 0x000fe400000f0eff */
[----:B------:R-:W-:Y:S02]  /*2c180*/  LEA R56, P0, R57, R140, 0x1 ;  /* 0x0000008c39387211 */ /* 0x000fe400078008ff */
[----:B------:R-:W-:Y:S01]  /*2c190*/  LEA R39, R31, R57, 0x1 ;  /* 0x000000391f277211 */ /* 0x000fe200078e08ff */
[----:B------:R0:W-:Y:S01]  /*2c1a0*/  STG.E.U16 desc[UR10][R52.64], R235 ;  /* 0x000000eb34007986 */ /* 0x0001e2000c10150a */
[----:B------:R-:W-:-:S03]  /*2c1b0*/  LEA.HI.X.SX32 R57, R57, R38, 0x1, P0 ;  /* 0x0000002639397211 */ /* 0x000fc600000f0eff */
[----:B------:R-:W-:Y:S01]  /*2c1c0*/  IMAD R59, R31, 0x2, R39 ;  /* 0x000000021f3b7824 */ /* 0x000fe200078e0227 */
[----:B------:R1:W-:Y:S01]  /*2c1d0*/  STG.E.U16 desc[UR10][R28.64], R0 ;  /* 0x000000001c007986 */ /* 0x0003e2000c10150a */
[----:B0-----:R-:W-:-:S03]  /*2c1e0*/  LEA R52, P0, R39, R140, 0x1 ;  /* 0x0000008c27347211 */ /* 0x001fc600078008ff */
[----:B------:R-:W4:Y:S01]  /*2c1f0*/  LDL.LU R235, [R1+0x8] ;  /* 0x0000080001eb7983 */ /* 0x000f220000300800 */
[----:B------:R-:W-:Y:S01]  /*2c200*/  LEA.HI.X.SX32 R53, R39, R38, 0x1, P0 ;  /* 0x0000002627357211 */ /* 0x000fe200000f0eff */
[----:B------:R-:W-:Y:S01]  /*2c210*/  IMAD R39, R31, 0x2, R59 ;  /* 0x000000021f277824 */ /* 0x000fe200078e023b */
[C---:B-1----:R-:W-:Y:S01]  /*2c220*/  LEA R28, P0, R59.reuse, R140, 0x1 ;  /* 0x0000008c3b1c7211 */ /* 0x042fe200078008ff */
[----:B------:R0:W-:Y:S03]  /*2c230*/  STG.E.U16 desc[UR10][R36.64], R250 ;  /* 0x000000fa24007986 */ /* 0x0001e6000c10150a */
[----:B------:R-:W-:Y:S01]  /*2c240*/  LEA.HI.X.SX32 R29, R59, R38, 0x1, P0 ;  /* 0x000000263b1d7211 */ /* 0x000fe200000f0eff */
[----:B------:R-:W-:Y:S01]  /*2c250*/  IMAD R59, R31, 0x2, R39 ;  /* 0x000000021f3b7824 */ /* 0x000fe200078e0227 */
[----:B------:R1:W-:Y:S01]  /*2c260*/  STG.E.U16 desc[UR10][R54.64], R2 ;  /* 0x0000000236007986 */ /* 0x0003e2000c10150a */
[----:B0-----:R-:W-:-:S03]  /*2c270*/  LEA R36, P0, R39, R140, 0x1 ;  /* 0x0000008c27247211 */ /* 0x001fc600078008ff */
[----:B------:R-:W2:Y:S01]  /*2c280*/  LDL.LU R250, [R1+0xc] ;  /* 0x00000c0001fa7983 */ /* 0x000ea20000300800 */
[----:B------:R-:W-:Y:S02]  /*2c290*/  LEA.HI.X.SX32 R37, R39, R38, 0x1, P0 ;  /* 0x0000002627257211 */ /* 0x000fe400000f0eff */
[----:B-1----:R-:W-:Y:S02]  /*2c2a0*/  LEA R54, P0, R59, R140, 0x1 ;  /* 0x0000008c3b367211 */ /* 0x002fe400078008ff */
[----:B------:R-:W-:Y:S01]  /*2c2b0*/  LEA R39, R31, R59, 0x1 ;  /* 0x0000003b1f277211 */ /* 0x000fe200078e08ff */
[----:B------:R0:W-:Y:S01]  /*2c2c0*/  STG.E.U16 desc[UR10][R56.64], R200 ;  /* 0x000000c838007986 */ /* 0x0001e2000c10150a */
[----:B------:R-:W-:Y:S02]  /*2c2d0*/  PRMT R0, R200, 0x7632, R0 ;  /* 0x00007632c8007816 */ /* 0x000fe40000000000 */
[----:B------:R-:W-:Y:S01]  /*2c2e0*/  LEA.HI.X.SX32 R55, R59, R38, 0x1, P0 ;  /* 0x000000263b377211 */ /* 0x000fe200000f0eff */
[----:B------:R-:W-:-:S02]  /*2c2f0*/  IMAD R59, R31, 0x2, R39 ;  /* 0x000000021f3b7824 */ /* 0x000fc400078e0227 */
[----:B------:R1:W-:Y:S01]  /*2c300*/  STG.E.U16 desc[UR10][R52.64], R0 ;  /* 0x0000000034007986 */ /* 0x0003e2000c10150a */
[----:B0-----:R-:W-:-:S04]  /*2c310*/  LEA R56, P0, R39, R140, 0x1 ;  /* 0x0000008c27387211 */ /* 0x001fc800078008ff */
[----:B------:R-:W-:Y:S01]  /*2c320*/  LEA.HI.X.SX32 R57, R39, R38, 0x1, P0 ;  /* 0x0000002627397211 */ /* 0x000fe200000f0eff */
[----:B------:R-:W-:Y:S01]  /*2c330*/  IMAD R39, R31, 0x2, R59 ;  /* 0x000000021f277824 */ /* 0x000fe200078e023b */
[----:B-1----:R-:W-:Y:S01]  /*2c340*/  LEA R52, P0, R59, R140, 0x1 ;  /* 0x0000008c3b347211 */ /* 0x002fe200078008ff */
[----:B------:R0:W-:Y:S01]  /*2c350*/  STG.E.U16 desc[UR10][R28.64], R201 ;  /* 0x000000c91c007986 */ /* 0x0001e2000c10150a */
[----:B------:R-:W-:Y:S02]  /*2c360*/  PRMT R2, R201, 0x7632, R2 ;  /* 0x00007632c9027816 */ /* 0x000fe40000000002 */
[----:B------:R-:W-:Y:S01]  /*2c370*/  LEA.HI.X.SX32 R53, R59, R38, 0x1, P0 ;  /* 0x000000263b357211 */ /* 0x000fe200000f0eff */
[----:B------:R-:W-:Y:S02]  /*2c380*/  IMAD R59, R31, 0x2, R39 ;  /* 0x000000021f3b7824 */ /* 0x000fe400078e0227 */
[----:B------:R1:W-:Y:S01]  /*2c390*/  STG.E.U16 desc[UR10][R36.64], R2 ;  /* 0x0000000224007986 */ /* 0x0003e2000c10150a */
[----:B0-----:R-:W-:-:S04]  /*2c3a0*/  LEA R28, P0, R39, R140, 0x1 ;  /* 0x0000008c271c7211 */ /* 0x001fc800078008ff */
[----:B------:R-:W-:Y:S02]  /*2c3b0*/  LEA.HI.X.SX32 R29, R39, R38, 0x1, P0 ;  /* 0x00000026271d7211 */ /* 0x000fe400000f0eff */
[----:B-1----:R-:W-:Y:S02]  /*2c3c0*/  LEA R36, P0, R59, R140, 0x1 ;  /* 0x0000008c3b247211 */ /* 0x002fe400078008ff */
[----:B------:R-:W-:Y:S01]  /*2c3d0*/  LEA R39, R31, R59, 0x1 ;  /* 0x0000003b1f277211 */ /* 0x000fe200078e08ff */
[----:B------:R0:W-:Y:S01]  /*2c3e0*/  STG.E.U16 desc[UR10][R54.64], R202 ;  /* 0x000000ca36007986 */ /* 0x0001e2000c10150a */
[----:B------:R-:W-:Y:S02]  /*2c3f0*/  PRMT R0, R202, 0x7632, R0 ;  /* 0x00007632ca007816 */ /* 0x000fe40000000000 */
[----:B------:R-:W-:Y:S01]  /*2c400*/  LEA.HI.X.SX32 R37, R59, R38, 0x1, P0 ;  /* 0x000000263b257211 */ /* 0x000fe200000f0eff */
[----:B------:R-:W-:Y:S02]  /*2c410*/  IMAD R59, R31, 0x2, R39 ;  /* 0x000000021f3b7824 */ /* 0x000fe400078e0227 */
        /* <DEDUP_REMOVED lines=25> */
[----:B------:R-:W-:Y:S02]  /*2c5b0*/  LEA.HI.X.SX32 R55, R59, R38, 0x1, P0 ;  /* 0x000000263b377211 */ /* 0x000fe400000f0eff */
[----:B------:R-:W-:Y:S01]  /*2c5c0*/  LEA R20, P0, R39, R140, 0x1 ;  /* 0x0000008c27147211 */ /* 0x000fe200078008ff */
[----:B------:R1:W-:Y:S01]  /*2c5d0*/  STG.E.U16 desc[UR10][R52.64], R2 ;  /* 0x0000000234007986 */ /* 0x0003e2000c10150a */
[----:B0-----:R-:W-:-:S03]  /*2c5e0*/  IMAD R57, R31, 0x2, R39 ;  /* 0x000000021f397824 */ /* 0x001fc600078e0227 */
[----:B------:R0:W-:Y:S01]  /*2c5f0*/  STG.E.U16 desc[UR10][R28.64], R22 ;  /* 0x000000161c007986 */ /* 0x0001e2000c10150a */
[----:B------:R-:W-:Y:S02]  /*2c600*/  LEA.HI.X.SX32 R21, R39, R38, 0x1, P0 ;  /* 0x0000002627157211 */ /* 0x000fe400000f0eff */
[----:B-1----:R-:W-:Y:S02]  /*2c610*/  LEA R52, P0, R57, R140, 0x1 ;  /* 0x0000008c39347211 */ /* 0x002fe400078008ff */
[----:B------:R-:W-:Y:S02]  /*2c620*/  PRMT R0, R22, 0x7632, R0 ;  /* 0x0000763216007816 */ /* 0x000fe40000000000 */
[----:B0-----:R-:W-:Y:S02]  /*2c630*/  LEA R29, R31, R57, 0x1 ;  /* 0x000000391f1d7211 */ /* 0x001fe400078e08ff */
[----:B------:R-:W-:Y:S02]  /*2c640*/  LEA.HI.X.SX32 R53, R57, R38, 0x1, P0 ;  /* 0x0000002639357211 */ /* 0x000fe400000f0eff */
[----:B------:R-:W-:Y:S01]  /*2c650*/  LEA R28, P0, R29, R140, 0x1 ;  /* 0x0000008c1d1c7211 */ /* 0x000fe200078008ff */
[----:B------:R-:W-:Y:S01]  /*2c660*/  IMAD R39, R31, 0x2, R29 ;  /* 0x000000021f277824 */ /* 0x000fe200078e021d */
[----:B------:R0:W-:Y:S02]  /*2c670*/  STG.E.U16 desc[UR10][R36.64], R0 ;  /* 0x0000000024007986 */ /* 0x0001e4000c10150a */
[----:B------:R-:W-:Y:S01]  /*2c680*/  LEA.HI.X.SX32 R29, R29, R38, 0x1, P0 ;  /* 0x000000261d1d7211 */ /* 0x000fe200000f0eff */
[----:B------:R-:W-:Y:S01]  /*2c690*/  IMAD R57, R31, 0x2, R39 ;  /* 0x000000021f397824 */ /* 0x000fe200078e0227 */
[----:B------:R-:W-:Y:S01]  /*2c6a0*/  PRMT R2, R23, 0x7632, R2 ;  /* 0x0000763217027816 */ /* 0x000fe20000000002 */
[----:B------:R1:W-:Y:S01]  /*2c6b0*/  STG.E.U16 desc[UR10][R54.64], R23 ;  /* 0x0000001736007986 */ /* 0x0003e2000c10150a */
[----:B0-----:R-:W-:-:S04]  /*2c6c0*/  LEA R36, P0, R39, R140, 0x1 ;  /* 0x0000008c27247211 */ /* 0x001fc800078008ff */
[----:B------:R-:W-:Y:S01]  /*2c6d0*/  LEA.HI.X.SX32 R37, R39, R38, 0x1, P0 ;  /* 0x0000002627257211 */ /* 0x000fe200000f0eff */
[----:B------:R-:W-:Y:S01]  /*2c6e0*/  IMAD R39, R31, 0x2, R57 ;  /* 0x000000021f277824 */ /* 0x000fe200078e0239 */
[C---:B------:R-:W-:Y:S01]  /*2c6f0*/  LEA R22, P0, R57.reuse, R140, 0x1 ;  /* 0x0000008c39167211 */ /* 0x040fe200078008ff */
[----:B------:R0:W-:Y:S03]  /*2c700*/  STG.E.U16 desc[UR10][R20.64], R2 ;  /* 0x0000000214007986 */ /* 0x0001e6000c10150a */
[----:B-1----:R-:W-:Y:S01]  /*2c710*/  LEA.HI.X.SX32 R23, R57, R38, 0x1, P0 ;  /* 0x0000002639177211 */ /* 0x002fe200000f0eff */
[----:B------:R1:W-:Y:S01]  /*2c720*/  STG.E.U16 desc[UR10][R52.64], R8 ;  /* 0x0000000834007986 */ /* 0x0003e2000c10150a */
[----:B------:R-:W-:Y:S02]  /*2c730*/  PRMT R0, R8, 0x7632, R0 ;  /* 0x0000763208007816 */ /* 0x000fe40000000000 */
[----:B0-----:R-:W-:-:S02]  /*2c740*/  LEA R20, P0, R39, R140, 0x1 ;  /* 0x0000008c27147211 */ /* 0x001fc400078008ff */
[----:B-1----:R-:W-:Y:S02]  /*2c750*/  LEA R53, R31, R39, 0x1 ;  /* 0x000000271f357211 */ /* 0x002fe400078e08ff */
        /* <DEDUP_REMOVED lines=10> */
[----:B-1----:R-:W-:Y:S01]  /*2c800*/  IMAD R37, R31, 0x2, R55 ;  /* 0x000000021f257824 */ /* 0x002fe200078e0237 */
[C---:B------:R-:W-:Y:S01]  /*2c810*/  LEA R8, P0, R55.reuse, R140, 0x1 ;  /* 0x0000008c37087211 */ /* 0x040fe200078008ff */
[----:B------:R0:W-:Y:S03]  /*2c820*/  STG.E.U16 desc[UR10][R22.64], R2 ;  /* 0x0000000216007986 */ /* 0x0001e6000c10150a */
[----:B------:R-:W-:Y:S01]  /*2c830*/  LEA.HI.X.SX32 R9, R55, R38, 0x1, P0 ;  /* 0x0000002637097211 */ /* 0x000fe200000f0eff */
[----:B------:R1:W-:Y:S01]  /*2c840*/  STG.E.U16 desc[UR10][R20.64], R10 ;  /* 0x0000000a14007986 */ /* 0x0003e2000c10150a */
[----:B0-----:R-:W-:Y:S02]  /*2c850*/  LEA R22, P0, R37, R140, 0x1 ;  /* 0x0000008c25167211 */ /* 0x001fe400078008ff */
[----:B-1----:R-:W-:-:S02]  /*2c860*/  LEA R21, R31, R37, 0x1 ;  /* 0x000000251f157211 */ /* 0x002fc400078e08ff */
[----:B------:R-:W-:Y:S02]  /*2c870*/  LEA.HI.X.SX32 R23, R37, R38, 0x1, P0 ;  /* 0x0000002625177211 */ /* 0x000fe400000f0eff */
[----:B------:R-:W-:Y:S01]  /*2c880*/  LEA R20, P0, R21, R140, 0x1 ;  /* 0x0000008c15147211 */ /* 0x000fe200078008ff */
[----:B------:R-:W-:Y:S01]  /*2c890*/  IMAD R37, R31, 0x2, R21 ;  /* 0x000000021f257824 */ /* 0x000fe200078e0215 */
[----:B------:R-:W-:Y:S02]  /*2c8a0*/  PRMT R0, R10, 0x7632, R0 ;  /* 0x000076320a007816 */ /* 0x000fe40000000000 */
[----:B------:R-:W-:Y:S01]  /*2c8b0*/  LEA.HI.X.SX32 R21, R21, R38, 0x1, P0 ;  /* 0x0000002615157211 */ /* 0x000fe200000f0eff */
[----:B------:R-:W-:Y:S01]  /*2c8c0*/  IMAD R39, R31, 0x2, R37 ;  /* 0x000000021f277824 */ /* 0x000fe200078e0225 */
[----:B------:R-:W-:Y:S01]  /*2c8d0*/  LEA R36, P0, R37, R140, 0x1 ;  /* 0x0000008c25247211 */ /* 0x000fe200078008ff */
[----:B------:R-:W-:Y:S01]  /*2c8e0*/  STG.E.U16 desc[UR10][R52.64], R0 ;  /* 0x0000000034007986 */ /* 0x000fe2000c10150a */
[----:B------:R-:W-:-:S02]  /*2c8f0*/  PRMT R2, R11, 0x7632, R2 ;  /* 0x000076320b027816 */ /* 0x000fc40000000002 */
[----:B------:R-:W-:Y:S01]  /*2c900*/  LEA.HI.X.SX32 R37, R37, R38, 0x1, P0 ;  /* 0x0000002625257211 */ /* 0x000fe200000f0eff */
[----:B------:R0:W-:Y:S01]  /*2c910*/  STG.E.U16 desc[UR10][R28.64], R11 ;  /* 0x0000000b1c007986 */ /* 0x0001e2000c10150a */
[----:B------:R-:W-:-:S03]  /*2c920*/  LEA R10, P0, R39, R140, 0x1 ;  /* 0x0000008c270a7211 */ /* 0x000fc600078008ff */
[----:B------:R1:W-:Y:S04]  /*2c930*/  STG.E.U16 desc[UR10][R8.64], R2 ;  /* 0x0000000208007986 */ /* 0x0003e8000c10150a */
[----:B------:R3:W-:Y:S01]  /*2c940*/  STG.E.U16 desc[UR10][R22.64], R60 ;  /* 0x0000003c16007986 */ /* 0x0007e2000c10150a */
[----:B0-----:R-:W-:Y:S01]  /*2c950*/  IMAD R29, R31, 0x2, R39 ;  /* 0x000000021f1d7824 */ /* 0x001fe200078e0227 */
[----:B------:R-:W-:-:S04]  /*2c960*/  LEA.HI.X.SX32 R11, R39, R38, 0x1, P0 ;  /* 0x00000026270b7211 */ /* 0x000fc800000f0eff */
[----:B-1----:R-:W-:Y:S02]  /*2c970*/  LEA R8, P0, R29, R140, 0x1 ;  /* 0x0000008c1d087211 */ /* 0x002fe400078008ff */
[----:B---3--:R-:W-:Y:S02]  /*2c980*/  LEA R23, R31, R29, 0x1 ;  /* 0x0000001d1f177211 */ /* 0x008fe400078e08ff */
[----:B------:R-:W-:Y:S02]  /*2c990*/  PRMT R0, R60, 0x7632, R0 ;  /* 0x000076323c007816 */ /* 0x000fe40000000000 */
[----:B------:R-:W-:Y:S01]  /*2c9a0*/  LEA.HI.X.SX32 R9, R29, R38, 0x1, P0 ;  /* 0x000000261d097211 */ /* 0x000fe200000f0eff */
[----:B------:R-:W-:Y:S01]  /*2c9b0*/  IMAD R29, R31, 0x2, R23 ;  /* 0x000000021f1d7824 */ /* 0x000fe200078e0217 */
[----:B------:R-:W-:Y:S01]  /*2c9c0*/  LEA R22, P0, R23, R140, 0x1 ;  /* 0x0000008c17167211 */ /* 0x000fe200078008ff */
[----:B------:R0:W-:Y:S02]  /*2c9d0*/  STG.E.U16 desc[UR10][R20.64], R0 ;  /* 0x0000000014007986 */ /* 0x0001e4000c10150a */
[----:B------:R-:W-:Y:S01]  /*2c9e0*/  IMAD R39, R31, 0x2, R29 ;  /* 0x000000021f277824 */ /* 0x000fe200078e021d */
[----:B------:R-:W-:-:S02]  /*2c9f0*/  LEA.HI.X.SX32 R23, R23, R38, 0x1, P0 ;  /* 0x0000002617177211 */ /* 0x000fc400000f0eff */
[----:B------:R-:W-:Y:S01]  /*2ca00*/  PRMT R2, R61, 0x7632, R2 ;  /* 0x000076323d027816 */ /* 0x000fe20000000002 */
[----:B------:R1:W-:Y:S01]  /*2ca10*/  STG.E.U16 desc[UR10][R36.64], R61 ;  /* 0x0000003d24007986 */ /* 0x0003e2000c10150a */
[----:B0-----:R-:W-:-:S03]  /*2ca20*/  LEA R20, P0, R29, R140, 0x1 ;  /* 0x0000008c1d147211 */ /* 0x001fc600078008ff */
[----:B------:R0:W-:Y:S01]  /*2ca30*/  STG.E.U16 desc[UR10][R10.64], R2 ;  /* 0x000000020a007986 */ /* 0x0001e2000c10150a */
[----:B------:R-:W-:Y:S02]  /*2ca40*/  LEA.HI.X.SX32 R21, R29, R38, 0x1, P0 ;  /* 0x000000261d157211 */ /* 0x000fe400000f0eff */
[----:B------:R-:W-:Y:S01]  /*2ca50*/  LEA R28, P0, R39, R140, 0x1 ;  /* 0x0000008c271c7211 */ /* 0x000fe200078008ff */
[----:B-1----:R-:W-:Y:S01]  /*2ca60*/  IMAD R37, R31, 0x2, R39 ;  /* 0x000000021f257824 */ /* 0x002fe200078e0227 */
[----:B------:R1:W-:Y:S02]  /*2ca70*/  STG.E.U16 desc[UR10][R8.64], R62 ;  /* 0x0000003e08007986 */ /* 0x0003e4000c10150a */
[----:B------:R-:W-:Y:S02]  /*2ca80*/  LEA.HI.X.SX32 R29, R39, R38, 0x1, P0 ;  /* 0x00000026271d7211 */ /* 0x000fe400000f0eff */
[----:B0-----:R-:W-:Y:S02]  /*2ca90*/  PRMT R11, R62, 0x7632, R11 ;  /* 0x000076323e0b7816 */ /* 0x001fe4000000000b */
[----:B------:R-:W-:-:S02]  /*2caa0*/  LEA R10, P0, R37, R140, 0x1 ;  /* 0x0000008c250a7211 */ /* 0x000fc400078008ff */
[----:B-1----:R-:W-:Y:S01]  /*2cab0*/  LEA R9, R31, R37, 0x1 ;  /* 0x000000251f097211 */ /* 0x002fe200078e08ff */
[----:B------:R0:W-:Y:S01]  /*2cac0*/  STG.E.U16 desc[UR10][R22.64], R11 ;  /* 0x0000000b16007986 */ /* 0x0001e2000c10150a */
[----:B------:R-:W-:Y:S02]  /*2cad0*/  PRMT R0, R63, 0x7632, R0 ;  /* 0x000076323f007816 */ /* 0x000fe40000000000 */
[----:B0-----:R-:W-:Y:S01]  /*2cae0*/  LEA.HI.X.SX32 R11, R37, R38, 0x1, P0 ;  /* 0x00000026250b7211 */ /* 0x001fe200000f0eff */
[----:B------:R-:W-:Y:S01]  /*2caf0*/  IMAD R37, R31, 0x2, R9 ;  /* 0x000000021f257824 */ /* 0x000fe200078e0209 */
[----:B------:R-:W-:-:S03]  /*2cb00*/  LEA R8, P0, R9, R140, 0x1 ;  /* 0x0000008c09087211 */ /* 0x000fc600078008ff */
[----:B------:R-:W-:Y:S01]  /*2cb10*/  IMAD R39, R31, 0x2, R37 ;  /* 0x000000021f277824 */ /* 0x000fe200078e0225 */
[----:B------:R-:W-:Y:S02]  /*2cb20*/  LEA.HI.X.SX32 R9, R9, R38, 0x1, P0 ;  /* 0x0000002609097211 */ /* 0x000fe400000f0eff */
[C---:B------:R-:W-:Y:S01]  /*2cb30*/  LEA R22, P0, R37.reuse, R140, 0x1 ;  /* 0x0000008c25167211 */ /* 0x040fe200078008ff */
[----:B------:R0:W-:Y:S03]  /*2cb40*/  STG.E.U16 desc[UR10][R20.64], R63 ;  /* 0x0000003f14007986 */ /* 0x0001e6000c10150a */
[----:B------:R-:W-:Y:S01]  /*2cb50*/  LEA.HI.X.SX32 R23, R37, R38, 0x1, P0 ;  /* 0x0000002625177211 */ /* 0x000fe200000f0eff */
[----:B------:R-:W-:Y:S01]  /*2cb60*/  IMAD R37, R31, 0x2, R39 ;  /* 0x000000021f257824 */ /* 0x000fe200078e0227 */
[----:B------:R1:W-:Y:S01]  /*2cb70*/  STG.E.U16 desc[UR10][R28.64], R0 ;  /* 0x000000001c007986 */ /* 0x0003e2000c10150a */
[----:B0-----:R-:W-:-:S03]  /*2cb80*/  LEA R20, P0, R39, R140, 0x1 ;  /* 0x0000008c27147211 */ /* 0x001fc600078008ff */
        /* <DEDUP_REMOVED lines=16> */
[C---:B-1----:R-:W-:Y:S01]  /*2cc90*/  LEA R22, P0, R39.reuse, R140, 0x1 ;  /* 0x0000008c27167211 */ /* 0x042fe200078008ff */
[----:B------:R0:W-:Y:S03]  /*2cca0*/  STG.E.U16 desc[UR10][R20.64], R0 ;  /* 0x0000000014007986 */ /* 0x0001e6000c10150a */
[----:B------:R-:W-:Y:S01]  /*2ccb0*/  LEA.HI.X.SX32 R23, R39, R38, 0x1, P0 ;  /* 0x0000002627177211 */ /* 0x000fe200000f0eff */
        /* <DEDUP_REMOVED lines=10> */
[----:B------:R-:W-:Y:S01]  /*2cd60*/  STG.E.U16 desc[UR10][R8.64], R71 ;  /* 0x0000004708007986 */ /* 0x000fe2000c10150a */
[----:B0-----:R-:W-:-:S02]  /*2cd70*/  PRMT R11, R71, 0x7632, R11 ;  /* 0x00007632470b7816 */ /* 0x001fc4000000000b */
[----:B------:R-:W-:-:S03]  /*2cd80*/  LEA R10, P0, R37, R140, 0x1 ;  /* 0x0000008c250a7211 */ /* 0x000fc600078008ff */
[----:B------:R0:W-:Y:S04]  /*2cd90*/  STG.E.U16 desc[UR10][R22.64], R11 ;  /* 0x0000000b16007986 */ /* 0x0001e8000c10150a */
[----:B------:R1:W-:Y:S01]  /*2cda0*/  STG.E.U16 desc[UR10][R20.64], R76 ;  /* 0x0000004c14007986 */ /* 0x0003e2000c10150a */
[----:B0-----:R-:W-:Y:S01]  /*2cdb0*/  LEA.HI.X.SX32 R11, R37, R38, 0x1, P0 ;  /* 0x00000026250b7211 */ /* 0x001fe200000f0eff */
[----:B------:R-:W-:Y:S01]  /*2cdc0*/  IMAD R37, R31, 0x2, R39 ;  /* 0x000000021f257824 */ /* 0x000fe200078e0227 */
[----:B------:R-:W-:-:S04]  /*2cdd0*/  LEA R8, P0, R39, R140, 0x1 ;  /* 0x0000008c27087211 */ /* 0x000fc800078008ff */
[----:B------:R-:W-:Y:S02]  /*2cde0*/  LEA.HI.X.SX32 R9, R39, R38, 0x1, P0 ;  /* 0x0000002627097211 */ /* 0x000fe400000f0eff */
[----:B------:R-:W-:Y:S02]  /*2cdf0*/  LEA R22, P0, R37, R140, 0x1 ;  /* 0x0000008c25167211 */ /* 0x000fe400078008ff */
[----:B-1----:R-:W-:Y:S02]  /*2ce00*/  LEA R21, R31, R37, 0x1 ;  /* 0x000000251f157211 */ /* 0x002fe400078e08ff */
[----:B------:R-:W-:Y:S02]  /*2ce10*/  PRMT R0, R76, 0x7632, R0 ;  /* 0x000076324c007816 */ /* 0x000fe40000000000 */
[----:B------:R-:W-:Y:S01]  /*2ce20*/  LEA.HI.X.SX32 R23, R37, R38, 0x1, P0 ;  /* 0x0000002625177211 */ /* 0x000fe200000f0eff */
[----:B------:R-:W-:Y:S01]  /*2ce30*/  IMAD R37, R31, 0x2, R21 ;  /* 0x000000021f257824 */ /* 0x000fe200078e0215 */
[----:B------:R-:W-:Y:S01]  /*2ce40*/  LEA R20, P0, R21, R140, 0x1 ;  /* 0x0000008c15147211 */ /* 0x000fe200078008ff */
[----:B------:R0:W-:Y:S02]  /*2ce50*/  STG.E.U16 desc[UR10][R28.64], R0 ;  /* 0x000000001c007986 */ /* 0x0001e4000c10150a */
[----:B------:R-:W-:Y:S01]  /*2ce60*/  IMAD R39, R31, 0x2, R37 ;  /* 0x000000021f277824 */ /* 0x000fe200078e0225 */
[----:B------:R-:W-:Y:S01]  /*2ce70*/  LEA.HI.X.SX32 R21, R21, R38, 0x1, P0 ;  /* 0x0000002615157211 */ /* 0x000fe200000f0eff */
[----:B------:R1:W-:Y:S01]  /*2ce80*/  STG.E.U16 desc[UR10][R10.64], R77 ;  /* 0x0000004d0a007986 */ /* 0x0003e2000c10150a */
[----:B------:R-:W-:-:S02]  /*2ce90*/  PRMT R2, R77, 0x7632, R2 ;  /* 0x000076324d027816 */ /* 0x000fc40000000002 */
        /* <DEDUP_REMOVED lines=18> */
[----:B0-----:R-:W-:-:S03]  /*2cfc0*/  LEA R20, P0, R37, R140, 0x1 ;  /* 0x0000008c25147211 */ /* 0x001fc600078008ff */
[----:B------:R0:W-:Y:S01]  /*2cfd0*/  STG.E.U16 desc[UR10][R10.64], R2 ;  /* 0x000000020a007986 */ /* 0x0001e2000c10150a */
[----:B------:R-:W-:Y:S01]  /*2cfe0*/  LEA.HI.X.SX32 R21, R37, R38, 0x1, P0 ;  /* 0x0000002625157211 */ /* 0x000fe200000f0eff */
[----:B------:R-:W-:Y:S01]  /*2cff0*/  IMAD R37, R31, 0x2, R39 ;  /* 0x000000021f257824 */ /* 0x000fe200078e0227 */
[C---:B-1----:R-:W-:Y:S01]  /*2d000*/  LEA R28, P0, R39.reuse, R140, 0x1 ;  /* 0x0000008c271c7211 */ /* 0x042fe200078008ff */
[----:B------:R1:W-:Y:S03]  /*2d010*/  STG.E.U16 desc[UR10][R8.64], R84 ;  /* 0x0000005408007986 */ /* 0x0003e6000c10150a */
        /* <DEDUP_REMOVED lines=194> */
[----:B------:R1:W-:Y:S04]  /*2dc40*/  STG.E.U16 desc[UR10][R28.64], R0 ;  /* 0x000000001c007986 */ /* 0x0003e8000c10150a */
[----:B------:R3:W-:Y:S01]  /*2dc50*/  STG.E.U16 desc[UR10][R10.64], R34 ;  /* 0x000000220a007986 */ /* 0x0007e2000c10150a */
[----:B0-----:R-:W-:Y:S01]  /*2dc60*/  LEA R20, P0, R39, R140, 0x1 ;  /* 0x0000008c27147211 */ /* 0x001fe200078008ff */
[----:B------:R-:W-:-:S03]  /*2dc70*/  IMAD R33, R31, 0x2, R39 ;  /* 0x000000021f217824 */ /* 0x000fc600078e0227 */
[----:B------:R-:W-:Y:S02]  /*2dc80*/  LEA.HI.X.SX32 R21, R39, R38, 0x1, P0 ;  /* 0x0000002627157211 */ /* 0x000fe400000f0eff */
[----:B-1----:R-:W-:Y:S02]  /*2dc90*/  LEA R28, P0, R33, R140, 0x1 ;  /* 0x0000008c211c7211 */ /* 0x002fe400078008ff */
[----:B---3--:R-:W-:Y:S02]  /*2dca0*/  LEA R11, R31, R33, 0x1 ;  /* 0x000000211f0b7211 */ /* 0x008fe400078e08ff */
[----:B------:R-:W-:Y:S02]  /*2dcb0*/  PRMT R2, R34, 0x7632, R2 ;  /* 0x0000763222027816 */ /* 0x000fe40000000002 */
[----:B------:R-:W-:Y:S01]  /*2dcc0*/  LEA.HI.X.SX32 R29, R33, R38, 0x1, P0 ;  /* 0x00000026211d7211 */ /* 0x000fe200000f0eff */
[----:B------:R-:W-:Y:S01]  /*2dcd0*/  IMAD R33, R31, 0x2, R11 ;  /* 0x000000021f217824 */ /* 0x000fe200078e020b */
[C---:B------:R-:W-:Y:S01]  /*2dce0*/  LEA R10, P0, R11.reuse, R140, 0x1 ;  /* 0x0000008c0b0a7211 */ /* 0x040fe200078008ff */
[----:B------:R0:W-:Y:S03]  /*2dcf0*/  STG.E.U16 desc[UR10][R8.64], R2 ;  /* 0x0000000208007986 */ /* 0x0001e6000c10150a */
[----:B------:R-:W-:Y:S01]  /*2dd00*/  LEA.HI.X.SX32 R11, R11, R38, 0x1, P0 ;  /* 0x000000260b0b7211 */ /* 0x000fe200000f0eff */
[----:B------:R-:W-:Y:S01]  /*2dd10*/  IMAD R37, R31, 0x2, R33 ;  /* 0x000000021f257824 */ /* 0x000fe200078e0221 */
[----:B0-----:R-:W-:-:S04]  /*2dd20*/  LEA R8, P0, R33, R140, 0x1 ;  /* 0x0000008c21087211 */ /* 0x001fc800078008ff */
[----:B------:R-:W-:Y:S01]  /*2dd30*/  LEA.HI.X.SX32 R9, R33, R38, 0x1, P0 ;  /* 0x0000002621097211 */ /* 0x000fe200000f0eff */
[----:B------:R-:W-:Y:S01]  /*2dd40*/  IMAD R33, R31, 0x2, R37 ;  /* 0x000000021f217824 */ /* 0x000fe200078e0225 */
[----:B------:R-:W-:Y:S01]  /*2dd50*/  PRMT R0, R35, 0x7632, R0 ;  /* 0x0000763223007816 */ /* 0x000fe20000000000 */
[----:B------:R0:W-:Y:S04]  /*2dd60*/  STG.E.U16 desc[UR10][R22.64], R35 ;  /* 0x0000002316007986 */ /* 0x0001e8000c10150a */
[----:B------:R1:W-:Y:S01]  /*2dd70*/  STG.E.U16 desc[UR10][R20.64], R0 ;  /* 0x0000000014007986 */ /* 0x0003e2000c10150a */
[----:B0-----:R-:W-:Y:S02]  /*2dd80*/  LEA R22, P0, R37, R140, 0x1 ;  /* 0x0000008c25167211 */ /* 0x001fe400078008ff */
[----:B------:R-:W-:-:S02]  /*2dd90*/  LEA R35, R31, R33, 0x1 ;  /* 0x000000211f237211 */ /* 0x000fc400078e08ff */
[----:B------:R-:W-:Y:S02]  /*2dda0*/  LEA.HI.X.SX32 R23, R37, R38, 0x1, P0 ;  /* 0x0000002625177211 */ /* 0x000fe400000f0eff */
[----:B-1----:R-:W-:Y:S01]  /*2ddb0*/  LEA R20, P0, R33, R140, 0x1 ;  /* 0x0000008c21147211 */ /* 0x002fe200078008ff */
[----:B------:R-:W-:-:S03]  /*2ddc0*/  IMAD R37, R31, 0x2, R35 ;  /* 0x000000021f257824 */ /* 0x000fc600078e0223 */
[----:B------:R-:W-:Y:S01]  /*2ddd0*/  LEA.HI.X.SX32 R21, R33, R38, 0x1, P0 ;  /* 0x0000002621157211 */ /* 0x000fe200000f0eff */
[C---:B------:R-:W-:Y:S01]  /*2dde0*/  IMAD R33, R31.reuse, 0x2, R37 ;  /* 0x000000021f217824 */ /* 0x040fe200078e0225 */
[----:B------:R0:W-:Y:S01]  /*2ddf0*/  STG.E.U16 desc[UR10][R28.64], R44 ;  /* 0x0000002c1c007986 */ /* 0x0001e2000c10150a */
[----:B------:R-:W-:Y:S02]  /*2de00*/  PRMT R2, R44, 0x7632, R2 ;  /* 0x000076322c027816 */ /* 0x000fe40000000002 */
[----:B------:R-:W-:-:S03]  /*2de10*/  IMAD R39, R31, 0x2, R33 ;  /* 0x000000021f277824 */ /* 0x000fc600078e0221 */
[----:B------:R1:W-:Y:S01]  /*2de20*/  STG.E.U16 desc[UR10][R10.64], R2 ;  /* 0x000000020a007986 */ /* 0x0003e2000c10150a */
[----:B0-----:R-:W-:-:S04]  /*2de30*/  LEA R28, P0, R35, R140, 0x1 ;  /* 0x0000008c231c7211 */ /* 0x001fc800078008ff */
[----:B------:R-:W-:Y:S02]  /*2de40*/  LEA.HI.X.SX32 R29, R35, R38, 0x1, P0 ;  /* 0x00000026231d7211 */ /* 0x000fe400000f0eff */
[----:B------:R-:W-:Y:S02]  /*2de50*/  LEA R35, R31, R39, 0x1 ;  /* 0x000000271f237211 */ /* 0x000fe400078e08ff */
[----:B-1----:R-:W-:Y:S01]  /*2de60*/  PRMT R11, R45, 0x7632, R11 ;  /* 0x000076322d0b7816 */ /* 0x002fe2000000000b */
[----:B------:R0:W-:Y:S01]  /*2de70*/  STG.E.U16 desc[UR10][R8.64], R45 ;  /* 0x0000002d08007986 */ /* 0x0001e2000c10150a */
[----:B------:R-:W-:-:S03]  /*2de80*/  LEA R10, P0, R37, R140, 0x1 ;  /* 0x0000008c250a7211 */ /* 0x000fc600078008ff */
[----:B------:R1:W-:Y:S01]  /*2de90*/  STG.E.U16 desc[UR10][R22.64], R11 ;  /* 0x0000000b16007986 */ /* 0x0003e2000c10150a */
[----:B0-----:R-:W-:Y:S01]  /*2dea0*/  IMAD R45, R31, 0x2, R35 ;  /* 0x000000021f2d7824 */ /* 0x001fe200078e0223 */
[----:B-1----:R-:W-:-:S03]  /*2deb0*/  LEA.HI.X.SX32 R11, R37, R38, 0x1, P0 ;  /* 0x00000026250b7211 */ /* 0x002fc600000f0eff */
[----:B------:R-:W-:Y:S01]  /*2dec0*/  IMAD R37, R31, 0x2, R45 ;  /* 0x000000021f257824 */ /* 0x000fe200078e022d */
[----:B------:R-:W-:-:S03]  /*2ded0*/  LEA R8, P0, R33, R140, 0x1 ;  /* 0x0000008c21087211 */ /* 0x000fc600078008ff */
[----:B------:R-:W-:Y:S01]  /*2dee0*/  IMAD R53, R31, 0x2, R37 ;  /* 0x000000021f357824 */ /* 0x000fe200078e0225 */
[----:B------:R0:W-:Y:S01]  /*2def0*/  STG.E.U16 desc[UR10][R20.64], R46 ;  /* 0x0000002e14007986 */ /* 0x0001e2000c10150a */
[----:B------:R-:W-:-:S03]  /*2df00*/  LEA.HI.X.SX32 R9, R33, R38, 0x1, P0 ;  /* 0x0000002621097211 */ /* 0x000fc600000f0eff */
[----:B------:R-:W-:Y:S02]  /*2df10*/  LEA R55, R31, R53, 0x1 ;  /* 0x000000351f377211 */ /* 0x000fe400078e08ff */
[----:B------:R-:W-:Y:S02]  /*2df20*/  PRMT R0, R46, 0x7632, R0 ;  /* 0x000076322e007816 */ /* 0x000fe40000000000 */
[----:B0-----:R-:W-:-:S04]  /*2df30*/  LEA R20, P0, R39, R140, 0x1 ;  /* 0x0000008c27147211 */ /* 0x001fc800078008ff */
[----:B------:R-:W-:Y:S01]  /*2df40*/  LEA.HI.X.SX32 R21, R39, R38, 0x1, P0 ;  /* 0x0000002627157211 */ /* 0x000fe200000f0eff */
[----:B------:R-:W-:Y:S01]  /*2df50*/  IMAD R39, R31, 0x2, R55 ;  /* 0x000000021f277824 */ /* 0x000fe200078e0237 */
[----:B------:R-:W-:Y:S01]  /*2df60*/  LEA R22, P0, R35, R140, 0x1 ;  /* 0x0000008c23167211 */ /* 0x000fe200078008ff */
[----:B------:R0:W-:Y:S02]  /*2df70*/  STG.E.U16 desc[UR10][R28.64], R0 ;  /* 0x000000001c007986 */ /* 0x0001e4000c10150a */
[----:B------:R-:W-:Y:S01]  /*2df80*/  IMAD R57, R31, 0x2, R39 ;  /* 0x000000021f397824 */ /* 0x000fe200078e0227 */
[----:B------:R-:W-:Y:S01]  /*2df90*/  PRMT R2, R47, 0x7632, R2 ;  /* 0x000076322f027816 */ /* 0x000fe20000000002 */
[----:B------:R1:W-:Y:S01]  /*2dfa0*/  STG.E.U16 desc[UR10][R10.64], R47 ;  /* 0x0000002f0a007986 */ /* 0x0003e2000c10150a */
[----:B------:R-:W-:Y:S02]  /*2dfb0*/  LEA.HI.X.SX32 R23, R35, R38, 0x1, P0 ;  /* 0x0000002623177211 */ /* 0x000fe400000f0eff */
[----:B0-----:R-:W-:Y:S01]  /*2dfc0*/  LEA R28, P0, R45, R140, 0x1 ;  /* 0x0000008c2d1c7211 */ /* 0x001fe200078008ff */
[----:B-1----:R-:W-:-:S03]  /*2dfd0*/  IMAD R47, R31, 0x2, R57 ;  /* 0x000000021f2f7824 */ /* 0x002fc600078e0239 */
[----:B------:R-:W-:Y:S02]  /*2dfe0*/  LEA.HI.X.SX32 R29, R45, R38, 0x1, P0 ;  /* 0x000000262d1d7211 */ /* 0x000fe400000f0eff */
[----:B------:R-:W-:Y:S02]  /*2dff0*/  LEA R32, P0, R37, R140, 0x1 ;  /* 0x0000008c25207211 */ /* 0x000fe400078008ff */
[----:B------:R-:W-:Y:S02]  /*2e000*/  LEA R45, R31, R47, 0x1 ;  /* 0x0000002f1f2d7211 */ /* 0x000fe400078e08ff */
[----:B------:R-:W-:-:S03]  /*2e010*/  LEA.HI.X.SX32 R33, R37, R38, 0x1, P0 ;  /* 0x0000002625217211 */ /* 0x000fc600000f0eff */
[----:B------:R-:W-:Y:S01]  /*2e020*/  IMAD R37, R31, 0x2, R45 ;  /* 0x000000021f257824 */ /* 0x000fe200078e022d */
[----:B------:R-:W-:Y:S01]  /*2e030*/  LEA R34, P0, R53, R140, 0x1 ;  /* 0x0000008c35227211 */ /* 0x000fe200078008ff */
[----:B------:R-:W-:Y:S02]  /*2e040*/  STG.E.U16 desc[UR10][R8.64], R2 ;  /* 0x0000000208007986 */ /* 0x000fe4000c10150a */
[----:B------:R-:W-:Y:S01]  /*2e050*/  IMAD R59, R31, 0x2, R37 ;  /* 0x000000021f3b7824 */ /* 0x000fe200078e0225 */
[----:B------:R-:W-:Y:S01]  /*2e060*/  LEA.HI.X.SX32 R35, R53, R38, 0x1, P0 ;  /* 0x0000002635237211 */ /* 0x000fe200000f0eff */
[----:B------:R0:W-:Y:S02]  /*2e070*/  STG.E.U16 desc[UR10][R20.64], R48 ;  /* 0x0000003014007986 */ /* 0x0001e4000c10150a */
[----:B------:R-:W-:Y:S01]  /*2e080*/  IMAD R53, R31, 0x2, R59 ;  /* 0x000000021f357824 */ /* 0x000fe200078e023b */
[----:B------:R-:W-:Y:S01]  /*2e090*/  PRMT R0, R48, 0x7632, R0 ;  /* 0x0000763230007816 */ /* 0x000fe20000000000 */
[----:B------:R-:W1:Y:S01]  /*2e0a0*/  LDS.128 R8, [R251] ;  /* 0x00000000fb087984 */ /* 0x000e620000000c00 */
[----:B0-----:R-:W-:-:S04]  /*2e0b0*/  LEA R20, P0, R55, R140, 0x1 ;  /* 0x0000008c37147211 */ /* 0x001fc800078008ff */
[----:B------:R-:W-:Y:S02]  /*2e0c0*/  LEA.HI.X.SX32 R21, R55, R38, 0x1, P0 ;  /* 0x0000002637157211 */ /* 0x000fe400000f0eff */
[----:B------:R-:W-:Y:S01]  /*2e0d0*/  LEA R55, R31, R53, 0x1 ;  /* 0x000000351f377211 */ /* 0x000fe200078e08ff */
[----:B------:R0:W-:Y:S01]  /*2e0e0*/  STG.E.U16 desc[UR10][R22.64], R0 ;  /* 0x0000000016007986 */ /* 0x0001e2000c10150a */
[----:B------:R-:W-:-:S03]  /*2e0f0*/  PRMT R2, R49, 0x7632, R2 ;  /* 0x0000763231027816 */ /* 0x000fc60000000002 */
[----:B------:R3:W-:Y:S01]  /*2e100*/  STG.E.U16 desc[UR10][R28.64], R49 ;  /* 0x000000311c007986 */ /* 0x0007e2000c10150a */
[----:B0-----:R-:W-:Y:S01]  /*2e110*/  LEA R22, P0, R39, R140, 0x1 ;  /* 0x0000008c27167211 */ /* 0x001fe200078008ff */
[----:B---3--:R-:W-:-:S03]  /*2e120*/  IMAD R49, R31, 0x2, R55 ;  /* 0x000000021f317824 */ /* 0x008fc600078e0237 */
[----:B------:R-:W-:Y:S01]  /*2e130*/  LEA.HI.X.SX32 R23, R39, R38, 0x1, P0 ;  /* 0x0000002627177211 */ /* 0x000fe200000f0eff */
[----:B------:R-:W-:Y:S01]  /*2e140*/  IMAD R61, R31, 0x2, R49 ;  /* 0x000000021f3d7824 */ /* 0x000fe200078e0231 */
[----:B------:R-:W-:-:S03]  /*2e150*/  LEA R28, P1, R57, R140, 0x1 ;  /* 0x0000008c391c7211 */ /* 0x000fc600078208ff */
[----:B------:R-:W-:Y:S01]  /*2e160*/  IMAD R39, R31, 0x2, R61 ;  /* 0x000000021f277824 */ /* 0x000fe200078e023d */
[----:B------:R0:W-:Y:S01]  /*2e170*/  STG.E.U16 desc[UR10][R32.64], R2 ;  /* 0x0000000220007986 */ /* 0x0001e2000c10150a */
[----:B------:R-:W-:Y:S02]  /*2e180*/  PRMT R0, R50, 0x7632, R0 ;  /* 0x0000763232007816 */ /* 0x000fe40000000000 */
[----:B------:R-:W-:Y:S02]  /*2e190*/  LEA.HI.X.SX32 R29, R57, R38, 0x1, P1 ;  /* 0x00000026391d7211 */ /* 0x000fe400008f0eff */
[----:B------:R-:W-:Y:S01]  /*2e1a0*/  LEA R57, R31, R39, 0x1 ;  /* 0x000000271f397211 */ /* 0x000fe200078e08ff */
[----:B------:R-:W-:Y:S01]  /*2e1b0*/  STG.E.U16 desc[UR10][R34.64], R50 ;  /* 0x0000003222007986 */ /* 0x000fe2000c10150a */
[----:B0-----:R-:W-:-:S03]  /*2e1c0*/  LEA R32, P0, R47, R140, 0x1 ;  /* 0x0000008c2f207211 */ /* 0x001fc600078008ff */
[----:B------:R0:W-:Y:S01]  /*2e1d0*/  STG.E.U16 desc[UR10][R20.64], R0 ;  /* 0x0000000014007986 */ /* 0x0001e2000c10150a */
[----:B------:R-:W-:Y:S01]  /*2e1e0*/  LEA.HI.X.SX32 R33, R47, R38, 0x1, P0 ;  /* 0x000000262f217211 */ /* 0x000fe200000f0eff */
[----:B------:R-:W-:Y:S01]  /*2e1f0*/  IMAD R47, R31, 0x2, R57 ;  /* 0x000000021f2f7824 */ /* 0x000fe200078e0239 */
[----:B0-----:R-:W-:-:S04]  /*2e200*/  LEA R20, P0, R45, R140, 0x1 ;  /* 0x0000008c2d147211 */ /* 0x001fc800078008ff */
[----:B------:R-:W-:Y:S01]  /*2e210*/  LEA.HI.X.SX32 R21, R45, R38, 0x1, P0 ;  /* 0x000000262d157211 */ /* 0x000fe200000f0eff */
[----:B------:R-:W-:Y:S01]  /*2e220*/  IMAD R45, R31, 0x2, R47 ;  /* 0x000000021f2d7824 */ /* 0x000fe200078e022f */
[----:B------:R-:W-:Y:S01]  /*2e230*/  PRMT R2, R51, 0x7632, R2 ;  /* 0x0000763233027816 */ /* 0x000fe20000000002 */
[----:B------:R0:W-:Y:S01]  /*2e240*/  STG.E.U16 desc[UR10][R22.64], R51 ;  /* 0x0000003316007986 */ /* 0x0001e2000c10150a */
[----:B------:R-:W-:-:S04]  /*2e250*/  LEA R34, P0, R37, R140, 0x1 ;  /* 0x0000008c25227211 */ /* 0x000fc800078008ff */
[----:B------:R-:W-:Y:S01]  /*2e260*/  LEA.HI.X.SX32 R35, R37, R38, 0x1, P0 ;  /* 0x0000002625237211 */ /* 0x000fe200000f0eff */
[----:B0-----:R-:W-:Y:S01]  /*2e270*/  IMAD R51, R31, 0x2, R45 ;  /* 0x000000021f337824 */ /* 0x001fe200078e022d */
[----:B------:R-:W-:-:S04]  /*2e280*/  LEA R22, P0, R59, R140, 0x1 ;  /* 0x0000008c3b167211 */ /* 0x000fc800078008ff */
[----:B------:R-:W-:Y:S02]  /*2e290*/  LEA R37, R31, R51, 0x1 ;  /* 0x000000331f257211 */ /* 0x000fe400078e08ff */
[----:B------:R-:W-:Y:S01]  /*2e2a0*/  LEA.HI.X.SX32 R23, R59, R38, 0x1, P0 ;  /* 0x000000263b177211 */ /* 0x000fe200000f0eff */
[----:B------:R0:W-:Y:S02]  /*2e2b0*/  STG.E.U16 desc[UR10][R28.64], R2 ;  /* 0x000000021c007986 */ /* 0x0001e4000c10150a */
[----:B------:R-:W-:-:S04]  /*2e2c0*/  IMAD R59, R31, 0x2, R37 ;  /* 0x000000021f3b7824 */ /* 0x000fc800078e0225 */
[----:B------:R-:W-:Y:S01]  /*2e2d0*/  IMAD R63, R31, 0x2, R59 ;  /* 0x000000021f3f7824 */ /* 0x000fe200078e023b */
[----:B-1----:R1:W-:Y:S01]  /*2e2e0*/  STG.E.U16 desc[UR10][R32.64], R8 ;  /* 0x0000000820007986 */ /* 0x0023e2000c10150a */
[----:B0-----:R-:W-:-:S04]  /*2e2f0*/  LEA R28, P0, R53, R140, 0x1 ;  /* 0x0000008c351c7211 */ /* 0x001fc800078008ff */
[----:B------:R-:W-:Y:S01]  /*2e300*/  LEA.HI.X.SX32 R29, R53, R38, 0x1, P0 ;  /* 0x00000026351d7211 */ /* 0x000fe200000f0eff */
[----:B------:R-:W-:Y:S01]  /*2e310*/  IMAD R53, R31, 0x2, R63 ;  /* 0x000000021f357824 */ /* 0x000fe200078e023f */
[C---:B-1----:R-:W-:Y:S02]  /*2e320*/  LEA R32, P0, R55.reuse, R140, 0x1 ;  /* 0x0000008c37207211 */ /* 0x042fe400078008ff */
[----:B------:R-:W-:Y:S02]  /*2e330*/  PRMT R0, R8, 0x7632, R0 ;  /* 0x0000763208007816 */ /* 0x000fe40000000000 */
[----:B------:R-:W-:Y:S02]  /*2e340*/  LEA.HI.X.SX32 R33, R55, R38, 0x1, P0 ;  /* 0x0000002637217211 */ /* 0x000fe400000f0eff */
[----:B------:R-:W-:Y:S01]  /*2e350*/  LEA R55, R31, R53, 0x1 ;  /* 0x000000351f377211 */ /* 0x000fe200078e08ff */
[----:B------:R-:W-:Y:S04]  /*2e360*/  STG.E.U16 desc[UR10][R20.64], R0 ;  /* 0x0000000014007986 */ /* 0x000fe8000c10150a */
[----:B------:R0:W-:Y:S01]  /*2e370*/  STG.E.U16 desc[UR10][R34.64], R9 ;  /* 0x0000000922007986 */ /* 0x0001e2000c10150a */
[----:B------:R-:W-:-:S02]  /*2e380*/  LEA R8, P0, R49, R140, 0x1 ;  /* 0x0000008c31087211 */ /* 0x000fc400078008ff */
[----:B------:R-:W-:Y:S01]  /*2e390*/  PRMT R2, R9, 0x7632, R2 ;  /* 0x0000763209027816 */ /* 0x000fe20000000002 */
[----:B0-----:R-:W-:Y:S01]  /*2e3a0*/  IMAD R35, R31, 0x2, R55 ;  /* 0x000000021f237824 */ /* 0x001fe200078e0237 */
[----:B------:R-:W-:-:S03]  /*2e3b0*/  LEA.HI.X.SX32 R9, R49, R38, 0x1, P0 ;  /* 0x0000002631097211 */ /* 0x000fc600000f0eff */
[----:B------:R-:W-:Y:S01]  /*2e3c0*/  IMAD R69, R31, 0x2, R35 ;  /* 0x000000021f457824 */ /* 0x000fe200078e0223 */
[----:B------:R-:W-:-:S03]  /*2e3d0*/  LEA R20, P1, R61, R140, 0x1 ;  /* 0x0000008c3d147211 */ /* 0x000fc600078208ff */
[----:B------:R-:W-:Y:S01]  /*2e3e0*/  IMAD R49, R31, 0x2, R69 ;  /* 0x000000021f317824 */ /* 0x000fe200078e0245 */
[----:B------:R0:W-:Y:S01]  /*2e3f0*/  STG.E.U16 desc[UR10][R22.64], R2 ;  /* 0x0000000216007986 */ /* 0x0001e2000c10150a */
[----:B------:R-:W-:-:S03]  /*2e400*/  LEA.HI.X.SX32 R21, R61, R38, 0x1, P1 ;  /* 0x000000263d157211 */ /* 0x000fc600008f0eff */
[----:B------:R-:W-:Y:S01]  /*2e410*/  LEA R61, R31, R49, 0x1 ;  /* 0x000000311f3d7211 */ /* 0x000fe200078e08ff */
[----:B------:R1:W-:Y:S01]  /*2e420*/  STG.E.U16 desc[UR10][R28.64], R10 ;  /* 0x0000000a1c007986 */ /* 0x0003e2000c10150a */
[----:B0-----:R-:W-:-:S04]  /*2e430*/  LEA R22, P0, R39, R140, 0x1 ;  /* 0x0000008c27167211 */ /* 0x001fc800078008ff */
[----:B------:R-:W-:Y:S01]  /*2e440*/  LEA.HI.X.SX32 R23, R39, R38, 0x1, P0 ;  /* 0x0000002627177211 */ /* 0x000fe200000f0eff */
[----:B------:R-:W-:Y:S01]  /*2e450*/  IMAD R39, R31, 0x2, R61 ;  /* 0x000000021f277824 */ /* 0x000fe200078e023d */
[C---:B-1----:R-:W-:Y:S02]  /*2e460*/  LEA R28, P0, R57.reuse, R140, 0x1 ;  /* 0x0000008c391c7211 */ /* 0x042fe400078008ff */
[----:B------:R-:W-:Y:S02]  /*2e470*/  PRMT R0, R10, 0x7632, R0 ;  /* 0x000076320a007816 */ /* 0x000fe40000000000 */
[----:B------:R-:W-:Y:S01]  /*2e480*/  LEA.HI.X.SX32 R29, R57, R38, 0x1, P0 ;  /* 0x00000026391d7211 */ /* 0x000fe200000f0eff */
[C---:B------:R-:W-:Y:S02]  /*2e490*/  IMAD R57, R31.reuse, 0x2, R39 ;  /* 0x000000021f397824 */ /* 0x040fe400078e0227 */
[----:B------:R0:W-:Y:S02]  /*2e4a0*/  STG.E.U16 desc[UR10][R32.64], R0 ;  /* 0x0000000020007986 */ /* 0x0001e4000c10150a */
[----:B------:R-:W-:-:S02]  /*2e4b0*/  IMAD R71, R31, 0x2, R57 ;  /* 0x000000021f477824 */ /* 0x000fc400078e0239 */
[----:B------:R1:W-:Y:S01]  /*2e4c0*/  STG.E.U16 desc[UR10][R8.64], R11 ;  /* 0x0000000b08007986 */ /* 0x0003e2000c10150a */
[----:B0-----:R-:W-:-:S04]  /*2e4d0*/  LEA R32, P0, R47, R140, 0x1 ;  /* 0x0000008c2f207211 */ /* 0x001fc800078008ff */
[----:B------:R-:W-:Y:S02]  /*2e4e0*/  LEA.HI.X.SX32 R33, R47, R38, 0x1, P0 ;  /* 0x000000262f217211 */ /* 0x000fe400000f0eff */
[----:B-1----:R-:W-:Y:S02]  /*2e4f0*/  LEA R8, P0, R45, R140, 0x1 ;  /* 0x0000008c2d087211 */ /* 0x002fe400078008ff */
[----:B------:R-:W-:Y:S02]  /*2e500*/  LEA R47, R31, R71, 0x1 ;  /* 0x000000471f2f7211 */ /* 0x000fe400078e08ff */
[----:B------:R-:W-:-:S03]  /*2e510*/  LEA.HI.X.SX32 R9, R45, R38, 0x1, P0 ;  /* 0x000000262d097211 */ /* 0x000fc600000f0eff */
[----:B------:R-:W-:Y:S01]  /*2e520*/  IMAD R45, R31, 0x2, R47 ;  /* 0x000000021f2d7824 */ /* 0x000fe200078e022f */
[----:B------:R-:W-:Y:S02]  /*2e530*/  PRMT R2, R11, 0x7632, R2 ;  /* 0x000076320b027816 */ /* 0x000fe40000000002 */
[----:B------:R-:W-:Y:S01]  /*2e540*/  LEA R10, P0, R51, R140, 0x1 ;  /* 0x0000008c330a7211 */ /* 0x000fe200078008ff */
[----:B------:R-:W-:Y:S02]  /*2e550*/  IMAD R77, R31, 0x2, R45 ;  /* 0x000000021f4d7824 */ /* 0x000fe400078e022d */
[----:B------:R0:W-:Y:S01]  /*2e560*/  STG.E.U16 desc[UR10][R20.64], R2 ;  /* 0x0000000214007986 */ /* 0x0001e2000c10150a */
[----:B------:R-:W-:Y:S01]  /*2e570*/  LEA.HI.X.SX32 R11, R51, R38, 0x1, P0 ;  /* 0x00000026330b7211 */ /* 0x000fe200000f0eff */
[----:B------:R-:W-:Y:S01]  /*2e580*/  IMAD R51, R31, 0x2, R77 ;  /* 0x000000021f337824 */ /* 0x000fe200078e024d */
[----:B--2---:R-:W-:Y:S01]  /*2e590*/  PRMT R0, R238, 0x7632, R0 ;  /* 0x00007632ee007816 */ /* 0x004fe20000000000 */
[----:B------:R1:W-:Y:S01]  /*2e5a0*/  STG.E.U16 desc[UR10][R22.64], R238 ;  /* 0x000000ee16007986 */ /* 0x0003e2000c10150a */
[----:B0-----:R-:W-:-:S04]  /*2e5b0*/  LEA R20, P0, R37, R140, 0x1 ;  /* 0x0000008c25147211 */ /* 0x001fc800078008ff */
[----:B------:R-:W-:Y:S02]  /*2e5c0*/  LEA.HI.X.SX32 R21, R37, R38, 0x1, P0 ;  /* 0x0000002625157211 */ /* 0x000fe400000f0eff */
[----:B------:R-:W-:Y:S01]  /*2e5d0*/  LEA R37, R31, R51, 0x1 ;  /* 0x000000331f257211 */ /* 0x000fe200078e08ff */
[----:B------:R-:W-:Y:S04]  /*2e5e0*/  STG.E.U16 desc[UR10][R28.64], R0 ;  /* 0x000000001c007986 */ /* 0x000fe8000c10150a */
[----:B------:R0:W-:Y:S01]  /*2e5f0*/  STG.E.U16 desc[UR10][R32.64], R233 ;  /* 0x000000e920007986 */ /* 0x0001e2000c10150a */
[----:B-1----:R-:W-:Y:S02]  /*2e600*/  LEA R22, P0, R59, R140, 0x1 ;  /* 0x0000008c3b167211 */ /* 0x002fe400078008ff */
[----:B------:R-:W-:-:S02]  /*2e610*/  PRMT R2, R233, 0x7632, R2 ;  /* 0x00007632e9027816 */ /* 0x000fc40000000002 */
[----:B------:R-:W-:Y:S01]  /*2e620*/  LEA.HI.X.SX32 R23, R59, R38, 0x1, P0 ;  /* 0x000000263b177211 */ /* 0x000fe200000f0eff */
[----:B0-----:R-:W-:-:S04]  /*2e630*/  IMAD R33, R31, 0x2, R37 ;  /* 0x000000021f217824 */ /* 0x001fc800078e0225 */
[----:B------:R-:W-:Y:S01]  /*2e640*/  IMAD R79, R31, 0x2, R33 ;  /* 0x000000021f4f7824 */ /* 0x000fe200078e0221 */
[----:B------:R-:W-:-:S03]  /*2e650*/  LEA R28, P1, R63, R140, 0x1 ;  /* 0x0000008c3f1c7211 */ /* 0x000fc600078208ff */
[----:B------:R-:W-:Y:S01]  /*2e660*/  IMAD R59, R31, 0x2, R79 ;  /* 0x000000021f3b7824 */ /* 0x000fe200078e024f */
[----:B------:R0:W-:Y:S01]  /*2e670*/  STG.E.U16 desc[UR10][R8.64], R2 ;  /* 0x0000000208007986 */ /* 0x0001e2000c10150a */
[----:B------:R-:W-:-:S03]  /*2e680*/  LEA.HI.X.SX32 R29, R63, R38, 0x1, P1 ;  /* 0x000000263f1d7211 */ /* 0x000fc600008f0eff */
[----:B------:R-:W-:Y:S01]  /*2e690*/  LEA R63, R31, R59, 0x1 ;  /* 0x0000003b1f3f7211 */ /* 0x000fe200078e08ff */
[----:B----4-:R1:W-:Y:S01]  /*2e6a0*/  STG.E.U16 desc[UR10][R10.64], R235 ;  /* 0x000000eb0a007986 */ /* 0x0103e2000c10150a */
[----:B0-----:R-:W-:-:S04]  /*2e6b0*/  LEA R8, P0, R53, R140, 0x1 ;  /* 0x0000008c35087211 */ /* 0x001fc800078008ff */
[----:B------:R-:W-:Y:S01]  /*2e6c0*/  LEA.HI.X.SX32 R9, R53, R38, 0x1, P0 ;  /* 0x0000002635097211 */ /* 0x000fe200000f0eff */
[----:B------:R-:W-:Y:S01]  /*2e6d0*/  IMAD R53, R31, 0x2, R63 ;  /* 0x000000021f357824 */ /* 0x000fe200078e023f */
[----:B-1----:R-:W-:Y:S02]  /*2e6e0*/  LEA R10, P0, R55, R140, 0x1 ;  /* 0x0000008c370a7211 */ /* 0x002fe400078008ff */
[----:B------:R-:W-:Y:S02]  /*2e6f0*/  PRMT R0, R235, 0x7632, R0 ;  /* 0x00007632eb007816 */ /* 0x000fe40000000000 */
[----:B------:R-:W-:Y:S01]  /*2e700*/  LEA.HI.X.SX32 R11, R55, R38, 0x1, P0 ;  /* 0x00000026370b7211 */ /* 0x000fe200000f0eff */
[C---:B------:R-:W-:Y:S02]  /*2e710*/  IMAD R55, R31.reuse, 0x2, R53 ;  /* 0x000000021f377824 */ /* 0x040fe400078e0235 */
[----:B------:R0:W-:Y:S02]  /*2e720*/  STG.E.U16 desc[UR10][R20.64], R0 ;  /* 0x0000000014007986 */ /* 0x0001e4000c10150a */
[----:B------:R-:W-:-:S02]  /*2e730*/  IMAD R85, R31, 0x2, R55 ;  /* 0x000000021f557824 */ /* 0x000fc400078e0237 */
[----:B------:R1:W-:Y:S01]  /*2e740*/  STG.E.U16 desc[UR10][R22.64], R250 ;  /* 0x000000fa16007986 */ /* 0x0003e2000c10150a */
[----:B------:R-:W-:Y:S02]  /*2e750*/  PRMT R2, R250, 0x7632, R2 ;  /* 0x00007632fa027816 */ /* 0x000fe40000000002 */
[----:B0-----:R-:W-:-:S04]  /*2e760*/  LEA R20, P0, R35, R140, 0x1 ;  /* 0x0000008c23147211 */ /* 0x001fc800078008ff */
[----:B------:R-:W-:Y:S02]  /*2e770*/  LEA.HI.X.SX32 R21, R35, R38, 0x1, P0 ;  /* 0x0000002623157211 */ /* 0x000fe400000f0eff */
[----:B-1----:R-:W-:Y:S02]  /*2e780*/  LEA R22, P0, R69, R140, 0x1 ;  /* 0x0000008c45167211 */ /* 0x002fe400078008ff */
[----:B------:R-:W-:Y:S02]  /*2e790*/  LEA R35, R31, R85, 0x1 ;  /* 0x000000551f237211 */ /* 0x000fe400078e08ff */
[----:B------:R-:W-:Y:S01]  /*2e7a0*/  LEA.HI.X.SX32 R23, R69, R38, 0x1, P0 ;  /* 0x0000002645177211 */ /* 0x000fe200000f0eff */
[----:B------:R0:W-:Y:S02]  /*2e7b0*/  STG.E.U16 desc[UR10][R28.64], R2 ;  /* 0x000000021c007986 */ /* 0x0001e4000c10150a */
[----:B------:R-:W-:-:S04]  /*2e7c0*/  IMAD R69, R31, 0x2, R35 ;  /* 0x000000021f457824 */ /* 0x000fc800078e0223 */
[----:B------:R-:W-:Y:S01]  /*2e7d0*/  IMAD R87, R31, 0x2, R69 ;  /* 0x000000021f577824 */ /* 0x000fe200078e0245 */
[----:B------:R1:W-:Y:S01]  /*2e7e0*/  STG.E.U16 desc[UR10][R8.64], R204 ;  /* 0x000000cc08007986 */ /* 0x0003e2000c10150a */
[----:B0-----:R-:W-:-:S04]  /*2e7f0*/  LEA R28, P0, R49, R140, 0x1 ;  /* 0x0000008c311c7211 */ /* 0x001fc800078008ff */
[----:B------:R-:W-:Y:S01]  /*2e800*/  LEA.HI.X.SX32 R29, R49, R38, 0x1, P0 ;  /* 0x00000026311d7211 */ /* 0x000fe200000f0eff */
[----:B------:R-:W-:Y:S01]  /*2e810*/  IMAD R49, R31, 0x2, R87 ;  /* 0x000000021f317824 */ /* 0x000fe200078e0257 */
[C---:B-1----:R-:W-:Y:S02]  /*2e820*/  LEA R8, P0, R61.reuse, R140, 0x1 ;  /* 0x0000008c3d087211 */ /* 0x042fe400078008ff */
[----:B------:R-:W-:Y:S02]  /*2e830*/  PRMT R0, R204, 0x7632, R0 ;  /* 0x00007632cc007816 */ /* 0x000fe40000000000 */
[----:B------:R-:W-:Y:S02]  /*2e840*/  LEA.HI.X.SX32 R9, R61, R38, 0x1, P0 ;  /* 0x000000263d097211 */ /* 0x000fe400000f0eff */
[C---:B------:R-:W-:Y:S01]  /*2e850*/  LEA R61, R31.reuse, R49, 0x1 ;  /* 0x000000311f3d7211 */ /* 0x040fe200078e08ff */
[----:B------:R0:W-:Y:S04]  /*2e860*/  STG.E.U16 desc[UR10][R10.64], R0 ;  /* 0x000000000a007986 */ /* 0x0001e8000c10150a */
[C---:B------:R-:W-:Y:S01]  /*2e870*/  IMAD R97, R31.reuse, 0x2, R61 ;  /* 0x000000021f617824 */ /* 0x040fe200078e023d */
[----:B------:R1:W-:Y:S03]  /*2e880*/  STG.E.U16 desc[UR10][R20.64], R205 ;  /* 0x000000cd14007986 */ /* 0x0003e6000c10150a */
[----:B------:R-:W-:Y:S01]  /*2e890*/  IMAD R99, R31, 0x2, R97 ;  /* 0x000000021f637824 */ /* 0x000fe200078e0261 */
[----:B0-----:R-:W-:-:S02]  /*2e8a0*/  PRMT R11, R205, 0x7632, R11 ;  /* 0x00007632cd0b7816 */ /* 0x001fc4000000000b */
[----:B------:R-:W-:-:S03]  /*2e8b0*/  LEA R10, P0, R39, R140, 0x1 ;  /* 0x0000008c270a7211 */ /* 0x000fc600078008ff */
[----:B------:R0:W-:Y:S01]  /*2e8c0*/  STG.E.U16 desc[UR10][R22.64], R11 ;  /* 0x0000000b16007986 */ /* 0x0001e2000c10150a */
[C---:B-1----:R-:W-:Y:S02]  /*2e8d0*/  LEA R20, P1, R57.reuse, R140, 0x1 ;  /* 0x0000008c39147211 */ /* 0x042fe400078208ff */
[----:B------:R-:W-:Y:S02]  /*2e8e0*/  PRMT R0, R206, 0x7632, R0 ;  /* 0x00007632ce007816 */ /* 0x000fe40000000000 */
[-C--:B------:R-:W-:Y:S02]  /*2e8f0*/  LEA.HI.X.SX32 R21, R57, R38.reuse, 0x1, P1 ;  /* 0x0000002639157211 */ /* 0x080fe400008f0eff */
[----:B0-----:R-:W-:Y:S01]  /*2e900*/  LEA.HI.X.SX32 R11, R39, R38, 0x1, P0 ;  /* 0x00000026270b7211 */ /* 0x001fe200000f0eff */
[----:B------:R-:W-:Y:S01]  /*2e910*/  IMAD R39, R31, 0x2, R99 ;  /* 0x000000021f277824 */ /* 0x000fe200078e0263 */
[----:B------:R-:W-:Y:S01]  /*2e920*/  LEA R22, P0, R71, R140, 0x1 ;  /* 0x0000008c47167211 */ /* 0x000fe200078008ff */
[----:B------:R-:W-:Y:S03]  /*2e930*/  STG.E.U16 desc[UR10][R28.64], R206 ;  /* 0x000000ce1c007986 */ /* 0x000fe6000c10150a */
[----:B------:R-:W-:Y:S01]  /*2e940*/  LEA R57, R31, R39, 0x1 ;  /* 0x000000271f397211 */ /* 0x000fe200078e08ff */
[----:B------:R0:W-:Y:S01]  /*2e950*/  STG.E.U16 desc[UR10][R8.64], R0 ;  /* 0x0000000008007986 */ /* 0x0001e2000c10150a */
[----:B------:R-:W-:-:S03]  /*2e960*/  LEA.HI.X.SX32 R23, R71, R38, 0x1, P0 ;  /* 0x0000002647177211 */ /* 0x000fc600000f0eff */
[----:B------:R-:W-:Y:S01]  /*2e970*/  IMAD R71, R31, 0x2, R57 ;  /* 0x000000021f477824 */ /* 0x000fe200078e0239 */
[----:B0-----:R-:W-:-:S04]  /*2e980*/  LEA R8, P0, R47, R140, 0x1 ;  /* 0x0000008c2f087211 */ /* 0x001fc800078008ff */
[----:B------:R-:W-:Y:S01]  /*2e990*/  LEA.HI.X.SX32 R9, R47, R38, 0x1, P0 ;  /* 0x000000262f097211 */ /* 0x000fe200000f0eff */
[----:B------:R-:W-:Y:S01]  /*2e9a0*/  IMAD R47, R31, 0x2, R71 ;  /* 0x000000021f2f7824 */ /* 0x000fe200078e0247 */
[----:B------:R-:W-:-:S03]  /*2e9b0*/  LEA R28, P0, R45, R140, 0x1 ;  /* 0x0000008c2d1c7211 */ /* 0x000fc600078008ff */
[----:B------:R-:W-:Y:S01]  /*2e9c0*/  IMAD R105, R31, 0x2, R47 ;  /* 0x000000021f697824 */ /* 0x000fe200078e022f */
[----:B------:R0:W-:Y:S01]  /*2e9d0*/  STG.E.U16 desc[UR10][R10.64], R207 ;  /* 0x000000cf0a007986 */ /* 0x0001e2000c10150a */
[----:B------:R-:W-:-:S03]  /*2e9e0*/  LEA.HI.X.SX32 R29, R45, R38, 0x1, P0 ;  /* 0x000000262d1d7211 */ /* 0x000fc600000f0eff */
[----:B------:R-:W-:Y:S02]  /*2e9f0*/  LEA R45, R31, R105, 0x1 ;  /* 0x000000691f2d7211 */ /* 0x000fe400078e08ff */
[----:B------:R-:W-:Y:S02]  /*2ea00*/  PRMT R2, R207, 0x7632, R2 ;  /* 0x00007632cf027816 */ /* 0x000fe40000000002 */
[----:B0-----:R-:W-:-:S03]  /*2ea10*/  LEA R10, P0, R77, R140, 0x1 ;  /* 0x0000008c4d0a7211 */ /* 0x001fc600078008ff */
[----:B------:R0:W-:Y:S01]  /*2ea20*/  STG.E.U16 desc[UR10][R20.64], R2 ;  /* 0x0000000214007986 */ /* 0x0001e2000c10150a */
[----:B------:R-:W-:Y:S01]  /*2ea30*/  LEA.HI.X.SX32 R11, R77, R38, 0x1, P0 ;  /* 0x000000264d0b7211 */ /* 0x000fe200000f0eff */
[C---:B------:R-:W-:Y:S02]  /*2ea40*/  IMAD R77, R31.reuse, 0x2, R45 ;  /* 0x000000021f4d7824 */ /* 0x040fe400078e022d */
[----:B------:R1:W-:Y:S02]  /*2ea50*/  STG.E.U16 desc[UR10][R22.64], R12 ;  /* 0x0000000c16007986 */ /* 0x0003e4000c10150a */
[----:B------:R-:W-:Y:S01]  /*2ea60*/  IMAD R107, R31, 0x2, R77 ;  /* 0x000000021f6b7824 */ /* 0x000fe200078e024d */
        /* <DEDUP_REMOVED lines=12> */
[----:B------:R-:W-:-:S03]  /*2eb30*/  LEA R8, P0, R33, R140, 0x1 ;  /* 0x0000008c21087211 */ /* 0x000fc600078008ff */
[----:B------:R-:W-:Y:S01]  /*2eb40*/  IMAD R109, R31, 0x2, R29 ;  /* 0x000000021f6d7824 */ /* 0x000fe200078e021d */
[-C--:B------:R-:W-:Y:S01]  /*2eb50*/  LEA.HI.X.SX32 R13, R79, R38.reuse, 0x1, P1 ;  /* 0x000000264f0d7211 */ /* 0x080fe200008f0eff */
[----:B------:R0:W-:Y:S02]  /*2eb60*/  STG.E.U16 desc[UR10][R10.64], R2 ;  /* 0x000000020a007986 */ /* 0x0001e4000c10150a */
[----:B------:R-:W-:Y:S01]  /*2eb70*/  IMAD R79, R31, 0x2, R109 ;  /* 0x000000021f4f7824 */ /* 0x000fe200078e026d */
[----:B------:R-:W-:Y:S01]  /*2eb80*/  LEA.HI.X.SX32 R9, R33, R38, 0x1, P0 ;  /* 0x0000002621097211 */ /* 0x000fe200000f0eff */
[----:B------:R-:W-:Y:S03]  /*2eb90*/  STG.E.U16 desc[UR10][R20.64], R14 ;  /* 0x0000000e14007986 */ /* 0x000fe6000c10150a */
[----:B------:R-:W-:Y:S02]  /*2eba0*/  LEA R111, R31, R79, 0x1 ;  /* 0x0000004f1f6f7211 */ /* 0x000fe400078e08ff */
[----:B0-----:R-:W-:-:S02]  /*2ebb0*/  PRMT R11, R14, 0x7632, R11 ;  /* 0x000076320e0b7816 */ /* 0x001fc4000000000b */
[----:B------:R-:W-:-:S03]  /*2ebc0*/  LEA R10, P0, R59, R140, 0x1 ;  /* 0x0000008c3b0a7211 */ /* 0x000fc600078008ff */
[----:B------:R0:W-:Y:S02]  /*2ebd0*/  STG.E.U16 desc[UR10][R22.64], R11 ;  /* 0x0000000b16007986 */ /* 0x0001e4000c10150a */
[----:B0-----:R-:W-:Y:S01]  /*2ebe0*/  LEA.HI.X.SX32 R11, R59, R38, 0x1, P0 ;  /* 0x000000263b0b7211 */ /* 0x001fe200000f0eff */
[----:B------:R-:W-:Y:S01]  /*2ebf0*/  IMAD R59, R31, 0x2, R111 ;  /* 0x000000021f3b7824 */ /* 0x000fe200078e026f */
[----:B------:R-:W-:-:S04]  /*2ec00*/  LEA R20, P0, R63, R140, 0x1 ;  /* 0x0000008c3f147211 */ /* 0x000fc800078008ff */
        /* <DEDUP_REMOVED lines=11> */
[----:B------:R-:W-:-:S04]  /*2ecc0*/  IMAD R55, R31, 0x2, R53 ;  /* 0x000000021f377824 */ /* 0x000fc800078e0235 */
[----:B------:R-:W-:Y:S01]  /*2ecd0*/  IMAD R119, R31, 0x2, R55 ;  /* 0x000000021f777824 */ /* 0x000fe200078e0237 */
[C---:B0-----:R-:W-:Y:S01]  /*2ece0*/  LEA R12, P0, R85.reuse, R140, 0x1 ;  /* 0x0000008c550c7211 */ /* 0x041fe200078008ff */
[----:B------:R0:W-:Y:S03]  /*2ecf0*/  STG.E.U16 desc[UR10][R10.64], R4 ;  /* 0x000000040a007986 */ /* 0x0001e6000c10150a */
[----:B------:R-:W-:Y:S01]  /*2ed00*/  LEA.HI.X.SX32 R13, R85, R38, 0x1, P0 ;  /* 0x00000026550d7211 */ /* 0x000fe200000f0eff */
[----:B------:R-:W-:Y:S01]  /*2ed10*/  IMAD R85, R31, 0x2, R119 ;  /* 0x000000021f557824 */ /* 0x000fe200078e0277 */
[----:B------:R-:W-:-:S04]  /*2ed20*/  PRMT R2, R4, 0x7632, R2 ;  /* 0x0000763204027816 */ /* 0x000fc80000000002 */
[----:B------:R-:W-:Y:S02]  /*2ed30*/  LEA R125, R31, R85, 0x1 ;  /* 0x000000551f7d7211 */ /* 0x000fe400078e08ff */
[----:B0-----:R-:W-:Y:S01]  /*2ed40*/  LEA R10, P0, R35, R140, 0x1 ;  /* 0x0000008c230a7211 */ /* 0x001fe200078008ff */
[----:B------:R-:W-:Y:S01]  /*2ed50*/  STG.E.U16 desc[UR10][R20.64], R2 ;  /* 0x0000000214007986 */ /* 0x000fe2000c10150a */
[----:B------:R-:W-:Y:S02]  /*2ed60*/  PRMT R0, R5, 0x7632, R0 ;  /* 0x0000763205007816 */ /* 0x000fe40000000000 */
[----:B------:R-:W-:Y:S02]  /*2ed70*/  LEA.HI.X.SX32 R11, R35, R38, 0x1, P0 ;  /* 0x00000026230b7211 */ /* 0x000fe400000f0eff */
[----:B------:R-:W-:Y:S01]  /*2ed80*/  LEA R14, P0, R69, R140, 0x1 ;  /* 0x0000008c450e7211 */ /* 0x000fe200078008ff */
[----:B------:R0:W-:Y:S01]  /*2ed90*/  STG.E.U16 desc[UR10][R22.64], R5 ;  /* 0x0000000516007986 */ /* 0x0001e2000c10150a */
[----:B------:R-:W-:-:S02]  /*2eda0*/  IMAD R127, R31, 0x2, R125 ;  /* 0x000000021f7f7824 */ /* 0x000fc400078e027d */
[----:B------:R-:W-:Y:S01]  /*2edb0*/  LEA.HI.X.SX32 R15, R69, R38, 0x1, P0 ;  /* 0x00000026450f7211 */ /* 0x000fe200000f0eff */
[----:B------:R-:W-:Y:S01]  /*2edc0*/  STG.E.U16 desc[UR10][R8.64], R0 ;  /* 0x0000000008007986 */ /* 0x000fe2000c10150a */
[----:B------:R-:W-:Y:S01]  /*2edd0*/  LEA R4, P0, R87, R140, 0x1 ;  /* 0x0000008c57047211 */ /* 0x000fe200078008ff */
[----:B------:R-:W-:Y:S02]  /*2ede0*/  IMAD R69, R31, 0x2, R127 ;  /* 0x000000021f457824 */ /* 0x000fe400078e027f */
[----:B------:R-:W-:Y:S01]  /*2edf0*/  STG.E.U16 desc[UR10][R12.64], R6 ;  /* 0x000000060c007986 */ /* 0x000fe2000c10150a */
[----:B0-----:R-:W-:-:S05]  /*2ee00*/  PRMT R5, R6, 0x7632, R5 ;  /* 0x0000763206057816 */ /* 0x001fca0000000005 */
[----:B------:R0:W-:Y:S02]  /*2ee10*/  STG.E.U16 desc[UR10][R10.64], R5 ;  /* 0x000000050a007986 */ /* 0x0001e4000c10150a */
[----:B0-----:R-:W-:Y:S01]  /*2ee20*/  LEA.HI.X.SX32 R5, R87, R38, 0x1, P0 ;  /* 0x0000002657057211 */ /* 0x001fe200000f0eff */
[----:B------:R-:W-:Y:S01]  /*2ee30*/  IMAD R87, R31, 0x2, R69 ;  /* 0x000000021f577824 */ /* 0x000fe200078e0245 */
[----:B------:R-:W-:-:S04]  /*2ee40*/  LEA R8, P0, R49, R140, 0x1 ;  /* 0x0000008c31087211 */ /* 0x000fc800078008ff */
[----:B------:R-:W-:Y:S02]  /*2ee50*/  LEA R129, R31, R87, 0x1 ;  /* 0x000000571f817211 */ /* 0x000fe400078e08ff */
[----:B------:R-:W-:-:S03]  /*2ee60*/  LEA.HI.X.SX32 R9, R49, R38, 0x1, P0 ;  /* 0x0000002631097211 */ /* 0x000fc600000f0eff */
[----:B------:R-:W-:Y:S01]  /*2ee70*/  IMAD R131, R31, 0x2, R129 ;  /* 0x000000021f837824 */ /* 0x000fe200078e0281 */
[----:B------:R-:W-:-:S03]  /*2ee80*/  LEA R12, P0, R61, R140, 0x1 ;  /* 0x0000008c3d0c7211 */ /* 0x000fc600078008ff */
[----:B------:R-:W-:Y:S01]  /*2ee90*/  IMAD R133, R31, 0x2, R131 ;  /* 0x000000021f857824 */ /* 0x000fe200078e0283 */
[----:B------:R-:W-:Y:S02]  /*2eea0*/  LEA.HI.X.SX32 R13, R61, R38, 0x1, P0 ;  /* 0x000000263d0d7211 */ /* 0x000fe400000f0eff */
[----:B------:R-:W-:Y:S01]  /*2eeb0*/  LEA R10, P0, R97, R140, 0x1 ;  /* 0x0000008c610a7211 */ /* 0x000fe200078008ff */
[----:B------:R-:W-:-:S03]  /*2eec0*/  IMAD R135, R31, 0x2, R133 ;  /* 0x000000021f877824 */ /* 0x000fc600078e0285 */
[----:B------:R-:W-:Y:S02]  /*2eed0*/  LEA.HI.X.SX32 R11, R97, R38, 0x1, P0 ;  /* 0x00000026610b7211 */ /* 0x000fe400000f0eff */
[----:B------:R-:W-:Y:S02]  /*2eee0*/  LEA R97, R31, R135, 0x1 ;  /* 0x000000871f617211 */ /* 0x000fe400078e08ff */
[----:B------:R-:W-:-:S03]  /*2eef0*/  LEA R20, P1, R39, R140, 0x1 ;  /* 0x0000008c27147211 */ /* 0x000fc600078208ff */
[----:B------:R-:W-:Y:S01]  /*2ef00*/  IMAD R137, R31, 0x2, R97 ;  /* 0x000000021f897824 */ /* 0x000fe200078e0261 */
[----:B------:R-:W-:-:S03]  /*2ef10*/  LEA.HI.X.SX32 R21, R39, R38, 0x1, P1 ;  /* 0x0000002627157211 */ /* 0x000fc600008f0eff */
        /* <DEDUP_REMOVED lines=8> */
[----:B------:R-:W-:-:S04]  /*2efa0*/  IMAD R153, R31, 0x2, R151 ;  /* 0x000000021f997824 */ /* 0x000fc800078e0297 */
[----:B------:R-:W-:Y:S01]  /*2efb0*/  IMAD R155, R31, 0x2, R153 ;  /* 0x000000021f9b7824 */ /* 0x000fe200078e0299 */
[----:B------:R-:W-:Y:S01]  /*2efc0*/  PRMT R2, R7, 0x7632, R2 ;  /* 0x0000763207027816 */ /* 0x000fe20000000002 */
[----:B------:R0:W-:Y:S03]  /*2efd0*/  STG.E.U16 desc[UR10][R14.64], R7 ;  /* 0x000000070e007986 */ /* 0x0001e6000c10150a */
[C---:B------:R-:W-:Y:S02]  /*2efe0*/  LEA R157, R31.reuse, R155, 0x1 ;  /* 0x0000009b1f9d7211 */ /* 0x040fe400078e08ff */
[----:B------:R-:W-:Y:S01]  /*2eff0*/  PRMT R6, R24, 0x7632, R6 ;  /* 0x0000763218067816 */ /* 0x000fe20000000006 */
[----:B------:R1:W-:Y:S02]  /*2f000*/  STG.E.U16 desc[UR10][R4.64], R2 ;  /* 0x0000000204007986 */ /* 0x0003e4000c10150a */
[----:B------:R-:W-:Y:S01]  /*2f010*/  IMAD R159, R31, 0x2, R157 ;  /* 0x000000021f9f7824 */ /* 0x000fe200078e029d */
[----:B0-----:R-:W-:Y:S01]  /*2f020*/  LEA R14, P0, R99, R140, 0x1 ;  /* 0x0000008c630e7211 */ /* 0x001fe200078008ff */
[----:B------:R0:W-:Y:S01]  /*2f030*/  STG.E.U16 desc[UR10][R8.64], R24 ;  /* 0x0000001808007986 */ /* 0x0001e2000c10150a */
[----:B------:R-:W-:-:S02]  /*2f040*/  PRMT R7, R25, 0x7632, R7 ;  /* 0x0000763219077816 */ /* 0x000fc40000000007 */
[----:B------:R-:W-:Y:S01]  /*2f050*/  LEA.HI.X.SX32 R15, R99, R38, 0x1, P0 ;  /* 0x00000026630f7211 */ /* 0x000fe200000f0eff */
[----:B------:R-:W-:Y:S01]  /*2f060*/  IMAD R161, R31, 0x2, R159 ;  /* 0x000000021fa17824 */ /* 0x000fe200078e029f */
[----:B-1----:R-:W-:Y:S01]  /*2f070*/  LEA R4, P0, R57, R140, 0x1 ;  /* 0x0000008c39047211 */ /* 0x002fe200078008ff */
[----:B------:R1:W-:Y:S02]  /*2f080*/  STG.E.U16 desc[UR10][R12.64], R6 ;  /* 0x000000060c007986 */ /* 0x0003e4000c10150a */
[----:B------:R-:W-:Y:S01]  /*2f090*/  IMAD R163, R31, 0x2, R161 ;  /* 0x000000021fa37824 */ /* 0x000fe200078e02a1 */
[----:B------:R-:W-:Y:S01]  /*2f0a0*/  LEA.HI.X.SX32 R5, R57, R38, 0x1, P0 ;  /* 0x0000002639057211 */ /* 0x000fe200000f0eff */
[----:B------:R2:W-:Y:S01]  /*2f0b0*/  STG.E.U16 desc[UR10][R10.64], R25 ;  /* 0x000000190a007986 */ /* 0x0005e2000c10150a */
[----:B0-----:R-:W-:-:S03]  /*2f0c0*/  LEA R8, P2, R47, R140, 0x1 ;  /* 0x0000008c2f087211 */ /* 0x001fc600078408ff */
[----:B------:R0:W-:Y:S01]  /*2f0d0*/  STG.E.U16 desc[UR10][R14.64], R7 ;  /* 0x000000070e007986 */ /* 0x0001e2000c10150a */
[-C--:B-1----:R-:W-:Y:S02]  /*2f0e0*/  LEA R6, P1, R71, R140.reuse, 0x1 ;  /* 0x0000008c47067211 */ /* 0x082fe400078208ff */
[----:B--2---:R-:W-:Y:S01]  /*2f0f0*/  LEA R10, P0, R105, R140, 0x1 ;  /* 0x0000008c690a7211 */ /* 0x004fe200078008ff */
[----:B------:R1:W-:Y:S01]  /*2f100*/  STG.E.U16 desc[UR10][R20.64], R26 ;  /* 0x0000001a14007986 */ /* 0x0003e2000c10150a */
[-C--:B------:R-:W-:Y:S02]  /*2f110*/  LEA.HI.X.SX32 R9, R47, R38.reuse, 0x1, P2 ;  /* 0x000000262f097211 */ /* 0x080fe400010f0eff */
[----:B0-----:R-:W-:Y:S02]  /*2f120*/  LEA.HI.X.SX32 R7, R71, R38, 0x1, P1 ;  /* 0x0000002647077211 */ /* 0x001fe400008f0eff */
[-C--:B------:R-:W-:Y:S02]  /*2f130*/  LEA R12, P1, R45, R140.reuse, 0x1 ;  /* 0x0000008c2d0c7211 */ /* 0x080fe400078208ff */
[----:B------:R-:W-:-:S02]  /*2f140*/  LEA R14, P2, R77, R140, 0x1 ;  /* 0x0000008c4d0e7211 */ /* 0x000fc400078408ff */
[----:B------:R-:W-:Y:S02]  /*2f150*/  LEA.HI.X.SX32 R11, R105, R38, 0x1, P0 ;  /* 0x00000026690b7211 */ /* 0x000fe400000f0eff */
[----:B------:R-:W-:Y:S02]  /*2f160*/  LEA R165, R31, R163, 0x1 ;  /* 0x000000a31fa57211 */ /* 0x000fe400078e08ff */
[----:B-1----:R-:W-:Y:S02]  /*2f170*/  LEA R20, P0, R107, R140, 0x1 ;  /* 0x0000008c6b147211 */ /* 0x002fe400078008ff */
[-C--:B------:R-:W-:Y:S02]  /*2f180*/  LEA.HI.X.SX32 R13, R45, R38.reuse, 0x1, P1 ;  /* 0x000000262d0d7211 */ /* 0x080fe400008f0eff */
[----:B------:R-:W-:Y:S02]  /*2f190*/  LEA.HI.X.SX32 R15, R77, R38, 0x1, P2 ;  /* 0x000000264d0f7211 */ /* 0x000fe400010f0eff */
[-C--:B------:R-:W-:Y:S01]  /*2f1a0*/  LEA R22, P1, R51, R140.reuse, 0x1 ;  /* 0x0000008c33167211 */ /* 0x080fe200078208ff */
[----:B------:R-:W-:Y:S01]  /*2f1b0*/  IMAD R167, R31, 0x2, R165 ;  /* 0x000000021fa77824 */ /* 0x000fe200078e02a5 */
[----:B------:R-:W-:-:S02]  /*2f1c0*/  LEA R24, P2, R37, R140, 0x1 ;  /* 0x0000008c25187211 */ /* 0x000fc400078408ff */
[----:B------:R-:W-:Y:S02]  /*2f1d0*/  LEA.HI.X.SX32 R21, R107, R38, 0x1, P0 ;  /* 0x000000266b157211 */ /* 0x000fe400000f0eff */
[----:B------:R-:W-:Y:S02]  /*2f1e0*/  LEA R28, P0, R29, R140, 0x1 ;  /* 0x0000008c1d1c7211 */ /* 0x000fe400078008ff */
[-C--:B------:R-:W-:Y:S01]  /*2f1f0*/  LEA.HI.X.SX32 R23, R51, R38.reuse, 0x1, P1 ;  /* 0x0000002633177211 */ /* 0x080fe200008f0eff */
[----:B------:R-:W-:Y:S01]  /*2f200*/  IMAD R169, R31, 0x2, R167 ;  /* 0x000000021fa97824 */ /* 0x000fe200078e02a7 */
[----:B------:R-:W-:Y:S02]  /*2f210*/  LEA.HI.X.SX32 R25, R37, R38, 0x1, P2 ;  /* 0x0000002625197211 */ /* 0x000fe400010f0eff */
[-C--:B------:R-:W-:Y:S02]  /*2f220*/  LEA R32, P1, R109, R140.reuse, 0x1 ;  /* 0x0000008c6d207211 */ /* 0x080fe400078208ff */
[----:B------:R-:W-:-:S02]  /*2f230*/  LEA R34, P2, R79, R140, 0x1 ;  /* 0x0000008c4f227211 */ /* 0x000fc400078408ff */
[----:B------:R-:W-:Y:S02]  /*2f240*/  LEA.HI.X.SX32 R29, R29, R38, 0x1, P0 ;  /* 0x000000261d1d7211 */ /* 0x000fe400000f0eff */
[----:B------:R-:W-:Y:S01]  /*2f250*/  LEA R36, P0, R111, R140, 0x1 ;  /* 0x0000008c6f247211 */ /* 0x000fe200078008ff */
[----:B------:R-:W-:Y:S01]  /*2f260*/  IMAD R171, R31, 0x2, R169 ;  /* 0x000000021fab7824 */ /* 0x000fe200078e02a9 */
[-C--:B------:R-:W-:Y:S02]  /*2f270*/  LEA.HI.X.SX32 R33, R109, R38.reuse, 0x1, P1 ;  /* 0x000000266d217211 */ /* 0x080fe400008f0eff */
[----:B------:R-:W-:Y:S02]  /*2f280*/  LEA.HI.X.SX32 R35, R79, R38, 0x1, P2 ;  /* 0x000000264f237211 */ /* 0x000fe400010f0eff */
[-C--:B------:R-:W-:Y:S02]  /*2f290*/  LEA R44, P1, R59, R140.reuse, 0x1 ;  /* 0x0000008c3b2c7211 */ /* 0x080fe400078208ff */
[----:B------:R-:W-:-:S02]  /*2f2a0*/  LEA R46, P2, R63, R140, 0x1 ;  /* 0x0000008c3f2e7211 */ /* 0x000fc400078408ff */
[----:B------:R-:W-:Y:S02]  /*2f2b0*/  LEA.HI.X.SX32 R37, R111, R38, 0x1, P0 ;  /* 0x000000266f257211 */ /* 0x000fe400000f0eff */
[----:B------:R-:W-:Y:S02]  /*2f2c0*/  LEA R48, P0, R117, R140, 0x1 ;  /* 0x0000008c75307211 */ /* 0x000fe400078008ff */
[-C--:B------:R-:W-:Y:S02]  /*2f2d0*/  LEA.HI.X.SX32 R45, R59, R38.reuse, 0x1, P1 ;  /* 0x000000263b2d7211 */ /* 0x080fe400008f0eff */
[----:B------:R-:W-:Y:S02]  /*2f2e0*/  LEA.HI.X.SX32 R47, R63, R38, 0x1, P2 ;  /* 0x000000263f2f7211 */ /* 0x000fe400010f0eff */
[----:B------:R-:W-:Y:S02]  /*2f2f0*/  LEA R50, P1, R53, R140, 0x1 ;  /* 0x0000008c35327211 */ /* 0x000fe400078208ff */
[----:B------:R-:W-:-:S02]  /*2f300*/  LEA R173, R31, R171, 0x1 ;  /* 0x000000ab1fad7211 */ /* 0x000fc400078e08ff */
[----:B------:R-:W-:Y:S02]  /*2f310*/  LEA R52, P2, R55, R140, 0x1 ;  /* 0x0000008c37347211 */ /* 0x000fe400078408ff */
[----:B------:R-:W-:Y:S02]  /*2f320*/  LEA.HI.X.SX32 R49, R117, R38, 0x1, P0 ;  /* 0x0000002675317211 */ /* 0x000fe400000f0eff */
[----:B------:R-:W-:Y:S01]  /*2f330*/  LEA R54, P0, R119, R140, 0x1 ;  /* 0x0000008c77367211 */ /* 0x000fe200078008ff */
[----:B------:R-:W-:Y:S01]  /*2f340*/  IMAD R175, R31, 0x2, R173 ;  /* 0x000000021faf7824 */ /* 0x000fe200078e02ad */
[-C--:B------:R-:W-:Y:S02]  /*2f350*/  LEA.HI.X.SX32 R51, R53, R38.reuse, 0x1, P1 ;  /* 0x0000002635337211 */ /* 0x080fe400008f0eff */
[----:B------:R-:W-:Y:S02]  /*2f360*/  LEA.HI.X.SX32 R53, R55, R38, 0x1, P2 ;  /* 0x0000002637357211 */ /* 0x000fe400010f0eff */
[----:B------:R-:W-:-:S02]  /*2f370*/  LEA R56, P1, R85, R140, 0x1 ;  /* 0x0000008c55387211 */ /* 0x000fc400078208ff */
        /* <DEDUP_REMOVED lines=8> */
[----:B------:R-:W-:Y:S01]  /*2f400*/  LEA.HI.X.SX32 R61, R127, R38, 0x1, P0 ;  /* 0x000000267f3d7211 */ /* 0x000fe200000f0eff */
[----:B------:R-:W-:Y:S01]  /*2f410*/  IMAD R179, R31, 0x2, R177 ;  /* 0x000000021fb37824 */ /* 0x000fe200078e02b1 */
[----:B------:R-:W-:Y:S02]  /*2f420*/  LEA R70, P0, R129, R140, 0x1 ;  /* 0x0000008c81467211 */ /* 0x000fe400078008ff */
[-C--:B------:R-:W-:Y:S02]  /*2f430*/  LEA.HI.X.SX32 R63, R69, R38.reuse, 0x1, P1 ;  /* 0x00000026453f7211 */ /* 0x080fe400008f0eff */
[----:B------:R-:W-:Y:S02]  /*2f440*/  LEA.HI.X.SX32 R69, R87, R38, 0x1, P2 ;  /* 0x0000002657457211 */ /* 0x000fe400010f0eff */
[----:B------:R-:W-:-:S02]  /*2f450*/  LEA R76, P1, R131, R140, 0x1 ;  /* 0x0000008c834c7211 */ /* 0x000fc400078208ff */
[----:B------:R-:W-:Y:S02]  /*2f460*/  LEA R78, P2, R133, R140, 0x1 ;  /* 0x0000008c854e7211 */ /* 0x000fe400078408ff */
[----:B------:R-:W-:Y:S02]  /*2f470*/  LEA.HI.X.SX32 R71, R129, R38, 0x1, P0 ;  /* 0x0000002681477211 */ /* 0x000fe400000f0eff */
[----:B------:R-:W-:Y:S02]  /*2f480*/  LEA R84, P0, R135, R140, 0x1 ;  /* 0x0000008c87547211 */ /* 0x000fe400078008ff */
[----:B------:R-:W-:Y:S02]  /*2f490*/  LEA R181, R31, R179, 0x1 ;  /* 0x000000b31fb57211 */ /* 0x000fe400078e08ff */
[-C--:B------:R-:W-:Y:S02]  /*2f4a0*/  LEA.HI.X.SX32 R77, R131, R38.reuse, 0x1, P1 ;  /* 0x00000026834d7211 */ /* 0x080fe400008f0eff */
[----:B------:R-:W-:-:S02]  /*2f4b0*/  LEA.HI.X.SX32 R79, R133, R38, 0x1, P2 ;  /* 0x00000026854f7211 */ /* 0x000fc400010f0eff */
[-C--:B------:R-:W-:Y:S02]  /*2f4c0*/  LEA R86, P1, R97, R140.reuse, 0x1 ;  /* 0x0000008c61567211 */ /* 0x080fe400078208ff */
[----:B------:R-:W-:Y:S02]  /*2f4d0*/  LEA R96, P2, R137, R140, 0x1 ;  /* 0x0000008c89607211 */ /* 0x000fe400078408ff */
[----:B------:R-:W-:Y:S01]  /*2f4e0*/  LEA.HI.X.SX32 R85, R135, R38, 0x1, P0 ;  /* 0x0000002687557211 */ /* 0x000fe200000f0eff */
[----:B------:R-:W-:Y:S01]  /*2f4f0*/  IMAD R183, R31, 0x2, R181 ;  /* 0x000000021fb77824 */ /* 0x000fe200078e02b5 */
[----:B------:R-:W-:Y:S02]  /*2f500*/  LEA R98, P0, R39, R140, 0x1 ;  /* 0x0000008c27627211 */ /* 0x000fe400078008ff */
[-C--:B------:R-:W-:Y:S02]  /*2f510*/  LEA.HI.X.SX32 R87, R97, R38.reuse, 0x1, P1 ;  /* 0x0000002661577211 */ /* 0x080fe400008f0eff */
[----:B------:R-:W-:-:S02]  /*2f520*/  LEA.HI.X.SX32 R97, R137, R38, 0x1, P2 ;  /* 0x0000002689617211 */ /* 0x000fc400010f0eff */
[----:B------:R-:W-:Y:S02]  /*2f530*/  LEA R106, P2, R141, R140, 0x1 ;  /* 0x0000008c8d6a7211 */ /* 0x000fe400078408ff */
[-C--:B------:R-:W-:Y:S01]  /*2f540*/  LEA.HI.X.SX32 R99, R39, R38.reuse, 0x1, P0 ;  /* 0x0000002627637211 */ /* 0x080fe200000f0eff */
[----:B------:R-:W-:Y:S01]  /*2f550*/  IMAD R39, R31, 0x2, R183 ;  /* 0x000000021f277824 */ /* 0x000fe200078e02b7 */
[----:B------:R-:W-:-:S03]  /*2f560*/  LEA.HI.X.SX32 R107, R141, R38, 0x1, P2 ;  /* 0x000000268d6b7211 */ /* 0x000fc600010f0eff */
[----:B------:R-:W-:-:S05]  /*2f570*/  IMAD R141, R31, 0x2, R39 ;  /* 0x000000021f8d7824 */ /* 0x000fca00078e0227 */
[----:B------:R-:W-:-:S05]  /*2f580*/  LEA R185, R31, R141, 0x1 ;  /* 0x0000008d1fb97211 */ /* 0x000fca00078e08ff */
[----:B------:R-:W-:-:S04]  /*2f590*/  IMAD R187, R31, 0x2, R185 ;  /* 0x000000021fbb7824 */ /* 0x000fc800078e02b9 */
[----:B------:R-:W-:-:S04]  /*2f5a0*/  IMAD R189, R31, 0x2, R187 ;  /* 0x000000021fbd7824 */ /* 0x000fc800078e02bb */
[----:B------:R-:W-:Y:S01]  /*2f5b0*/  IMAD R191, R31, 0x2, R189 ;  /* 0x000000021fbf7824 */ /* 0x000fe200078e02bd */
[----:B------:R-:W-:-:S04]  /*2f5c0*/  LEA R104, P1, R139, R140, 0x1 ;  /* 0x0000008c8b687211 */ /* 0x000fc800078208ff */
[----:B------:R-:W-:Y:S02]  /*2f5d0*/  LEA R193, R31, R191, 0x1 ;  /* 0x000000bf1fc17211 */ /* 0x000fe400078e08ff */
[----:B------:R-:W-:-:S03]  /*2f5e0*/  LEA R108, P0, R143, R140, 0x1 ;  /* 0x0000008c8f6c7211 */ /* 0x000fc600078008ff */
[----:B------:R-:W-:Y:S01]  /*2f5f0*/  IMAD R195, R31, 0x2, R193 ;  /* 0x000000021fc37824 */ /* 0x000fe200078e02c1 */
[----:B------:R-:W-:Y:S02]  /*2f600*/  LEA.HI.X.SX32 R105, R139, R38, 0x1, P1 ;  /* 0x000000268b697211 */ /* 0x000fe400008f0eff */
[----:B------:R-:W-:Y:S01]  /*2f610*/  LEA R110, P1, R145, R140, 0x1 ;  /* 0x0000008c916e7211 */ /* 0x000fe200078208ff */
[----:B------:R-:W-:Y:S01]  /*2f620*/  IMAD R199, R31, 0x2, R195 ;  /* 0x000000021fc77824 */ /* 0x000fe200078e02c3 */
[----:B------:R-:W-:Y:S02]  /*2f630*/  LEA.HI.X.SX32 R109, R143, R38, 0x1, P0 ;  /* 0x000000268f6d7211 */ /* 0x000fe400000f0eff */
[----:B------:R-:W-:Y:S01]  /*2f640*/  LEA R118, P0, R149, R140, 0x1 ;  /* 0x0000008c95767211 */ /* 0x000fe200078008ff */
[----:B------:R-:W-:Y:S01]  /*2f650*/  IMAD R201, R31, 0x2, R199 ;  /* 0x000000021fc97824 */ /* 0x000fe200078e02c7 */
[----:B------:R-:W-:Y:S02]  /*2f660*/  LEA.HI.X.SX32 R111, R145, R38, 0x1, P1 ;  /* 0x00000026916f7211 */ /* 0x000fe400008f0eff */
[----:B------:R-:W-:-:S02]  /*2f670*/  LEA R124, P1, R151, R140, 0x1 ;  /* 0x0000008c977c7211 */ /* 0x000fc400078208ff */
[----:B------:R-:W-:Y:S02]  /*2f680*/  LEA.HI.X.SX32 R119, R149, R38, 0x1, P0 ;  /* 0x0000002695777211 */ /* 0x000fe400000f0eff */
[----:B------:R-:W-:Y:S02]  /*2f690*/  LEA R128, P0, R155, R140, 0x1 ;  /* 0x0000008c9b807211 */ /* 0x000fe400078008ff */
[----:B------:R-:W-:Y:S02]  /*2f6a0*/  LEA.HI.X.SX32 R125, R151, R38, 0x1, P1 ;  /* 0x00000026977d7211 */ /* 0x000fe400008f0eff */
[----:B------:R-:W-:Y:S02]  /*2f6b0*/  LEA R203, R31, R201, 0x1 ;  /* 0x000000c91fcb7211 */ /* 0x000fe400078e08ff */
[----:B------:R-:W-:Y:S02]  /*2f6c0*/  LEA R130, P1, R157, R140, 0x1 ;  /* 0x0000008c9d827211 */ /* 0x000fe400078208ff */
[----:B------:R-:W-:-:S02]  /*2f6d0*/  LEA.HI.X.SX32 R129, R155, R38, 0x1, P0 ;  /* 0x000000269b817211 */ /* 0x000fc400000f0eff */
[-C--:B------:R-:W-:Y:S02]  /*2f6e0*/  LEA R134, P0, R161, R140.reuse, 0x1 ;  /* 0x0000008ca1867211 */ /* 0x080fe400078008ff */
[----:B------:R-:W-:Y:S01]  /*2f6f0*/  LEA R116, P2, R147, R140, 0x1 ;  /* 0x0000008c93747211 */ /* 0x000fe200078408ff */
[----:B------:R-:W-:Y:S01]  /*2f700*/  IMAD R205, R31, 0x2, R203 ;  /* 0x000000021fcd7824 */ /* 0x000fe200078e02cb */
[----:B------:R-:W-:Y:S02]  /*2f710*/  LEA.HI.X.SX32 R131, R157, R38, 0x1, P1 ;  /* 0x000000269d837211 */ /* 0x000fe400008f0eff */
[----:B------:R-:W-:Y:S02]  /*2f720*/  LEA R136, P1, R163, R140, 0x1 ;  /* 0x0000008ca3887211 */ /* 0x000fe400078208ff */
[-C--:B------:R-:W-:Y:S02]  /*2f730*/  LEA.HI.X.SX32 R135, R161, R38.reuse, 0x1, P0 ;  /* 0x00000026a1877211 */ /* 0x080fe400000f0eff */
[----:B------:R-:W-:-:S02]  /*2f740*/  LEA.HI.X.SX32 R117, R147, R38, 0x1, P2 ;  /* 0x0000002693757211 */ /* 0x000fc400010f0eff */
[-C--:B------:R-:W-:Y:S01]  /*2f750*/  LEA R142, P0, R167, R140.reuse, 0x1 ;  /* 0x0000008ca78e7211 */ /* 0x080fe200078008ff */
[----:B------:R-:W-:Y:S01]  /*2f760*/  IMAD R207, R31, 0x2, R205 ;  /* 0x000000021fcf7824 */ /* 0x000fe200078e02cd */
[----:B------:R-:W-:Y:S02]  /*2f770*/  LEA R126, P2, R153, R140, 0x1 ;  /* 0x0000008c997e7211 */ /* 0x000fe400078408ff */
[----:B------:R-:W-:Y:S02]  /*2f780*/  LEA.HI.X.SX32 R137, R163, R38, 0x1, P1 ;  /* 0x00000026a3897211 */ /* 0x000fe400008f0eff */
[----:B------:R-:W-:Y:S02]  /*2f790*/  LEA R144, P1, R169, R140, 0x1 ;  /* 0x0000008ca9907211 */ /* 0x000fe400078208ff */
[-C--:B------:R-:W-:Y:S01]  /*2f7a0*/  LEA.HI.X.SX32 R143, R167, R38.reuse, 0x1, P0 ;  /* 0x00000026a78f7211 */ /* 0x080fe200000f0eff */
[----:B------:R-:W-:Y:S01]  /*2f7b0*/  IMAD R209, R31, 0x2, R207 ;  /* 0x000000021fd17824 */ /* 0x000fe200078e02cf */
[----:B------:R-:W-:-:S02]  /*2f7c0*/  LEA.HI.X.SX32 R127, R153, R38, 0x1, P2 ;  /* 0x00000026997f7211 */ /* 0x000fc400010f0eff */
[-C--:B------:R-:W-:Y:S02]  /*2f7d0*/  LEA R148, P0, R173, R140.reuse, 0x1 ;  /* 0x0000008cad947211 */ /* 0x080fe400078008ff */
[----:B------:R-:W-:Y:S02]  /*2f7e0*/  LEA R132, P2, R159, R140, 0x1 ;  /* 0x0000008c9f847211 */ /* 0x000fe400078408ff */
[----:B------:R-:W-:Y:S02]  /*2f7f0*/  LEA.HI.X.SX32 R145, R169, R38, 0x1, P1 ;  /* 0x00000026a9917211 */ /* 0x000fe400008f0eff */
[----:B------:R-:W-:Y:S02]  /*2f800*/  LEA R150, P1, R175, R140, 0x1 ;  /* 0x0000008caf967211 */ /* 0x000fe400078208ff */
[-C--:B------:R-:W-:Y:S02]  /*2f810*/  LEA.HI.X.SX32 R149, R173, R38.reuse, 0x1, P0 ;  /* 0x00000026ad957211 */ /* 0x080fe400000f0eff */
[----:B------:R-:W-:-:S02]  /*2f820*/  LEA.HI.X.SX32 R133, R159, R38, 0x1, P2 ;  /* 0x000000269f857211 */ /* 0x000fc400010f0eff */
[-C--:B------:R-:W-:Y:S02]  /*2f830*/  LEA R154, P0, R179, R140.reuse, 0x1 ;  /* 0x0000008cb39a7211 */ /* 0x080fe400078008ff */
[----:B------:R-:W-:Y:S02]  /*2f840*/  LEA R138, P2, R165, R140, 0x1 ;  /* 0x0000008ca58a7211 */ /* 0x000fe400078408ff */
[----:B------:R-:W-:Y:S02]  /*2f850*/  LEA R211, R31, R209, 0x1 ;  /* 0x000000d11fd37211 */ /* 0x000fe400078e08ff */
        /* <DEDUP_REMOVED lines=9> */
[-C--:B------:R-:W-:Y:S01]  /*2f8f0*/  LEA.HI.X.SX32 R161, R39, R38.reuse, 0x1, P0 ;  /* 0x0000002627a17211 */ /* 0x080fe200000f0eff */
[----:B------:R-:W-:Y:S01]  /*2f900*/  IMAD R39, R31, 0x2, R213 ;  /* 0x000000021f277824 */ /* 0x000fe200078e02d5 */
[----:B------:R-:W-:-:S02]  /*2f910*/  LEA.HI.X.SX32 R147, R171, R38, 0x1, P2 ;  /* 0x00000026ab937211 */ /* 0x000fc400010f0eff */
[----:B------:R-:W-:Y:S02]  /*2f920*/  LEA R152, P2, R177, R140, 0x1 ;  /* 0x0000008cb1987211 */ /* 0x000fe400078408ff */
[-C--:B------:R-:W-:Y:S01]  /*2f930*/  LEA.HI.X.SX32 R163, R141, R38.reuse, 0x1, P1 ;  /* 0x000000268da37211 */ /* 0x080fe200008f0eff */
[----:B------:R-:W-:Y:S01]  /*2f940*/  IMAD R141, R31, 0x2, R39 ;  /* 0x000000021f8d7824 */ /* 0x000fe200078e0227 */
[----:B------:R-:W-:Y:S02]  /*2f950*/  LEA.HI.X.SX32 R153, R177, R38, 0x1, P2 ;  /* 0x00000026b1997211 */ /* 0x000fe400010f0eff */
[----:B------:R-:W-:Y:S02]  /*2f960*/  LEA R158, P2, R183, R140, 0x1 ;  /* 0x0000008cb79e7211 */ /* 0x000fe400078408ff */
[----:B------:R-:W-:Y:S02]  /*2f970*/  LEA R215, R31, R141, 0x1 ;  /* 0x0000008d1fd77211 */ /* 0x000fe400078e08ff */
[----:B------:R-:W-:-:S02]  /*2f980*/  LEA.HI.X.SX32 R159, R183, R38, 0x1, P2 ;  /* 0x00000026b79f7211 */ /* 0x000fc400010f0eff */
[----:B------:R-:W-:Y:S01]  /*2f990*/  LEA R164, P2, R185, R140, 0x1 ;  /* 0x0000008cb9a47211 */ /* 0x000fe200078408ff */
[----:B------:R-:W-:-:S03]  /*2f9a0*/  IMAD R217, R31, 0x2, R215 ;  /* 0x000000021fd97824 */ /* 0x000fc600078e02d7 */
[----:B------:R-:W-:Y:S02]  /*2f9b0*/  LEA.HI.X.SX32 R165, R185, R38, 0x1, P2 ;  /* 0x00000026b9a57211 */ /* 0x000fe400010f0eff */
[-C--:B------:R-:W-:Y:S01]  /*2f9c0*/  LEA R170, P2, R191, R140.reuse, 0x1 ;  /* 0x0000008cbfaa7211 */ /* 0x080fe200078408ff */
[----:B------:R-:W-:Y:S01]  /*2f9d0*/  IMAD R219, R31, 0x2, R217 ;  /* 0x000000021fdb7824 */ /* 0x000fe200078e02d9 */
[----:B------:R-:W-:Y:S02]  /*2f9e0*/  LEA R168, P1, R189, R140, 0x1 ;  /* 0x0000008cbda87211 */ /* 0x000fe400078208ff */
[----:B------:R-:W-:Y:S01]  /*2f9f0*/  LEA.HI.X.SX32 R171, R191, R38, 0x1, P2 ;  /* 0x00000026bfab7211 */ /* 0x000fe200010f0eff */
[----:B------:R-:W-:Y:S01]  /*2fa00*/  IMAD R221, R31, 0x2, R219 ;  /* 0x000000021fdd7824 */ /* 0x000fe200078e02db */
[----:B------:R-:W-:Y:S02]  /*2fa10*/  LEA R176, P2, R199, R140, 0x1 ;  /* 0x0000008cc7b07211 */ /* 0x000fe400078408ff */
[----:B------:R-:W-:-:S02]  /*2fa20*/  LEA.HI.X.SX32 R169, R189, R38, 0x1, P1 ;  /* 0x00000026bda97211 */ /* 0x000fc400008f0eff */
[----:B------:R-:W-:Y:S02]  /*2fa30*/  LEA R174, P1, R195, R140, 0x1 ;  /* 0x0000008cc3ae7211 */ /* 0x000fe400078208ff */
[----:B------:R-:W-:Y:S02]  /*2fa40*/  LEA.HI.X.SX32 R177, R199, R38, 0x1, P2 ;  /* 0x00000026c7b17211 */ /* 0x000fe400010f0eff */
[----:B------:R-:W-:Y:S02]  /*2fa50*/  LEA R182, P2, R205, R140, 0x1 ;  /* 0x0000008ccdb67211 */ /* 0x000fe400078408ff */
[----:B------:R-:W-:Y:S02]  /*2fa60*/  LEA R223, R31, R221, 0x1 ;  /* 0x000000dd1fdf7211 */ /* 0x000fe400078e08ff */
[----:B------:R-:W-:Y:S02]  /*2fa70*/  LEA.HI.X.SX32 R175, R195, R38, 0x1, P1 ;  /* 0x00000026c3af7211 */ /* 0x000fe400008f0eff */
[----:B------:R-:W-:-:S02]  /*2fa80*/  LEA R180, P1, R203, R140, 0x1 ;  /* 0x0000008ccbb47211 */ /* 0x000fc400078208ff */
[----:B------:R-:W-:Y:S01]  /*2fa90*/  LEA.HI.X.SX32 R183, R205, R38, 0x1, P2 ;  /* 0x00000026cdb77211 */ /* 0x000fe200010f0eff */
[----:B------:R-:W-:Y:S01]  /*2faa0*/  IMAD R225, R31, 0x2, R223 ;  /* 0x000000021fe17824 */ /* 0x000fe200078e02df */
[-C--:B------:R-:W-:Y:S02]  /*2fab0*/  LEA R188, P2, R211, R140.reuse, 0x1 ;  /* 0x0000008cd3bc7211 */ /* 0x080fe400078408ff */
[----:B------:R-:W-:Y:S02]  /*2fac0*/  LEA R166, P0, R187, R140, 0x1 ;  /* 0x0000008cbba67211 */ /* 0x000fe400078008ff */
[----:B------:R-:W-:Y:S02]  /*2fad0*/  LEA.HI.X.SX32 R181, R203, R38, 0x1, P1 ;  /* 0x00000026cbb57211 */ /* 0x000fe400008f0eff */
[----:B------:R-:W-:Y:S02]  /*2fae0*/  LEA R186, P1, R209, R140, 0x1 ;  /* 0x0000008cd1ba7211 */ /* 0x000fe400078208ff */
[-C--:B------:R-:W-:Y:S01]  /*2faf0*/  LEA.HI.X.SX32 R189, R211, R38.reuse, 0x1, P2 ;  /* 0x00000026d3bd7211 */ /* 0x080fe200010f0eff */
[----:B------:R-:W-:Y:S01]  /*2fb00*/  IMAD R211, R31, 0x2, R225 ;  /* 0x000000021fd37824 */ /* 0x000fe200078e02e1 */
[----:B------:R-:W-:-:S02]  /*2fb10*/  LEA.HI.X.SX32 R167, R187, R38, 0x1, P0 ;  /* 0x00000026bba77211 */ /* 0x000fc400000f0eff */
[----:B------:R-:W-:Y:S01]  /*2fb20*/  LEA R172, P0, R193, R140, 0x1 ;  /* 0x0000008cc1ac7211 */ /* 0x000fe200078008ff */
[----:B------:R-:W-:Y:S01]  /*2fb30*/  IMAD R227, R31, 0x2, R211 ;  /* 0x000000021fe37824 */ /* 0x000fe200078e02d3 */
[----:B------:R-:W-:Y:S02]  /*2fb40*/  LEA.HI.X.SX32 R187, R209, R38, 0x1, P1 ;  /* 0x00000026d1bb7211 */ /* 0x000fe400008f0eff */
[----:B------:R-:W-:Y:S02]  /*2fb50*/  LEA R192, P1, R39, R140, 0x1 ;  /* 0x0000008c27c07211 */ /* 0x000fe400078208ff */
[----:B------:R-:W-:Y:S02]  /*2fb60*/  LEA.HI.X.SX32 R173, R193, R38, 0x1, P0 ;  /* 0x00000026c1ad7211 */ /* 0x000fe400000f0eff */
[----:B------:R-:W-:Y:S02]  /*2fb70*/  LEA R194, P2, R141, R140, 0x1 ;  /* 0x0000008c8dc27211 */ /* 0x000fe400078408ff */
[----:B------:R-:W-:-:S02]  /*2fb80*/  LEA.HI.X.SX32 R193, R39, R38, 0x1, P1 ;  /* 0x0000002627c17211 */ /* 0x000fc400008f0eff */
[----:B------:R-:W-:Y:S02]  /*2fb90*/  LEA R39, R31, R227, 0x1 ;  /* 0x000000e31f277211 */ /* 0x000fe400078e08ff */
[----:B------:R-:W-:Y:S02]  /*2fba0*/  LEA R178, P0, R201, R140, 0x1 ;  /* 0x0000008cc9b27211 */ /* 0x000fe400078008ff */
[----:B------:R-:W-:Y:S01]  /*2fbb0*/  LEA.HI.X.SX32 R195, R141, R38, 0x1, P2 ;  /* 0x000000268dc37211 */ /* 0x000fe200010f0eff */
[----:B------:R-:W-:Y:S01]  /*2fbc0*/  IMAD R141, R31, 0x2, R39 ;  /* 0x000000021f8d7824 */ /* 0x000fe200078e0227 */
[----:B------:R-:W-:Y:S02]  /*2fbd0*/  LEA R202, P2, R219, R140, 0x1 ;  /* 0x0000008cdbca7211 */ /* 0x000fe400078408ff */
[----:B------:R-:W-:Y:S02]  /*2fbe0*/  LEA.HI.X.SX32 R179, R201, R38, 0x1, P0 ;  /* 0x00000026c9b37211 */ /* 0x000fe400000f0eff */
[----:B------:R-:W-:-:S02]  /*2fbf0*/  LEA R184, P0, R207, R140, 0x1 ;  /* 0x0000008ccfb87211 */ /* 0x000fc400078008ff */
[----:B------:R-:W-:Y:S02]  /*2fc00*/  LEA R200, P1, R217, R140, 0x1 ;  /* 0x0000008cd9c87211 */ /* 0x000fe400078208ff */
[-C--:B------:R-:W-:Y:S01]  /*2fc10*/  LEA.HI.X.SX32 R203, R219, R38.reuse, 0x1, P2 ;  /* 0x00000026dbcb7211 */ /* 0x080fe200010f0eff */
[----:B------:R-:W-:Y:S01]  /*2fc20*/  IMAD R219, R31, 0x2, R141 ;  /* 0x000000021fdb7824 */ /* 0x000fe200078e028d */
[----:B------:R-:W-:Y:S02]  /*2fc30*/  LEA.HI.X.SX32 R185, R207, R38, 0x1, P0 ;  /* 0x00000026cfb97211 */ /* 0x000fe400000f0eff */
[----:B------:R-:W-:Y:S01]  /*2fc40*/  LEA R190, P0, R213, R140, 0x1 ;  /* 0x0000008cd5be7211 */ /* 0x000fe200078008ff */
[----:B------:R-:W-:Y:S01]  /*2fc50*/  IMAD R229, R31, 0x2, R219 ;  /* 0x000000021fe57824 */ /* 0x000fe200078e02db */
[----:B------:R-:W-:Y:S02]  /*2fc60*/  LEA.HI.X.SX32 R201, R217, R38, 0x1, P1 ;  /* 0x00000026d9c97211 */ /* 0x000fe400008f0eff */
[----:B------:R-:W-:-:S02]  /*2fc70*/  LEA R206, P1, R223, R140, 0x1 ;  /* 0x0000008cdfce7211 */ /* 0x000fc400078208ff */
[----:B------:R-:W-:Y:S02]  /*2fc80*/  LEA.HI.X.SX32 R191, R213, R38, 0x1, P0 ;  /* 0x00000026d5bf7211 */ /* 0x000fe400000f0eff */
[-C--:B------:R-:W-:Y:S02]  /*2fc90*/  LEA R198, P0, R215, R140.reuse, 0x1 ;  /* 0x0000008cd7c67211 */ /* 0x080fe400078008ff */
[----:B------:R-:W-:Y:S02]  /*2fca0*/  LEA R208, P2, R225, R140, 0x1 ;  /* 0x0000008ce1d07211 */ /* 0x000fe400078408ff */
[-C--:B------:R-:W-:Y:S02]  /*2fcb0*/  LEA.HI.X.SX32 R207, R223, R38.reuse, 0x1, P1 ;  /* 0x00000026dfcf7211 */ /* 0x080fe400008f0eff */
[----:B------:R-:W-:Y:S02]  /*2fcc0*/  LEA R223, R31, R229, 0x1 ;  /* 0x000000e51fdf7211 */ /* 0x000fe400078e08ff */
[----:B------:R-:W-:-:S02]  /*2fcd0*/  LEA.HI.X.SX32 R199, R215, R38, 0x1, P0 ;  /* 0x00000026d7c77211 */ /* 0x000fc400000f0eff */
[----:B------:R-:W-:Y:S02]  /*2fce0*/  LEA R204, P0, R221, R140, 0x1 ;  /* 0x0000008cddcc7211 */ /* 0x000fe400078008ff */
[----:B------:R-:W-:Y:S01]  /*2fcf0*/  LEA.HI.X.SX32 R209, R225, R38, 0x1, P2 ;  /* 0x00000026e1d17211 */ /* 0x000fe200010f0eff */
[----:B------:R-:W-:Y:S01]  /*2fd00*/  IMAD R225, R31, 0x2, R223 ;  /* 0x000000021fe17824 */ /* 0x000fe200078e02df */
[----:B------:R-:W-:Y:S02]  /*2fd10*/  LEA R214, P2, R39, R140, 0x1 ;  /* 0x0000008c27d67211 */ /* 0x000fe400078408ff */
[----:B------:R-:W-:Y:S02]  /*2fd20*/  LEA.HI.X.SX32 R205, R221, R38, 0x1, P0 ;  /* 0x00000026ddcd7211 */ /* 0x000fe400000f0eff */
[----:B------:R-:W-:Y:S02]  /*2fd30*/  LEA R210, P0, R211, R140, 0x1 ;  /* 0x0000008cd3d27211 */ /* 0x000fe400078008ff */
[----:B------:R-:W-:Y:S01]  /*2fd40*/  LEA.HI.X.SX32 R215, R39, R38, 0x1, P2 ;  /* 0x0000002627d77211 */ /* 0x000fe200010f0eff */
[----:B------:R-:W-:Y:S01]  /*2fd50*/  IMAD R39, R31, 0x2, R225 ;  /* 0x000000021f277824 */ /* 0x000fe200078e02e1 */
[----:B------:R-:W-:-:S02]  /*2fd60*/  PRMT R2, R26, 0x7632, R2 ;  /* 0x000076321a027816 */ /* 0x000fc40000000002 */
[----:B------:R-:W-:Y:S01]  /*2fd70*/  LEA.HI.X.SX32 R211, R211, R38, 0x1, P0 ;  /* 0x00000026d3d37211 */ /* 0x000fe200000f0eff */
[----:B------:R-:W-:Y:S01]  /*2fd80*/  IMAD R231, R31, 0x2, R39 ;  /* 0x000000021fe77824 */ /* 0x000fe200078e0227 */
[-C--:B------:R-:W-:Y:S01]  /*2fd90*/  LEA R216, P0, R141, R140.reuse, 0x1 ;  /* 0x0000008c8dd87211 */ /* 0x080fe200078008ff */
[----:B------:R0:W-:Y:S01]  /*2fda0*/  STG.E.U16 desc[UR10][R4.64], R2 ;  /* 0x0000000204007986 */ /* 0x0001e2000c10150a */
[----:B------:R-:W-:Y:S02]  /*2fdb0*/  PRMT R0, R27, 0x7632, R0 ;  /* 0x000076321b007816 */ /* 0x000fe40000000000 */
[-C--:B------:R-:W-:Y:S01]  /*2fdc0*/  LEA R212, P1, R227, R140.reuse, 0x1 ;  /* 0x0000008ce3d47211 */ /* 0x080fe200078208ff */
[----:B------:R1:W-:Y:S01]  /*2fdd0*/  STG.E.U16 desc[UR10][R6.64], R27 ;  /* 0x0000001b06007986 */ /* 0x0003e2000c10150a */
[----:B------:R-:W-:Y:S02]  /*2fde0*/  LEA R220, P2, R229, R140, 0x1 ;  /* 0x0000008ce5dc7211 */ /* 0x000fe400078408ff */
[----:B------:R-:W-:Y:S01]  /*2fdf0*/  LEA.HI.X.SX32 R217, R141, R38, 0x1, P0 ;  /* 0x000000268dd97211 */ /* 0x000fe200000f0eff */
[----:B------:R2:W-:Y:S01]  /*2fe00*/  STG.E.U16 desc[UR10][R8.64], R0 ;  /* 0x0000000008007986 */ /* 0x0005e2000c10150a */
[----:B------:R-:W-:-:S02]  /*2fe10*/  LEA R141, R31, R231, 0x1 ;  /* 0x000000e71f8d7211 */ /* 0x000fc400078e08ff */
[----:B0-----:R-:W-:Y:S01]  /*2fe20*/  PRMT R5, R64, 0x7632, R5 ;  /* 0x0000763240057816 */ /* 0x001fe20000000005 */
[----:B------:R-:W-:Y:S01]  /*2fe30*/  STG.E.U16 desc[UR10][R10.64], R64 ;  /* 0x000000400a007986 */ /* 0x000fe2000c10150a */
[----:B-1----:R-:W-:-:S03]  /*2fe40*/  PRMT R7, R65, 0x7632, R7 ;  /* 0x0000763241077816 */ /* 0x002fc60000000007 */
[----:B------:R-:W-:Y:S01]  /*2fe50*/  STG.E.U16 desc[UR10][R12.64], R5 ;  /* 0x000000050c007986 */ /* 0x000fe2000c10150a */
[----:B------:R-:W-:Y:S02]  /*2fe60*/  LEA.HI.X.SX32 R213, R227, R38, 0x1, P1 ;  /* 0x00000026e3d57211 */ /* 0x000fe400008f0eff */
[----:B--2---:R-:W-:Y:S01]  /*2fe70*/  PRMT R9, R66, 0x7632, R9 ;  /* 0x0000763242097816 */ /* 0x004fe20000000009 */
[----:B------:R-:W-:Y:S01]  /*2fe80*/  STG.E.U16 desc[UR10][R14.64], R65 ;  /* 0x000000410e007986 */ /* 0x000fe2000c10150a */
[----:B------:R-:W-:Y:S02]  /*2fe90*/  LEA R218, P1, R219, R140, 0x1 ;  /* 0x0000008cdbda7211 */ /* 0x000fe400078208ff */
[----:B------:R-:W-:Y:S01]  /*2fea0*/  LEA.HI.X.SX32 R221, R229, R38, 0x1, P2 ;  /* 0x00000026e5dd7211 */ /* 0x000fe200010f0eff */
[----:B------:R-:W-:Y:S01]  /*2feb0*/  STG.E.U16 desc[UR10][R20.64], R7 ;  /* 0x0000000714007986 */ /* 0x000fe2000c10150a */
[----:B------:R-:W-:Y:S01]  /*2fec0*/  PRMT R2, R67, 0x7632, R2 ;  /* 0x0000763243027816 */ /* 0x000fe20000000002 */
[----:B------:R-:W-:Y:S01]  /*2fed0*/  IMAD R233, R31, 0x2, R141 ;  /* 0x000000021fe97824 */ /* 0x000fe200078e028d */
[----:B------:R-:W-:Y:S01]  /*2fee0*/  LEA R226, P2, R39, R140, 0x1 ;  /* 0x0000008c27e27211 */ /* 0x000fe200078408ff */
[----:B------:R0:W-:Y:S01]  /*2fef0*/  STG.E.U16 desc[UR10][R22.64], R66 ;  /* 0x0000004216007986 */ /* 0x0001e2000c10150a */
[----:B------:R-:W-:-:S02]  /*2ff00*/  PRMT R0, R72, 0x7632, R0 ;  /* 0x0000763248007816 */ /* 0x000fc40000000000 */
[----:B------:R-:W-:Y:S01]  /*2ff10*/  LEA.HI.X.SX32 R219, R219, R38, 0x1, P1 ;  /* 0x00000026dbdb7211 */ /* 0x000fe200008f0eff */
[----:B------:R1:W-:Y:S01]  /*2ff20*/  STG.E.U16 desc[UR10][R24.64], R9 ;  /* 0x0000000918007986 */ /* 0x0003e2000c10150a */
[-C--:B------:R-:W-:Y:S02]  /*2ff30*/  LEA R222, P0, R223, R140.reuse, 0x1 ;  /* 0x0000008cdfde7211 */ /* 0x080fe400078008ff */
[----:B------:R-:W-:Y:S01]  /*2ff40*/  LEA R224, P1, R225, R140, 0x1 ;  /* 0x0000008ce1e07211 */ /* 0x000fe200078208ff */
[----:B------:R2:W-:Y:S01]  /*2ff50*/  STG.E.U16 desc[UR10][R28.64], R67 ;  /* 0x000000431c007986 */ /* 0x0005e2000c10150a */
[----:B------:R-:W-:Y:S01]  /*2ff60*/  LEA.HI.X.SX32 R227, R39, R38, 0x1, P2 ;  /* 0x0000002627e37211 */ /* 0x000fe200010f0eff */
[----:B------:R-:W-:Y:S01]  /*2ff70*/  IMAD R39, R31, 0x2, R233 ;  /* 0x000000021f277824 */ /* 0x000fe200078e02e9 */
[----:B0-----:R-:W-:Y:S01]  /*2ff80*/  PRMT R23, R73, 0x7632, R23 ;  /* 0x0000763249177816 */ /* 0x001fe20000000017 */
[----:B------:R-:W-:Y:S01]  /*2ff90*/  STG.E.U16 desc[UR10][R32.64], R2 ;  /* 0x0000000220007986 */ /* 0x000fe2000c10150a */
[----:B------:R-:W-:-:S02]  /*2ffa0*/  PRMT R27, R75, 0x7632, R27 ;  /* 0x000076324b1b7816 */ /* 0x000fc4000000001b */
[----:B-1----:R-:W-:Y:S01]  /*2ffb0*/  PRMT R25, R74, 0x7632, R25 ;  /* 0x000076324a197816 */ /* 0x002fe20000000019 */
[----:B------:R-:W-:Y:S01]  /*2ffc0*/  STG.E.U16 desc[UR10][R34.64], R72 ;  /* 0x0000004822007986 */ /* 0x000fe2000c10150a */
[-C--:B------:R-:W-:Y:S01]  /*2ffd0*/  LEA.HI.X.SX32 R223, R223, R38.reuse, 0x1, P0 ;  /* 0x00000026dfdf7211 */ /* 0x080fe200000f0eff */
[----:B------:R-:W-:Y:S01]  /*2ffe0*/  IMAD.SHL.U32 R197, R197, 0x10, RZ ;  /* 0x00000010c5c57824 */ /* 0x000fe200078e00ff */
[----:B------:R-:W-:Y:S01]  /*2fff0*/  PRMT R65, R90, 0x7632, R65 ;  /* 0x000076325a417816 */ /* 0x000fe20000000041 */
[----:B------:R0:W-:Y:S01]  /*30000*/  STG.E.U16 desc[UR10][R36.64], R0 ;  /* 0x0000000024007986 */ /* 0x0001e2000c10150a */
[----:B------:R-:W-:Y:S01]  /*30010*/  LEA.HI.X.SX32 R225, R225, R38, 0x1, P1 ;  /* 0x00000026e1e17211 */ /* 0x000fe200008f0eff */
[----:B------:R-:W1:Y:S02]  /*30020*/  LDC.64 R8, c[0x0][0x3a0] ;  /* 0x0000e800ff087b82 */ /* 0x000e640000000a00 */
[----:B------:R-:W-:Y:S01]  /*30030*/  STG.E.U16 desc[UR10][R44.64], R73 ;  /* 0x000000492c007986 */ /* 0x000fe2000c10150a */
[----:B------:R-:W-:-:S02]  /*30040*/  LEA R30, P0, R231, R140, 0x1 ;  /* 0x0000008ce71e7211 */ /* 0x000fc400078008ff */
[-C--:B------:R-:W-:Y:S01]  /*30050*/  LEA R228, P1, R141, R140.reuse, 0x1 ;  /* 0x0000008c8de47211 */ /* 0x080fe200078208ff */
[----:B------:R-:W-:Y:S01]  /*30060*/  STG.E.U16 desc[UR10][R46.64], R23 ;  /* 0x000000172e007986 */ /* 0x000fe2000c10150a */
[-C--:B------:R-:W-:Y:S02]  /*30070*/  LEA R230, P2, R233, R140.reuse, 0x1 ;  /* 0x0000008ce9e67211 */ /* 0x080fe400078408ff */
[----:B--2---:R-:W-:Y:S01]  /*30080*/  PRMT R29, R80, 0x7632, R29 ;  /* 0x00007632501d7816 */ /* 0x004fe2000000001d */
[----:B------:R2:W-:Y:S01]  /*30090*/  STG.E.U16 desc[UR10][R48.64], R74 ;  /* 0x0000004a30007986 */ /* 0x0005e2000c10150a */
[----:B------:R-:W-:Y:S02]  /*300a0*/  LEA R140, P3, R39, R140, 0x1 ;  /* 0x0000008c278c7211 */ /* 0x000fe400078608ff */
[----:B0-----:R-:W-:Y:S01]  /*300b0*/  PRMT R0, R81, 0x7632, R0 ;  /* 0x0000763251007816 */ /* 0x001fe20000000000 */
[----:B------:R-:W-:Y:S01]  /*300c0*/  STG.E.U16 desc[UR10][R50.64], R25 ;  /* 0x0000001932007986 */ /* 0x000fe2000c10150a */
[----:B------:R-:W-:-:S03]  /*300d0*/  LEA.HI.X.SX32 R229, R141, R38, 0x1, P1 ;  /* 0x000000268de57211 */ /* 0x000fc600008f0eff */
[----:B------:R0:W-:Y:S01]  /*300e0*/  STG.E.U16 desc[UR10][R52.64], R75 ;  /* 0x0000004b34007986 */ /* 0x0001e2000c10150a */
[----:B------:R-:W-:-:S03]  /*300f0*/  PRMT R35, R82, 0x7632, R35 ;  /* 0x0000763252237816 */ /* 0x000fc60000000023 */
[----:B------:R3:W-:Y:S01]  /*30100*/  STG.E.U16 desc[UR10][R54.64], R27 ;  /* 0x0000001b36007986 */ /* 0x0007e2000c10150a */
[----:B------:R-:W-:-:S03]  /*30110*/  LEA.HI.X.SX32 R141, R39, R38, 0x1, P3 ;  /* 0x00000026278d7211 */ /* 0x000fc600018f0eff */
[----:B------:R-:W-:Y:S01]  /*30120*/  STG.E.U16 desc[UR10][R56.64], R80 ;  /* 0x0000005038007986 */ /* 0x000fe2000c10150a */
[----:B------:R-:W-:-:S03]  /*30130*/  PRMT R39, R83, 0x7632, R39 ;  /* 0x0000763253277816 */ /* 0x000fc60000000027 */
[----:B------:R-:W-:Y:S01]  /*30140*/  STG.E.U16 desc[UR10][R58.64], R29 ;  /* 0x0000001d3a007986 */ /* 0x000fe2000c10150a */
[----:B------:R-:W-:-:S03]  /*30150*/  PRMT R2, R92, 0x7632, R2 ;  /* 0x000076325c027816 */ /* 0x000fc60000000002 */
[----:B------:R-:W-:Y:S01]  /*30160*/  STG.E.U16 desc[UR10][R60.64], R81 ;  /* 0x000000513c007986 */ /* 0x000fe2000c10150a */
[----:B--2---:R-:W-:-:S03]  /*30170*/  PRMT R49, R93, 0x7632, R49 ;  /* 0x000076325d317816 */ /* 0x004fc60000000031 */
[----:B------:R2:W-:Y:S04]  /*30180*/  STG.E.U16 desc[UR10][R62.64], R0 ;  /* 0x000000003e007986 */ /* 0x0005e8000c10150a */
[----:B------:R4:W-:Y:S01]  /*30190*/  STG.E.U16 desc[UR10][R68.64], R82 ;  /* 0x0000005244007986 */ /* 0x0009e2000c10150a */
[----:B0-----:R-:W-:-:S03]  /*301a0*/  PRMT R53, R94, 0x7632, R53 ;  /* 0x000076325e357816 */ /* 0x001fc60000000035 */
[----:B------:R-:W-:Y:S04]  /*301b0*/  STG.E.U16 desc[UR10][R70.64], R35 ;  /* 0x0000002346007986 */ /* 0x000fe8000c10150a */
[----:B------:R0:W-:Y:S01]  /*301c0*/  STG.E.U16 desc[UR10][R76.64], R83 ;  /* 0x000000534c007986 */ /* 0x0001e2000c10150a */
[----:B---3--:R-:W-:Y:S01]  /*301d0*/  PRMT R55, R95, 0x7632, R55 ;  /* 0x000076325f377816 */ /* 0x008fe20000000037 */
[----:B--2---:R-:W2:Y:S02]  /*301e0*/  LDC R0, c[0x0][0x3ec] ;  /* 0x0000fb00ff007b82 */ /* 0x004ea40000000800 */
[----:B------:R3:W-:Y:S04]  /*301f0*/  STG.E.U16 desc[UR10][R78.64], R39 ;  /* 0x000000274e007986 */ /* 0x0007e8000c10150a */
[----:B------:R0:W-:Y:S01]  /*30200*/  STG.E.U16 desc[UR10][R84.64], R92 ;  /* 0x0000005c54007986 */ /* 0x0001e2000c10150a */
[----:B------:R-:W-:-:S03]  /*30210*/  PRMT R59, R88, 0x7632, R59 ;  /* 0x00007632583b7816 */ /* 0x000fc6000000003b */
[----:B------:R0:W-:Y:S04]  /*30220*/  STG.E.U16 desc[UR10][R86.64], R2 ;  /* 0x0000000256007986 */ /* 0x0001e8000c10150a */
[----:B------:R-:W-:Y:S01]  /*30230*/  STG.E.U16 desc[UR10][R96.64], R93 ;  /* 0x0000005d60007986 */ /* 0x000fe2000c10150a */
[----:B------:R-:W-:-:S03]  /*30240*/  PRMT R63, R89, 0x7632, R63 ;  /* 0x00007632593f7816 */ /* 0x000fc6000000003f */
[----:B------:R-:W-:Y:S04]  /*30250*/  STG.E.U16 desc[UR10][R98.64], R49 ;  /* 0x0000003162007986 */ /* 0x000fe8000c10150a */
[----:B------:R-:W-:Y:S04]  /*30260*/  STG.E.U16 desc[UR10][R104.64], R94 ;  /* 0x0000005e68007986 */ /* 0x000fe8000c10150a */
[----:B------:R-:W-:Y:S04]  /*30270*/  STG.E.U16 desc[UR10][R106.64], R53 ;  /* 0x000000356a007986 */ /* 0x000fe8000c10150a */
[----:B------:R-:W-:Y:S01]  /*30280*/  STG.E.U16 desc[UR10][R108.64], R95 ;  /* 0x0000005f6c007986 */ /* 0x000fe2000c10150a */
[----:B------:R-:W-:-:S03]  /*30290*/  PRMT R67, R91, 0x7632, R67 ;  /* 0x000076325b437816 */ /* 0x000fc60000000043 */
[----:B------:R-:W-:Y:S04]  /*302a0*/  STG.E.U16 desc[UR10][R110.64], R55 ;  /* 0x000000376e007986 */ /* 0x000fe8000c10150a */
[----:B------:R0:W-:Y:S01]  /*302b0*/  STG.E.U16 desc[UR10][R116.64], R88 ;  /* 0x0000005874007986 */ /* 0x0001e2000c10150a */
[----:B----4-:R-:W-:-:S03]  /*302c0*/  PRMT R69, R100, 0x7632, R69 ;  /* 0x0000763264457816 */ /* 0x010fc60000000045 */
[----:B------:R-:W-:Y:S04]  /*302d0*/  STG.E.U16 desc[UR10][R118.64], R59 ;  /* 0x0000003b76007986 */ /* 0x000fe8000c10150a */
[----:B------:R-:W-:Y:S01]  /*302e0*/  STG.E.U16 desc[UR10][R124.64], R89 ;  /* 0x000000597c007986 */ /* 0x000fe2000c10150a */
[----:B------:R-:W-:-:S03]  /*302f0*/  PRMT R72, R101, 0x7632, R72 ;  /* 0x0000763265487816 */ /* 0x000fc60000000048 */
[----:B------:R-:W-:Y:S04]  /*30300*/  STG.E.U16 desc[UR10][R126.64], R63 ;  /* 0x0000003f7e007986 */ /* 0x000fe8000c10150a */
[----:B------:R4:W-:Y:S04]  /*30310*/  STG.E.U16 desc[UR10][R128.64], R90 ;  /* 0x0000005a80007986 */ /* 0x0009e8000c10150a */
[----:B------:R-:W1:Y:S01]  /*30320*/  LDS.128 R4, [R251+0x800] ;  /* 0x00080000fb047984 */ /* 0x000e620000000c00 */
[----:B------:R-:W-:-:S03]  /*30330*/  PRMT R74, R102, 0x7632, R74 ;  /* 0x00007632664a7816 */ /* 0x000fc6000000004a */
[----:B------:R-:W-:Y:S04]  /*30340*/  STG.E.U16 desc[UR10][R130.64], R65 ;  /* 0x0000004182007986 */ /* 0x000fe8000c10150a */
[----:B------:R-:W-:Y:S01]  /*30350*/  STG.E.U16 desc[UR10][R132.64], R91 ;  /* 0x0000005b84007986 */ /* 0x000fe2000c10150a */
[----:B0-----:R-:W-:-:S03]  /*30360*/  PRMT R76, R103, 0x7632, R76 ;  /* 0x00007632674c7816 */ /* 0x001fc6000000004c */
[----:B------:R-:W-:Y:S04]  /*30370*/  STG.E.U16 desc[UR10][R134.64], R67 ;  /* 0x0000004386007986 */ /* 0x000fe8000c10150a */
[----:B------:R-:W-:Y:S01]  /*30380*/  STG.E.U16 desc[UR10][R136.64], R100 ;  /* 0x0000006488007986 */ /* 0x000fe2000c10150a */
[----:B---3--:R-:W-:-:S03]  /*30390*/  PRMT R78, R112, 0x7632, R78 ;  /* 0x00007632704e7816 */ /* 0x008fc6000000004e */
[----:B------:R-:W-:Y:S04]  /*303a0*/  STG.E.U16 desc[UR10][R138.64], R69 ;  /* 0x000000458a007986 */ /* 0x000fe8000c10150a */
[----:B------:R0:W-:Y:S01]  /*303b0*/  STG.E.U16 desc[UR10][R142.64], R101 ;  /* 0x000000658e007986 */ /* 0x0001e2000c10150a */
[----:B------:R-:W-:-:S03]  /*303c0*/  PRMT R80, R113, 0x7632, R80 ;  /* 0x0000763271507816 */ /* 0x000fc60000000050 */
[----:B------:R-:W-:Y:S04]  /*303d0*/  STG.E.U16 desc[UR10][R144.64], R72 ;  /* 0x0000004890007986 */ /* 0x000fe8000c10150a */
[----:B------:R-:W-:Y:S01]  /*303e0*/  STG.E.U16 desc[UR10][R146.64], R102 ;  /* 0x0000006692007986 */ /* 0x000fe2000c10150a */
[----:B------:R-:W-:-:S03]  /*303f0*/  PRMT R82, R114, 0x7632, R82 ;  /* 0x0000763272527816 */ /* 0x000fc60000000052 */
        /* <DEDUP_REMOVED lines=41> */
[----:B-1----:R-:W-:-:S03]  /*30690*/  PRMT R111, R4, 0x7632, R111 ;  /* 0x00007632046f7816 */ /* 0x002fc6000000006f */
[----:B------:R-:W-:Y:S04]  /*306a0*/  STG.E.U16 desc[UR10][R206.64], R103 ;  /* 0x00000067ce007986 */ /* 0x000fe8000c10150a */
[----:B------:R-:W-:Y:S01]  /*306b0*/  STG.E.U16 desc[UR10][R208.64], R17 ;  /* 0x00000011d0007986 */ /* 0x000fe2000c10150a */
[----:B------:R-:W-:-:S03]  /*306c0*/  PRMT R113, R5, 0x7632, R113 ;  /* 0x0000763205717816 */ /* 0x000fc60000000071 */
[----:B------:R-:W-:Y:S01]  /*306d0*/  STG.E.U16 desc[UR10][R210.64], R105 ;  /* 0x00000069d2007986 */ /* 0x000fe2000c10150a */
[----:B------:R-:W-:-:S03]  /*306e0*/  LEA.HI.X.SX32 R31, R231, R38, 0x1, P0 ;  /* 0x00000026e71f7211 */ /* 0x000fc600000f0eff */
[----:B------:R-:W-:Y:S01]  /*306f0*/  STG.E.U16 desc[UR10][R212.64], R18 ;  /* 0x00000012d4007986 */ /* 0x000fe2000c10150a */
[----:B------:R-:W-:-:S03]  /*30700*/  PRMT R114, R6, 0x7632, R114 ;  /* 0x0000763206727816 */ /* 0x000fc60000000072 */
[----:B------:R-:W-:Y:S01]  /*30710*/  STG.E.U16 desc[UR10][R214.64], R107 ;  /* 0x0000006bd6007986 */ /* 0x000fe2000c10150a */
[----:B------:R-:W-:-:S03]  /*30720*/  LEA.HI.X.SX32 R231, R233, R38, 0x1, P2 ;  /* 0x00000026e9e77211 */ /* 0x000fc600010f0eff */
[----:B------:R-:W-:Y:S01]  /*30730*/  STG.E.U16 desc[UR10][R216.64], R19 ;  /* 0x00000013d8007986 */ /* 0x000fe2000c10150a */
[----:B------:R-:W-:-:S03]  /*30740*/  PRMT R70, R7, 0x7632, R70 ;  /* 0x0000763207467816 */ /* 0x000fc60000000046 */
[----:B------:R-:W-:Y:S04]  /*30750*/  STG.E.U16 desc[UR10][R218.64], R109 ;  /* 0x0000006dda007986 */ /* 0x000fe8000c10150a */
[----:B------:R-:W-:Y:S04]  /*30760*/  STG.E.U16 desc[UR10][R220.64], R4 ;  /* 0x00000004dc007986 */ /* 0x000fe8000c10150a */
[----:B------:R-:W-:Y:S04]  /*30770*/  STG.E.U16 desc[UR10][R222.64], R111 ;  /* 0x0000006fde007986 */ /* 0x000fe8000c10150a */
[----:B------:R-:W-:Y:S04]  /*30780*/  STG.E.U16 desc[UR10][R224.64], R5 ;  /* 0x00000005e0007986 */ /* 0x000fe8000c10150a */
[----:B------:R-:W-:Y:S04]  /*30790*/  STG.E.U16 desc[UR10][R226.64], R113 ;  /* 0x00000071e2007986 */ /* 0x000fe8000c10150a */
[----:B------:R-:W-:Y:S04]  /*307a0*/  STG.E.U16 desc[UR10][R30.64], R6 ;  /* 0x000000061e007986 */ /* 0x000fe8000c10150a */
[----:B------:R-:W-:Y:S04]  /*307b0*/  STG.E.U16 desc[UR10][R228.64], R114 ;  /* 0x00000072e4007986 */ /* 0x000fe8000c10150a */
[----:B------:R-:W-:Y:S04]  /*307c0*/  STG.E.U16 desc[UR10][R230.64], R7 ;  /* 0x00000007e6007986 */ /* 0x000fe8000c10150a */
[----:B------:R-:W-:Y:S01]  /*307d0*/  STG.E.U16 desc[UR10][R140.64], R70 ;  /* 0x000000468c007986 */ /* 0x000fe2000c10150a */
[----:B------:R-:W-:Y:S01]  /*307e0*/  BAR.SYNC.DEFER_BLOCKING 0x0 ;  /* 0x0000000000007b1d */ /* 0x000fe20000010000 */
[----:B------:R-:W-:-:S05]  /*307f0*/  LOP3.LUT R197, R197, 0xf0, RZ, 0xc0, !PT ;  /* 0x000000f0c5c57812 */ /* 0x000fca00078ec0ff */
[----:B------:R0:W-:Y:S02]  /*30800*/  STSM.16.M88 [R3], R244 ;  /* 0x000000f403007844 */ /* 0x0001e40000000000 */
[----:B------:R-:W-:Y:S06]  /*30810*/  BAR.SYNC.DEFER_BLOCKING 0x0 ;  /* 0x0000000000007b1d */ /* 0x000fec0000010000 */
[----:B0-----:R-:W0:Y:S01]  /*30820*/  S2R R3, SR_TID.X ;  /* 0x0000000000037919 */ /* 0x001e220000002100 */
[----:B------:R-:W1:Y:S01]  /*30830*/  LDSM.16.M88 R197, [R197+UR9] ;  /* 0x00000009c5c5783b */ /* 0x000e620008000000 */
[----:B--2---:R-:W-:Y:S01]  /*30840*/  IMAD R0, R234, R0, RZ ;  /* 0x00000000ea007224 */ /* 0x004fe200078e02ff */
[C---:B------:R-:W-:Y:S01]  /*30850*/  SHF.L.U32 R2, R232.reuse, 0x2, RZ ;  /* 0x00000002e8027819 */ /* 0x040fe200000006ff */
[----:B------:R-:W-:Y:S01]  /*30860*/  IMAD.HI R4, R232, 0x4, RZ ;  /* 0x00000004e8047827 */ /* 0x000fe200078e02ff */
[----:B------:R-:W-:-:S02]  /*30870*/  ISETP.GE.U32.AND P4, PT, R196, 0x20, PT ;  /* 0x00000020c400780c */ /* 0x000fc40003f86070 */
[----:B0-----:R-:W-:-:S04]  /*30880*/  LOP3.LUT R3, R3, 0x7f, RZ, 0xc0, !PT ;  /* 0x0000007f03037812 */ /* 0x001fc800078ec0ff */
[----:B------:R-:W-:Y:S01]  /*30890*/  ISETP.GE.U32.AND P0, PT, R3, 0x40, PT ;  /* 0x000000400300780c */ /* 0x000fe20003f06070 */
[C---:B------:R-:W-:Y:S02]  /*308a0*/  IMAD.SHL.U32 R3, R0.reuse, 0x4, RZ ;  /* 0x0000000400037824 */ /* 0x040fe400078e00ff */
[----:B------:R-:W-:-:S03]  /*308b0*/  IMAD.HI R0, R0, 0x4, RZ ;  /* 0x0000000400007827 */ /* 0x000fc600078e02ff */
[----:B------:R-:W-:-:S04]  /*308c0*/  IADD3 R2, P1, P2, R2, R8, R3 ;  /* 0x0000000802027210 */ /* 0x000fc80007a3e003 */
[----:B------:R-:W-:-:S05]  /*308d0*/  IADD3.X R3, PT, PT, R4, R9, R0, P1, P2 ;  /* 0x0000000904037210 */ /* 0x000fca0000fe4400 */
[----:B-1----:R0:W-:Y:S01]  /*308e0*/  @!P0 STG.E desc[UR10][R2.64], R197 ;  /* 0x000000c502008986 */ /* 0x0021e2000c10190a */
[----:B------:R-:W-:Y:S06]  /*308f0*/  BAR.SYNC.DEFER_BLOCKING 0x0 ;  /* 0x0000000000007b1d */ /* 0x000fec0000010000 */
[----:B------:R-:W-:Y:S05]  /*30900*/  @P4 BRA `(.L_x_21) ;  /* 0x0000000000a04947 */ /* 0x000fea0003800000 */
[----:B0-----:R-:W0:Y:S01]  /*30910*/  S2R R3, SR_CgaCtaId ;  /* 0x0000000000037919 */ /* 0x001e220000008800 */
[----:B------:R-:W-:Y:S01]  /*30920*/  NOP ;  /* 0x0000000000007918 */ /* 0x000fe20000000000 */
[----:B------:R-:W-:Y:S01]  /*30930*/  MOV R0, 0x50 ;  /* 0x0000005000007802 */ /* 0x000fe20000000f00 */
[----:B------:R-:W-:-:S03]  /*30940*/  HFMA2 R7, -RZ, RZ, 0, 5.9604644775390625e-08 ;  /* 0x00000001ff077431 */ /* 0x000fc600000001ff */
[----:B0-----:R-:W-:Y:S01]  /*30950*/  LEA R9, R3, R0, 0x18 ;  /* 0x0000000003097211 */ /* 0x001fe200078ec0ff */
[----:B------:R-:W-:Y:S02]  /*30960*/  IMAD.U32 R0, RZ, RZ, UR8 ;  /* 0x00000008ff007e24 */ /* 0x000fe4000f8e00ff */
[----:B------:R-:W-:Y:S02]  /*30970*/  IMAD.MOV.U32 R3, RZ, RZ, 0xffff ;  /* 0x0000ffffff037424 */ /* 0x000fe400078e00ff */
[----:B------:R-:W0:Y:S01]  /*30980*/  LDS R5, [R9] ;  /* 0x0000000009057984 */ /* 0x000e220000000800 */
[----:B------:R-:W-:-:S04]  /*30990*/  LOP3.LUT R0, R0, 0xffff, RZ, 0xc0, !PT ;  /* 0x0000ffff00007812 */ /* 0x000fc800078ec0ff */
[----:B------:R-:W-:-:S05]  /*309a0*/  SHF.R.U32.HI R0, RZ, 0x5, R0 ;  /* 0x00000005ff007819 */ /* 0x000fca0000011600 */
[----:B------:R-:W-:Y:S01]  /*309b0*/  VIADD R2, R0, 0x10 ;  /* 0x0000001000027836 */ /* 0x000fe20000000000 */
[----:B------:R-:W-:-:S04]  /*309c0*/  SHF.L.U32 R0, R3, R0, RZ ;  /* 0x0000000003007219 */ /* 0x000fc800000006ff */
[----:B------:R-:W-:-:S04]  /*309d0*/  SHF.L.U32 R3, R7, R2, RZ ;  /* 0x0000000207037219 */ /* 0x000fc800000006ff */
[----:B------:R-:W-:-:S04]  /*309e0*/  LOP3.LUT R0, R3, R0, RZ, 0xfc, !PT ;  /* 0x0000000003007212 */ /* 0x000fc800078efcff */
[C---:B------:R-:W-:Y:S02]  /*309f0*/  LOP3.LUT R2, R0.reuse, 0xffff, RZ, 0xc0, !PT ;  /* 0x0000ffff00027812 */ /* 0x040fe400078ec0ff */
[----:B0-----:R-:W-:-:S04]  /*30a00*/  LOP3.LUT R3, R0, 0xffff, R5, 0x80, !PT ;  /* 0x0000ffff00037812 */ /* 0x001fc800078e8005 */
[----:B------:R-:W-:-:S13]  /*30a10*/  ISETP.NE.AND P0, PT, R3, R2, PT ;  /* 0x000000020300720c */ /* 0x000fda0003f05270 */
[----:B------:R-:W-:Y:S05]  /*30a20*/  @P0 BRA `(.L_x_22) ;  /* 0x0000000000500947 */ /* 0x000fea0003800000 */
[----:B------:R-:W-:Y:S02]  /*30a30*/  SHF.R.U32.HI R5, RZ, 0x10, R5 ;  /* 0x00000010ff057819 */ /* 0x000fe40000011605 */
[----:B------:R-:W-:-:S04]  /*30a40*/  SHF.R.U32.HI R2, RZ, 0x10, R0 ;  /* 0x00000010ff027819 */ /* 0x000fc80000011600 */
[----:B------:R-:W-:-:S04]  /*30a50*/  LOP3.LUT R5, R5, R2, RZ, 0xc0, !PT ;  /* 0x0000000205057212 */ /* 0x000fc800078ec0ff */
[----:B------:R-:W-:-:S13]  /*30a60*/  ISETP.NE.AND P0, PT, R5, R2, PT ;  /* 0x000000020500720c */ /* 0x000fda0003f05270 */
[----:B------:R-:W-:Y:S05]  /*30a70*/  @P0 BRA `(.L_x_23) ;  /* 0x0000000000300947 */ /* 0x000fea0003800000 */
[----:B------:R-:W-:Y:S01]  /*30a80*/  R2UR UR4, R0 ;  /* 0x00000000000472ca */ /* 0x000fe200000e0000 */
[----:B------:R-:W0:Y:S01]  /*30a90*/  S2R R3, SR_LANEID ;  /* 0x0000000000037919 */ /* 0x000e220000000000 */
[----:B------:R-:W-:-:S06]  /*30aa0*/  VOTE.ANY R2, PT, PT ;  /* 0x0000000000027806 */ /* 0x000fcc00038e0100 */
[----:B------:R-:W0:Y:S05]  /*30ab0*/  FLO.U32 R2, R2 ;  /* 0x0000000200027300 */ /* 0x000e2a00000e0000 */
[----:B------:R-:W-:-:S06]  /*30ac0*/  ULOP3.LUT UR4, URZ, UR4, URZ, 0x33, !UPT ;  /* 0x00000004ff047292 */ /* 0x000fcc000f8e33ff */
[----:B------:R-:W-:-:S04]  /*30ad0*/  IMAD.U32 R4, RZ, RZ, UR4 ;  /* 0x00000004ff047e24 */ /* 0x000fc8000f8e00ff */
[----:B------:R-:W1:Y:S02]  /*30ae0*/  REDUX UR5, R4 ;  /* 0x00000000040573c4 */ /* 0x000e640000000000 */
[----:B------:R2:W-:Y:S01]  /*30af0*/  UTCATOMSWS.AND URZ, UR4 ;  /* 0x0000000400ff79e3 */ /* 0x0005e20008000000 */
[----:B0-----:R-:W-:Y:S01]  /*30b00*/  ISETP.EQ.U32.AND P0, PT, R2, R3, PT ;  /* 0x000000030200720c */ /* 0x001fe20003f02070 */
[----:B-1----:R-:W-:-:S12]  /*30b10*/  IMAD.U32 R0, RZ, RZ, UR5 ;  /* 0x00000005ff007e24 */ /* 0x002fd8000f8e00ff */
[----:B------:R2:W-:Y:S01]  /*30b20*/  @P0 ATOMS.AND RZ, [R9], R0 ;  /* 0x0000000009ff038c */ /* 0x0005e20002800000 */
[----:B------:R-:W-:Y:S05]  /*30b30*/  BRA `(.L_x_21) ;  /* 0x0000000000147947 */ /* 0x000fea0003800000 */
.L_x_23:
[----:B------:R-:W-:-:S07]  /*30b40*/  MOV R2, 0x30b60 ;  /* 0x00030b6000027802 */ /* 0x000fce0000000f00 */
[----:B------:R-:W-:Y:S05]  /*30b50*/  CALL.REL.NOINC `($__internal_0_$__cuda_sm10x_tcgen05_guardrail_trap_col_being_dealloced_not_returned_by_alloc) ;  /* 0x0000000000447944 */ /* 0x000fea0003c00000 */
[----:B------:R-:W-:Y:S05]  /*30b60*/  BRA `(.L_x_21) ;  /* 0x0000000000087947 */ /* 0x000fea0003800000 */
.L_x_22:
[----:B------:R-:W-:-:S07]  /*30b70*/  MOV R2, 0x30b90 ;  /* 0x00030b9000027802 */ /* 0x000fce0000000f00 */
[----:B------:R-:W-:Y:S05]  /*30b80*/  CALL.REL.NOINC `($__internal_2_$__cuda_sm10x_tcgen05_guardrail_trap_unallocated_columns_being_dealloced) ;  /* 0x0000000000507944 */ /* 0x000fea0003c00000 */
.L_x_21:
[----:B------:R-:W-:Y:S01]  /*30b90*/  NOP ;  /* 0x0000000000007918 */ /* 0x000fe20000000000 */
[----:B--2---:R-:W-:Y:S05]  /*30ba0*/  EXIT ;  /* 0x000000000000794d */ /* 0x004fea0003800000 */
.L_x_8:
[----:B------:R-:W2:Y:S02]  /*30bb0*/  SYNCS.PHASECHK.TRANS64.TRYWAIT P5, [UR9+0x20000], RZ ;  /* 0x020000ffff0075a7 */ /* 0x000ea400080a1109 */
[----:B--2---:R-:W-:Y:S05]  /*30bc0*/  @!P5 BRA `(.L_x_8) ;  /* 0xfffffffc00f8d947 */ /* 0x004fea000383ffff */
[----:B------:R-:W-:Y:S05]  /*30bd0*/  BRA `(.L_x_7) ;  /* 0xfffffdfc00547947 */ /* 0x000fea000383ffff */
.L_x_15:
[----:B------:R-:W1:Y:S02]  /*30be0*/  SYNCS.PHASECHK.TRANS64.TRYWAIT P1, [UR9+0x40010], RZ ;  /* 0x040010ffff0075a7 */ /* 0x000e640008021109 */
[----:B-1----:R-:W-:Y:S05]  /*30bf0*/  @!P1 BRA `(.L_x_15) ;  /* 0xfffffffc00f89947 */ /* 0x002fea000383ffff */
[----:B------:R-:W-:Y:S05]  /*30c00*/  BRA `(.L_x_24) ;  /* 0xfffffef400147947 */ /* 0x000fea000383ffff */
.L_x_16:
[----:B------:R-:W1:Y:S02]  /*30c10*/  SYNCS.PHASECHK.TRANS64.TRYWAIT P1, [UR7], R189 ;  /* 0x000000bdff0075a7 */ /* 0x000e640008021107 */
[----:B-1----:R-:W-:Y:S05]  /*30c20*/  @!P1 BRA `(.L_x_16) ;  /* 0xfffffffc00f89947 */ /* 0x002fea000383ffff */
[----:B------:R-:W-:Y:S05]  /*30c30*/  BRA `(.L_x_25) ;  /* 0xffffff08005c7947 */ /* 0x000fea000383ffff */
.L_x_20:
[----:B------:R-:W2:Y:S02]  /*30c40*/  SYNCS.PHASECHK.TRANS64.TRYWAIT P2, [UR7], R6 ;  /* 0x00000006ff0075a7 */ /* 0x000ea40008041107 */
[----:B--2---:R-:W-:Y:S05]  /*30c50*/  @!P2 BRA `(.L_x_20) ;  /* 0xfffffffc00f8a947 */ /* 0x004fea000383ffff */
[----:B------:R-:W-:Y:S05]  /*30c60*/  BRA `(.L_x_19) ;  /* 0xffffff6c00307947 */ /* 0x000fea000383ffff */
        .weak           $__internal_0_$__cuda_sm10x_tcgen05_guardrail_trap_col_being_dealloced_not_returned_by_alloc
        .type           $__internal_0_$__cuda_sm10x_tcgen05_guardrail_trap_col_being_dealloced_not_returned_by_alloc,@function
        .size           $__internal_0_$__cuda_sm10x_tcgen05_guardrail_trap_col_being_dealloced_not_returned_by_alloc,($__internal_1_$__cuda_sm10x_tcgen05_guardrail_trap_phase_invalid_during_alloc - $__internal_0_$__cuda_sm10x_tcgen05_guardrail_trap_col_being_dealloced_not_returned_by_alloc)
$__internal_0_$__cuda_sm10x_tcgen05_guardrail_trap_col_being_dealloced_not_returned_by_alloc:
[----:B------:R-:W-:Y:S05]  /*30c70*/  BPT.TRAP 0x1 ;  /* 0x000000040000795c */ /* 0x000fea0000300000 */
[----:B------:R-:W-:-:S04]  /*30c80*/  MOV R3, 0x0 ;  /* 0x0000000000037802 */ /* 0x000fc80000000f00 */
[----:B------:R-:W-:Y:S05]  /*30c90*/  RET.REL.NODEC R2 `(attn_fwd) ;  /* 0xfffffcf002d87950 */ /* 0x000fea0003c3ffff */
        .weak           $__internal_1_$__cuda_sm10x_tcgen05_guardrail_trap_phase_invalid_during_alloc
        .type           $__internal_1_$__cuda_sm10x_tcgen05_guardrail_trap_phase_invalid_during_alloc,@function
        .size           $__internal_1_$__cuda_sm10x_tcgen05_guardrail_trap_phase_invalid_during_alloc,($__internal_2_$__cuda_sm10x_tcgen05_guardrail_trap_unallocated_columns_being_dealloced - $__internal_1_$__cuda_sm10x_tcgen05_guardrail_trap_phase_invalid_during_alloc)
$__internal_1_$__cuda_sm10x_tcgen05_guardrail_trap_phase_invalid_during_alloc:
[----:B------:R-:W-:Y:S05]  /*30ca0*/  BPT.TRAP 0x1 ;  /* 0x000000040000795c */ /* 0x000fea0000300000 */
[----:B------:R-:W-:-:S04]  /*30cb0*/  IMAD.MOV.U32 R5, RZ, RZ, 0x0 ;  /* 0x00000000ff057424 */ /* 0x000fc800078e00ff */
[----:B------:R-:W-:Y:S05]  /*30cc0*/  RET.REL.NODEC R4 `(attn_fwd) ;  /* 0xfffffcf004cc7950 */ /* 0x000fea0003c3ffff */
        .weak           $__internal_2_$__cuda_sm10x_tcgen05_guardrail_trap_unallocated_columns_being_dealloced
        .type           $__internal_2_$__cuda_sm10x_tcgen05_guardrail_trap_unallocated_columns_being_dealloced,@function
        .size           $__internal_2_$__cuda_sm10x_tcgen05_guardrail_trap_unallocated_columns_being_dealloced,(.L_x_29 - $__internal_2_$__cuda_sm10x_tcgen05_guardrail_trap_unallocated_columns_being_dealloced)
$__internal_2_$__cuda_sm10x_tcgen05_guardrail_trap_unallocated_columns_being_dealloced:
[----:B------:R-:W-:Y:S05]  /*30cd0*/  BPT.TRAP 0x1 ;  /* 0x000000040000795c */ /* 0x000fea0000300000 */
[----:B------:R-:W-:-:S04]  /*30ce0*/  IMAD.MOV.U32 R3, RZ, RZ, 0x0 ;  /* 0x00000000ff037424 */ /* 0x000fc800078e00ff */
[----:B------:R-:W-:Y:S05]  /*30cf0*/  RET.REL.NODEC R2 `(attn_fwd) ;  /* 0xfffffcf002c07950 */ /* 0x000fea0003c3ffff */
.L_x_26:
[----:B------:R-:W-:-:S00]  /*30d00*/  BRA `(.L_x_26) ;  /* 0xfffffffc00fc7947 */ /* 0x000fc0000383ffff */
[----:B------:R-:W-:-:S00]  /*30d10*/  NOP ;  /* 0x0000000000007918 */ /* 0x000fc00000000000 */
        /* <DEDUP_REMOVED lines=14> */
.L_x_29:


//--------------------- .nv.global.init           --------------------------
	.section	.nv.global.init,"aw",@progbits
.nv.global.init:
	.type		_$_str,@object
	.size		_$_str,(.L_3 - _$_str)
_$_str:
        /*0000*/ 	.byte	0x5f, 0x5f, 0x43, 0x55, 0x44, 0x41, 0x5f, 0x46, 0x54, 0x5a, 0x00
.L_3:


//--------------------- .nv.shared.attn_fwd       --------------------------
	.section	.nv.shared.attn_fwd,"aw",@nobits
	.sectionflags	@""
	.align	16
	.zero		1024


//--------------------- .nv.shared.reserved.0     --------------------------
	.section	.nv.shared.reserved.0,"aw",@nobits
	.align	8
	.weak		__nv_reservedSMEM_offset_0_alias
	.size		__nv_reservedSMEM_offset_0_alias, 0, 64
	.other		__nv_reservedSMEM_offset_0_alias,@"STO_CUDA_RESERVED_SHARED STV_DEFAULT"
__nv_reservedSMEM_offset_0_alias:
	.zero		0
.nv.shared.reserved.0:
	.zero		64
	.weak		__nv_reservedSMEM_allocation_phase
	.type		__nv_reservedSMEM_allocation_phase,@object
	.size		__nv_reservedSMEM_allocation_phase,(.L_0 - __nv_reservedSMEM_allocation_phase)
__nv_reservedSMEM_allocation_phase:
	.zero		1
.L_0:
	.zero		7
	.weak		__nv_reservedSMEM_devtool_atexit_pc
	.type		__nv_reservedSMEM_devtool_atexit_pc,@object
	.size		__nv_reservedSMEM_devtool_atexit_pc,(__nv_reservedSMEM_allocation_mask - __nv_reservedSMEM_devtool_atexit_pc)
__nv_reservedSMEM_devtool_atexit_pc:
	.zero		8
	.weak		__nv_reservedSMEM_allocation_mask
	.type		__nv_reservedSMEM_allocation_mask,@object
	.size		__nv_reservedSMEM_allocation_mask,(.L_2 - __nv_reservedSMEM_allocation_mask)
__nv_reservedSMEM_allocation_mask:
	.zero		4
.L_2:


//--------------------- .nv.constant0.attn_fwd    --------------------------
	.section	.nv.constant0.attn_fwd,"a",@progbits
	.sectionflags	@""
	.align	4
.nv.constant0.attn_fwd:
	.zero		1032


//--------------------- SYMBOLS --------------------------

	.type		.nv.reservedSmem.offset0,@object
	.size		.nv.reservedSmem.offset0,0x4
	.type		.nv.reservedSmem.cap,@object
	.size		.nv.reservedSmem.cap,0x4
